def matmul_kernel(
    a_ptr,
    b_ptr,
    c_ptr,
    M,
    N,
    K,
    stride_am,
    stride_ak,
    stride_bk,
    stride_bn,
    stride_cm,
    stride_cn,
    BLOCK_M: tl.constexpr,
    BLOCK_N: tl.constexpr,
    BLOCK_K: tl.constexpr,
    GROUP_M: tl.constexpr,
):
    pid = tl.program_id(axis=0)
    num_pid_m = tl.cdiv(M, BLOCK_M)
    num_pid_n = tl.cdiv(N, BLOCK_N)
    num_pid_in_group = GROUP_M * num_pid_n
    group_id = pid // num_pid_in_group
    first_pid_m = group_id * GROUP_M
    group_size_m = min(num_pid_m - first_pid_m, GROUP_M)
    pid_m = first_pid_m + ((pid % num_pid_in_group) % group_size_m)
    pid_n = (pid % num_pid_in_group) // group_size_m

    offs_am = (pid_m * BLOCK_M + tl.arange(0, BLOCK_M)) % M
    offs_bn = (pid_n * BLOCK_N + tl.arange(0, BLOCK_N)) % N
    offs_k = tl.arange(0, BLOCK_K)
    a_ptrs = a_ptr + offs_am[:, None] * stride_am + offs_k[None, :] * stride_ak
    b_ptrs = b_ptr + offs_k[:, None] * stride_bk + offs_bn[None, :] * stride_bn

    acc = tl.zeros((BLOCK_M, BLOCK_N), dtype=tl.float32)
    for kk in range(0, tl.cdiv(K, BLOCK_K)):
        a = tl.load(a_ptrs, mask=offs_k[None, :] < K - kk * BLOCK_K, other=0.0)
        b = tl.load(b_ptrs, mask=offs_k[:, None] < K - kk * BLOCK_K, other=0.0)
        acc = tl.dot(a, b, acc)
        a_ptrs += BLOCK_K * stride_ak
        b_ptrs += BLOCK_K * stride_bk

    c = acc.to(c_ptr.dtype.element_ty)
    offs_cm = pid_m * BLOCK_M + tl.arange(0, BLOCK_M)
    offs_cn = pid_n * BLOCK_N + tl.arange(0, BLOCK_N)
    c_ptrs = c_ptr + offs_cm[:, None] * stride_cm + offs_cn[None, :] * stride_cn
    mask = (offs_cm[:, None] < M) & (offs_cn[None, :] < N)
    tl.store(c_ptrs, c, mask=mask)

# config = {"BLOCK_K": 128, "BLOCK_M": 32, "BLOCK_N": 512, "GROUP_M": 8, "arch": "sm_100", "dtype": "fp8e4m3", "num_ctas": 1, "num_stages": 3, "num_warps": 4}
# arch = sm_100


// ===== COMPILED SASS (sm_100a) =====

	.target	sm_100a

	.elftype	@"ET_EXEC"


//--------------------- .note.nv.tkinfo           --------------------------
	.section	.note.nv.tkinfo,"",@"SHT_NOTE"
	.sectionflags	@"SHF_NOTE_NV_TKINFO"
	.tkinfo
        /*0018*/ 	.word	0x00000081
        /*0030*/ 	.string	""
        /*0030*/ 	.string	"ptxas-blackwell"
        /*0030*/ 	.string	"Cuda compilation tools, release 12.9, V12.9.86"
        /*0030*/ 	.string	"Build cuda_12.9.r12.9/compiler.36037853_0"
        /*0030*/ 	.string	"-v  -suppress-debug-info  -lineinfo  -arch sm_100a "



//--------------------- .note.nv.cuver            --------------------------
	.section	.note.nv.cuver,"",@"SHT_NOTE"
	.sectionflags	@"SHF_NOTE_NV_CUVER"
        /*0018*/ 	.short	0x0001
        /*001a*/ 	.short	0x0064
        /*001c*/ 	.short	0x0001
        /*001e*/ 	.short	0x0000
        /*0020*/ 	.short	0x0001
        /*0022*/ 	.short	0x0000


//--------------------- .nv.info                  --------------------------
	.section	.nv.info,"",@"SHT_CUDA_INFO"
	.align	4


	//----- nvinfo : EIATTR_REGCOUNT
	.align		4
        /*0000*/ 	.byte	0x04, 0x2f
        /*0002*/ 	.short	(.L_1 - .L_0)
	.align		4
.L_0:
        /*0004*/ 	.word	index@(matmul_kernel)
        /*0008*/ 	.word	0x00000020


	//----- nvinfo : EIATTR_FRAME_SIZE
	.align		4
.L_1:
        /*000c*/ 	.byte	0x04, 0x11
        /*000e*/ 	.short	(.L_3 - .L_2)
	.align		4
.L_2:
        /*0010*/ 	.word	index@(matmul_kernel)
        /*0014*/ 	.word	0x000033a8


	//----- nvinfo : EIATTR_MIN_STACK_SIZE
	.align		4
.L_3:
        /*0018*/ 	.byte	0x04, 0x12
        /*001a*/ 	.short	(.L_5 - .L_4)
	.align		4
.L_4:
        /*001c*/ 	.word	index@(matmul_kernel)
        /*0020*/ 	.word	0x000033a8
.L_5:


//--------------------- .nv.info.matmul_kernel    --------------------------
	.section	.nv.info.matmul_kernel,"",@"SHT_CUDA_INFO"
	.sectionflags	@""
	.align	4


	//----- nvinfo : EIATTR_CUDA_API_VERSION
	.align		4
        /*0000*/ 	.byte	0x04, 0x37
        /*0002*/ 	.short	(.L_7 - .L_6)
.L_6:
        /*0004*/ 	.word	0x00000081


	//----- nvinfo : EIATTR_KPARAM_INFO
	.align		4
.L_7:
        /*0008*/ 	.byte	0x04, 0x17
        /*000a*/ 	.short	(.L_9 - .L_8)
.L_8:
        /*000c*/ 	.word	0x00000000
        /*0010*/ 	.short	0x000d
        /*0012*/ 	.short	0x0048
        /*0014*/ 	.byte	0x00, 0xf4, 0x21, 0x00


	//----- nvinfo : EIATTR_KPARAM_INFO
	.align		4
.L_9:
        /*0018*/ 	.byte	0x04, 0x17
        /*001a*/ 	.short	(.L_11 - .L_10)
.L_10:
        /*001c*/ 	.word	0x00000000
        /*0020*/ 	.short	0x000c
        /*0022*/ 	.short	0x0040
        /*0024*/ 	.byte	0x00, 0xf4, 0x21, 0x00


	//----- nvinfo : EIATTR_KPARAM_INFO
	.align		4
.L_11:
        /*0028*/ 	.byte	0x04, 0x17
        /*002a*/ 	.short	(.L_13 - .L_12)
.L_12:
        /*002c*/ 	.word	0x00000000
        /*0030*/ 	.short	0x000b
        /*0032*/ 	.short	0x0038
        /*0034*/ 	.byte	0x00, 0xf0, 0x11, 0x00


	//----- nvinfo : EIATTR_KPARAM_INFO
	.align		4
.L_13:
        /*0038*/ 	.byte	0x04, 0x17
        /*003a*/ 	.short	(.L_15 - .L_14)
.L_14:
        /*003c*/ 	.word	0x00000000
        /*0040*/ 	.short	0x000a
        /*0042*/ 	.short	0x0034
        /*0044*/ 	.byte	0x00, 0xf0, 0x11, 0x00


	//----- nvinfo : EIATTR_KPARAM_INFO
	.align		4
.L_15:
        /*0048*/ 	.byte	0x04, 0x17
        /*004a*/ 	.short	(.L_17 - .L_16)
.L_16:
        /*004c*/ 	.word	0x00000000
        /*0050*/ 	.short	0x0009
        /*0052*/ 	.short	0x0030
        /*0054*/ 	.byte	0x00, 0xf0, 0x11, 0x00


	//----- nvinfo : EIATTR_KPARAM_INFO
	.align		4
.L_17:
        /*0058*/ 	.byte	0x04, 0x17
        /*005a*/ 	.short	(.L_19 - .L_18)
.L_18:
        /*005c*/ 	.word	0x00000000
        /*0060*/ 	.short	0x0008
        /*0062*/ 	.short	0x002c
        /*0064*/ 	.byte	0x00, 0xf0, 0x11, 0x00


	//----- nvinfo : EIATTR_KPARAM_INFO
	.align		4
.L_19:
        /*0068*/ 	.byte	0x04, 0x17
        /*006a*/ 	.short	(.L_21 - .L_20)
.L_20:
        /*006c*/ 	.word	0x00000000
        /*0070*/ 	.short	0x0007
        /*0072*/ 	.short	0x0028
        /*0074*/ 	.byte	0x00, 0xf0, 0x11, 0x00


	//----- nvinfo : EIATTR_KPARAM_INFO
	.align		4
.L_21:
        /*0078*/ 	.byte	0x04, 0x17
        /*007a*/ 	.short	(.L_23 - .L_22)
.L_22:
        /*007c*/ 	.word	0x00000000
        /*0080*/ 	.short	0x0006
        /*0082*/ 	.short	0x0024
        /*0084*/ 	.byte	0x00, 0xf0, 0x11, 0x00


	//----- nvinfo : EIATTR_KPARAM_INFO
	.align		4
.L_23:
        /*0088*/ 	.byte	0x04, 0x17
        /*008a*/ 	.short	(.L_25 - .L_24)
.L_24:
        /*008c*/ 	.word	0x00000000
        /*0090*/ 	.short	0x0005
        /*0092*/ 	.short	0x0020
        /*0094*/ 	.byte	0x00, 0xf0, 0x11, 0x00


	//----- nvinfo : EIATTR_KPARAM_INFO
	.align		4
.L_25:
        /*0098*/ 	.byte	0x04, 0x17
        /*009a*/ 	.short	(.L_27 - .L_26)
.L_26:
        /*009c*/ 	.word	0x00000000
        /*00a0*/ 	.short	0x0004
        /*00a2*/ 	.short	0x001c
        /*00a4*/ 	.byte	0x00, 0xf0, 0x11, 0x00


	//----- nvinfo : EIATTR_KPARAM_INFO
	.align		4
.L_27:
        /*00a8*/ 	.byte	0x04, 0x17
        /*00aa*/ 	.short	(.L_29 - .L_28)
.L_28:
        /*00ac*/ 	.word	0x00000000
        /*00b0*/ 	.short	0x0003
        /*00b2*/ 	.short	0x0018
        /*00b4*/ 	.byte	0x00, 0xf0, 0x11, 0x00


	//----- nvinfo : EIATTR_KPARAM_INFO
	.align		4
.L_29:
        /*00b8*/ 	.byte	0x04, 0x17
        /*00ba*/ 	.short	(.L_31 - .L_30)
.L_30:
        /*00bc*/ 	.word	0x00000000
        /*00c0*/ 	.short	0x0002
        /*00c2*/ 	.short	0x0010
        /*00c4*/ 	.byte	0x00, 0xf4, 0x21, 0x00


	//----- nvinfo : EIATTR_KPARAM_INFO
	.align		4
.L_31:
        /*00c8*/ 	.byte	0x04, 0x17
        /*00ca*/ 	.short	(.L_33 - .L_32)
.L_32:
        /*00cc*/ 	.word	0x00000000
        /*00d0*/ 	.short	0x0001
        /*00d2*/ 	.short	0x0008
        /*00d4*/ 	.byte	0x00, 0xf4, 0x21, 0x00


	//----- nvinfo : EIATTR_KPARAM_INFO
	.align		4
.L_33:
        /*00d8*/ 	.byte	0x04, 0x17
        /*00da*/ 	.short	(.L_35 - .L_34)
.L_34:
        /*00dc*/ 	.word	0x00000000
        /*00e0*/ 	.short	0x0000
        /*00e2*/ 	.short	0x0000
        /*00e4*/ 	.byte	0x00, 0xf4, 0x21, 0x00


	//----- nvinfo : EIATTR_SPARSE_MMA_MASK
	.align		4
.L_35:
        /*00e8*/ 	.byte	0x03, 0x50
        /*00ea*/ 	.short	0x0000


	//----- nvinfo : EIATTR_MAXREG_COUNT
	.align		4
        /*00ec*/ 	.byte	0x03, 0x1b
        /*00ee*/ 	.short	0x00ff


	//----- nvinfo : EIATTR_NUM_BARRIERS
	.align		4
        /*00f0*/ 	.byte	0x02, 0x4c
        /*00f2*/ 	.byte	0x01
	.zero		1


	//----- nvinfo : EIATTR_ANNOTATIONS
	.align		4
        /*00f4*/ 	.byte	0x04, 0x55
        /*00f6*/ 	.short	(.L_37 - .L_36)


	//   ....[0]....
.L_36:
        /*00f8*/ 	.word	0x00000001
        /*00fc*/ 	.byte	0x50, 0x00, 0x00, 0x00, 0x01, 0x00, 0x00, 0x00, 0x70, 0x00, 0x00, 0x00, 0x01, 0x00, 0x00, 0x00
        /* <DEDUP_REMOVED lines=2767> */
        /*adfc*/ 	.byte	0xd0, 0x99, 0x03, 0x00, 0x01, 0x00, 0x00, 0x00, 0xe0, 0x99, 0x03, 0x00


	//----- nvinfo : EIATTR_VRC_CTA_INIT_COUNT
	.align		4
.L_37:
        /*ae08*/ 	.byte	0x02, 0x4a
	.zero		1
	.zero		1


	//----- nvinfo : EIATTR_EXIT_INSTR_OFFSETS
	.align		4
        /*ae0c*/ 	.byte	0x04, 0x1c
        /*ae0e*/ 	.short	(.L_39 - .L_38)


	//   ....[0]....
.L_38:
        /*ae10*/ 	.word	0x00071be0


	//   ....[1]....
        /*ae14*/ 	.word	0x00071c00


	//----- nvinfo : EIATTR_REQNTID
	.align		4
.L_39:
        /*ae18*/ 	.byte	0x04, 0x10
        /*ae1a*/ 	.short	(.L_41 - .L_40)
.L_40:
        /*ae1c*/ 	.word	0x00000080
        /*ae20*/ 	.word	0x00000001
        /*ae24*/ 	.word	0x00000001


	//----- nvinfo : EIATTR_CBANK_PARAM_SIZE
	.align		4
.L_41:
        /*ae28*/ 	.byte	0x03, 0x19
        /*ae2a*/ 	.short	0x0050


	//----- nvinfo : EIATTR_PARAM_CBANK
	.align		4
        /*ae2c*/ 	.byte	0x04, 0x0a
        /*ae2e*/ 	.short	(.L_43 - .L_42)
	.align		4
.L_42:
        /*ae30*/ 	.word	index@(.nv.constant0.matmul_kernel)
        /*ae34*/ 	.short	0x0380
        /*ae36*/ 	.short	0x0050


	//----- nvinfo : EIATTR_SW_WAR
	.align		4
.L_43:
        /*ae38*/ 	.byte	0x04, 0x36
        /*ae3a*/ 	.short	(.L_45 - .L_44)
.L_44:
        /*ae3c*/ 	.word	0x00000008
.L_45:


//--------------------- .nv.compat                --------------------------
	.section	.nv.compat,"",@"SHT_CUDA_COMPAT_INFO"
	.align	4
        /*0000*/ 	.byte	0x02, 0x02, 0x02, 0x00, 0x02, 0x05, 0x05, 0x00, 0x02, 0x03, 0x00, 0x00, 0x02, 0x06, 0x01, 0x00


//--------------------- .nv.callgraph             --------------------------
	.section	.nv.callgraph,"",@"SHT_CUDA_CALLGRAPH"
	.align	4
	.sectionentsize	8
	.align		4
        /*0000*/ 	.word	0x00000000
	.align		4
        /*0004*/ 	.word	0xffffffff
	.align		4
        /*0008*/ 	.word	0x00000000
	.align		4
        /*000c*/ 	.word	0xfffffffe
	.align		4
        /*0010*/ 	.word	0x00000000
	.align		4
        /*0014*/ 	.word	0xfffffffd
	.align		4
        /*0018*/ 	.word	0x00000000
	.align		4
        /*001c*/ 	.word	0xfffffffc


//--------------------- .text.matmul_kernel       --------------------------
	.section	.text.matmul_kernel,"ax",@progbits
	.align	128
        .global         matmul_kernel
        .type           matmul_kernel,@function
        .size           matmul_kernel,(.L_x_3 - matmul_kernel)
        .other          matmul_kernel,@"STO_CUDA_ENTRY STV_DEFAULT"
matmul_kernel:
.text.matmul_kernel:
[----:B------:R-:W0:Y:S08]  /*0000*/  LDC R1, c[0x0][0x37c] ;  /* 0x0000df00ff017b82 */ /* 0x000e300000000800 */
[----:B------:R-:W1:Y:S01]  /*0010*/  LDC.64 R2, c[0x0][0x398] ;  /* 0x0000e600ff027b82 */ /* 0x000e620000000a00 */
[----:B------:R-:W2:Y:S01]  /*0020*/  S2R R14, SR_TID.X ;  /* 0x00000000000e7919 */ /* 0x000ea20000002100 */
[----:B0-----:R-:W-:Y:S01]  /*0030*/  VIADD R1, R1, 0xffffcc58 ;  /* 0xffffcc5801017836 */ /* 0x001fe20000000000 */
[----:B------:R-:W0:Y:S04]  /*0040*/  LDCU UR4, c[0x0][0x3a0] ;  /* 0x00007400ff0477ac */ /* 0x000e280008000800 */
[----:B------:R3:W-:Y:S01]  /*0050*/  STL [R1+0x2d0], RZ ;  /* 0x0002d0ff01007387 */ /* 0x0007e20000100800 */
[----:B------:R-:W4:Y:S03]  /*0060*/  LDCU.64 UR10, c[0x0][0x358] ;  /* 0x00006b00ff0a77ac */ /* 0x000f260008000a00 */
[----:B------:R3:W-:Y:S04]  /*0070*/  STL [R1+0x2d4], RZ ;  /* 0x0002d4ff01007387 */ /* 0x0007e80000100800 */
[----:B------:R3:W-:Y:S01]  /*0080*/  STL [R1+0x2d8], RZ ;  /* 0x0002d8ff01007387 */ /* 0x0007e20000100800 */
[----:B0-----:R-:W-:Y:S01]  /*0090*/  UIADD3 UR4, UPT, UPT, UR4, 0x7f, URZ ;  /* 0x0000007f04047890 */ /* 0x001fe2000fffe0ff */
[----:B-1----:R-:W-:-:S03]  /*00a0*/  VIADD R0, R3, 0x1ff ;  /* 0x000001ff03007836 */ /* 0x002fc60000000000 */
[----:B------:R-:W-:Y:S02]  /*00b0*/  UISETP.GE.AND UP0, UPT, UR4, 0x80, UPT ;  /* 0x000000800400788c */ /* 0x000fe4000bf06270 */
[----:B------:R-:W-:-:S04]  /*00c0*/  SHF.R.S32.HI R5, RZ, 0x1f, R0 ;  /* 0x0000001fff057819 */ /* 0x000fc80000011400 */
[----:B------:R-:W-:-:S04]  /*00d0*/  LEA.HI R5, R5, R0, RZ, 0x9 ;  /* 0x0000000005057211 */ /* 0x000fc800078f48ff */
[----:B------:R-:W-:Y:S02]  /*00e0*/  SHF.R.S32.HI R0, RZ, 0x9, R5 ;  /* 0x00000009ff007819 */ /* 0x000fe40000011405 */
[----:B------:R-:W0:Y:S03]  /*00f0*/  S2R R5, SR_CTAID.X ;  /* 0x0000000000057919 */ /* 0x000e260000002500 */
[----:B------:R-:W-:-:S05]  /*0100*/  IMAD.SHL.U32 R0, R0, 0x8, RZ ;  /* 0x0000000800007824 */ /* 0x000fca00078e00ff */
[-C--:B------:R-:W-:Y:S02]  /*0110*/  IABS R9, R0.reuse ;  /* 0x0000000000097213 */ /* 0x080fe40000000000 */
[----:B------:R-:W-:Y:S02]  /*0120*/  IABS R12, R0 ;  /* 0x00000000000c7213 */ /* 0x000fe40000000000 */
[----:B------:R-:W1:Y:S08]  /*0130*/  I2F.RP R4, R9 ;  /* 0x0000000900047306 */ /* 0x000e700000209400 */
[----:B-1----:R-:W1:Y:S01]  /*0140*/  MUFU.RCP R4, R4 ;  /* 0x0000000400047308 */ /* 0x002e620000001000 */
[----:B0-----:R-:W-:Y:S01]  /*0150*/  IABS R10, R5 ;  /* 0x00000005000a7213 */ /* 0x001fe20000000000 */
[----:B-1----:R-:W-:-:S02]  /*0160*/  VIADD R6, R4, 0xffffffe ;  /* 0x0ffffffe04067836 */ /* 0x002fc40000000000 */
[----:B------:R-:W-:-:S04]  /*0170*/  IMAD.MOV R4, RZ, RZ, -R12 ;  /* 0x000000ffff047224 */ /* 0x000fc800078e0a0c */
[----:B------:R0:W1:Y:S02]  /*0180*/  F2I.FTZ.U32.TRUNC.NTZ R7, R6 ;  /* 0x0000000600077305 */ /* 0x000064000021f000 */
[----:B0-----:R-:W-:Y:S02]  /*0190*/  IMAD.MOV.U32 R6, RZ, RZ, RZ ;  /* 0x000000ffff067224 */ /* 0x001fe400078e00ff */
[----:B-1----:R-:W-:-:S04]  /*01a0*/  IMAD.MOV R8, RZ, RZ, -R7 ;  /* 0x000000ffff087224 */ /* 0x002fc800078e0a07 */
[----:B------:R-:W-:Y:S02]  /*01b0*/  IMAD R11, R8, R9, RZ ;  /* 0x00000009080b7224 */ /* 0x000fe400078e02ff */
[----:B------:R-:W-:Y:S02]  /*01c0*/  IMAD.MOV.U32 R8, RZ, RZ, R10 ;  /* 0x000000ffff087224 */ /* 0x000fe400078e000a */
[----:B------:R-:W-:-:S06]  /*01d0*/  IMAD.HI.U32 R7, R7, R11, R6 ;  /* 0x0000000b07077227 */ /* 0x000fcc00078e0006 */
[----:B------:R-:W-:-:S04]  /*01e0*/  IMAD.HI.U32 R7, R7, R8, RZ ;  /* 0x0000000807077227 */ /* 0x000fc800078e00ff */
[----:B------:R-:W-:-:S05]  /*01f0*/  IMAD R4, R7, R4, R8 ;  /* 0x0000000407047224 */ /* 0x000fca00078e0208 */
[----:B------:R-:W-:-:S13]  /*0200*/  ISETP.GT.U32.AND P1, PT, R9, R4, PT ;  /* 0x000000040900720c */ /* 0x000fda0003f24070 */
[----:B------:R-:W-:Y:S02]  /*0210*/  @!P1 IMAD.IADD R4, R4, 0x1, -R9 ;  /* 0x0000000104049824 */ /* 0x000fe400078e0a09 */
[----:B------:R-:W-:Y:S01]  /*0220*/  @!P1 VIADD R7, R7, 0x1 ;  /* 0x0000000107079836 */ /* 0x000fe20000000000 */
[----:B------:R-:W-:Y:S02]  /*0230*/  ISETP.NE.AND P1, PT, R0, RZ, PT ;  /* 0x000000ff0000720c */ /* 0x000fe40003f25270 */
[----:B------:R-:W-:Y:S02]  /*0240*/  ISETP.GE.U32.AND P0, PT, R4, R9, PT ;  /* 0x000000090400720c */ /* 0x000fe40003f06070 */
[----:B------:R-:W-:-:S04]  /*0250*/  LOP3.LUT R4, R5, R0, RZ, 0x3c, !PT ;  /* 0x0000000005047212 */ /* 0x000fc800078e3cff */
[----:B------:R-:W-:Y:S01]  /*0260*/  ISETP.GE.AND P2, PT, R4, RZ, PT ;  /* 0x000000ff0400720c */ /* 0x000fe20003f46270 */
[----:B------:R-:W-:-:S06]  /*0270*/  VIADD R4, R2, 0x1f ;  /* 0x0000001f02047836 */ /* 0x000fcc0000000000 */
[----:B------:R-:W-:-:S04]  /*0280*/  @P0 VIADD R7, R7, 0x1 ;  /* 0x0000000107070836 */ /* 0x000fc80000000000 */
[----:B------:R-:W-:Y:S01]  /*0290*/  IMAD.MOV.U32 R6, RZ, RZ, R7 ;  /* 0x000000ffff067224 */ /* 0x000fe200078e0007 */
[----:B------:R-:W-:-:S03]  /*02a0*/  SHF.R.S32.HI R7, RZ, 0x1f, R4 ;  /* 0x0000001fff077819 */ /* 0x000fc60000011404 */
[----:B------:R-:W-:Y:S01]  /*02b0*/  @!P2 IMAD.MOV R6, RZ, RZ, -R6 ;  /* 0x000000ffff06a224 */ /* 0x000fe200078e0a06 */
[----:B------:R-:W-:Y:S02]  /*02c0*/  @!P1 LOP3.LUT R6, RZ, R0, RZ, 0x33, !PT ;  /* 0x00000000ff069212 */ /* 0x000fe400078e33ff */
[----:B------:R-:W-:-:S03]  /*02d0*/  LEA.HI R7, R7, R4, RZ, 0x5 ;  /* 0x0000000407077211 */ /* 0x000fc600078f28ff */
[----:B------:R-:W-:Y:S02]  /*02e0*/  IMAD.SHL.U32 R4, R6, 0x8, RZ ;  /* 0x0000000806047824 */ /* 0x000fe400078e00ff */
[----:B------:R-:W-:-:S03]  /*02f0*/  IMAD.MOV R6, RZ, RZ, -R6 ;  /* 0x000000ffff067224 */ /* 0x000fc600078e0a06 */
[----:B------:R-:W-:Y:S01]  /*0300*/  LEA.HI.SX32 R7, R7, -R4, 0x1b ;  /* 0x8000000407077211 */ /* 0x000fe200078fdaff */
[----:B------:R-:W-:Y:S02]  /*0310*/  IMAD R13, R0, R6, R5 ;  /* 0x00000006000d7224 */ /* 0x000fe400078e0205 */
[----:B------:R-:W-:Y:S01]  /*0320*/  IMAD.MOV.U32 R6, RZ, RZ, RZ ;  /* 0x000000ffff067224 */ /* 0x000fe200078e00ff */
[----:B------:R-:W-:-:S04]  /*0330*/  VIMNMX R8, PT, PT, R7, 0x8, PT ;  /* 0x0000000807087848 */ /* 0x000fc80003fe0100 */
[-C--:B------:R-:W-:Y:S02]  /*0340*/  IABS R10, R8.reuse ;  /* 0x00000008000a7213 */ /* 0x080fe40000000000 */
[----:B------:R-:W-:Y:S02]  /*0350*/  IABS R0, R8 ;  /* 0x0000000800007213 */ /* 0x000fe40000000000 */
[----:B------:R-:W0:Y:S08]  /*0360*/  I2F.RP R9, R10 ;  /* 0x0000000a00097306 */ /* 0x000e300000209400 */
[----:B0-----:R-:W0:Y:S02]  /*0370*/  MUFU.RCP R9, R9 ;  /* 0x0000000900097308 */ /* 0x001e240000001000 */
[----:B0-----:R-:W-:-:S06]  /*0380*/  VIADD R7, R9, 0xffffffe ;  /* 0x0ffffffe09077836 */ /* 0x001fcc0000000000 */
[----:B------:R-:W0:Y:S02]  /*0390*/  F2I.FTZ.U32.TRUNC.NTZ R7, R7 ;  /* 0x0000000700077305 */ /* 0x000e24000021f000 */
[----:B0-----:R-:W-:-:S04]  /*03a0*/  IMAD.MOV R11, RZ, RZ, -R7 ;  /* 0x000000ffff0b7224 */ /* 0x001fc800078e0a07 */
[----:B------:R-:W-:Y:S01]  /*03b0*/  IMAD.MOV.U32 R5, RZ, RZ, R11 ;  /* 0x000000ffff057224 */ /* 0x000fe200078e000b */
[----:B------:R-:W-:-:S03]  /*03c0*/  IABS R11, R13 ;  /* 0x0000000d000b7213 */ /* 0x000fc60000000000 */
[----:B------:R-:W-:-:S04]  /*03d0*/  IMAD R5, R5, R10, RZ ;  /* 0x0000000a05057224 */ /* 0x000fc800078e02ff */
[----:B------:R-:W-:-:S04]  /*03e0*/  IMAD.HI.U32 R6, R7, R5, R6 ;  /* 0x0000000507067227 */ /* 0x000fc800078e0006 */
[----:B------:R-:W-:Y:S02]  /*03f0*/  IMAD.MOV R5, RZ, RZ, -R0 ;  /* 0x000000ffff057224 */ /* 0x000fe400078e0a00 */
[----:B------:R-:W-:Y:S01]  /*0400*/  IMAD.HI.U32 R0, R6, R11, RZ ;  /* 0x0000000b06007227 */ /* 0x000fe200078e00ff */
[----:B--2---:R-:W-:-:S03]  /*0410*/  LOP3.LUT R6, R14, 0x1f, RZ, 0xc0, !PT ;  /* 0x0000001f0e067812 */ /* 0x004fc600078ec0ff */
[----:B------:R-:W-:-:S05]  /*0420*/  IMAD R5, R0, R5, R11 ;  /* 0x0000000500057224 */ /* 0x000fca00078e020b */
[----:B------:R-:W-:-:S13]  /*0430*/  ISETP.GT.U32.AND P1, PT, R10, R5, PT ;  /* 0x000000050a00720c */ /* 0x000fda0003f24070 */
[----:B------:R-:W-:Y:S02]  /*0440*/  @!P1 IMAD.IADD R5, R5, 0x1, -R10 ;  /* 0x0000000105059824 */ /* 0x000fe400078e0a0a */
[----:B------:R-:W-:Y:S01]  /*0450*/  @!P1 VIADD R0, R0, 0x1 ;  /* 0x0000000100009836 */ /* 0x000fe20000000000 */
[----:B------:R-:W-:Y:S02]  /*0460*/  ISETP.NE.AND P1, PT, R8, RZ, PT ;  /* 0x000000ff0800720c */ /* 0x000fe40003f25270 */
[----:B------:R-:W-:Y:S02]  /*0470*/  ISETP.GE.U32.AND P0, PT, R5, R10, PT ;  /* 0x0000000a0500720c */ /* 0x000fe40003f06070 */
[----:B------:R-:W-:-:S04]  /*0480*/  LOP3.LUT R5, R13, R8, RZ, 0x3c, !PT ;  /* 0x000000080d057212 */ /* 0x000fc800078e3cff */
[----:B------:R-:W-:-:S07]  /*0490*/  ISETP.GE.AND P2, PT, R5, RZ, PT ;  /* 0x000000ff0500720c */ /* 0x000fce0003f46270 */
[----:B------:R-:W-:-:S06]  /*04a0*/  @P0 VIADD R0, R0, 0x1 ;  /* 0x0000000100000836 */ /* 0x000fcc0000000000 */
[----:B------:R-:W-:Y:S01]  /*04b0*/  @!P2 IMAD.MOV R0, RZ, RZ, -R0 ;  /* 0x000000ffff00a224 */ /* 0x000fe200078e0a00 */
[----:B------:R-:W-:-:S05]  /*04c0*/  @!P1 LOP3.LUT R0, RZ, R8, RZ, 0x33, !PT ;  /* 0x00000008ff009212 */ /* 0x000fca00078e33ff */
[----:B------:R-:W-:Y:S02]  /*04d0*/  IMAD.MOV R5, RZ, RZ, -R0 ;  /* 0x000000ffff057224 */ /* 0x000fe400078e0a00 */
[----:B------:R-:W-:Y:S02]  /*04e0*/  IMAD.SHL.U32 R0, R0, 0x200, RZ ;  /* 0x0000020000007824 */ /* 0x000fe400078e00ff */
[----:B------:R-:W-:-:S04]  /*04f0*/  IMAD R5, R8, R5, R13 ;  /* 0x0000000508057224 */ /* 0x000fc800078e020d */
[----:B------:R-:W-:-:S04]  /*0500*/  IMAD.IADD R5, R4, 0x1, R5 ;  /* 0x0000000104057824 */ /* 0x000fc800078e0205 */
[----:B------:R-:W-:-:S05]  /*0510*/  IMAD R29, R5, 0x20, R6 ;  /* 0x00000020051d7824 */ /* 0x000fca00078e0206 */
[----:B------:R3:W-:Y:S04]  /*0520*/  STL [R1+0x1cac], R29 ;  /* 0x001cac1d01007387 */ /* 0x0007e80000100800 */
[----:B------:R3:W-:Y:S04]  /*0530*/  STL [R1+0x2dc], RZ ;  /* 0x0002dcff01007387 */ /* 0x0007e80000100800 */
        /* <DEDUP_REMOVED lines=124> */
[----:B------:R3:W-:Y:S01]  /*0d00*/  STL [R1+0x400], R0 ;  /* 0x0004000001007387 */ /* 0x0007e20000100800 */
[----:B----4-:R-:W-:Y:S05]  /*0d10*/  BRA.U !UP0, `(.L_x_0) ;  /* 0x0000067908dc7547 */ /* 0x010fea000b800000 */
[----:B------:R-:W-:Y:S01]  /*0d20*/  IABS R4, R3 ;  /* 0x0000000300047213 */ /* 0x000fe20000000000 */
[----:B------:R0:W-:Y:S01]  /*0d30*/  STL [R1+0x1e0c], R3 ;  /* 0x001e0c0301007387 */ /* 0x0001e20000100800 */
[----:B------:R-:W1:Y:S01]  /*0d40*/  LDCU UR8, c[0x0][0x3a8] ;  /* 0x00007500ff0877ac */ /* 0x000e620008000800 */
[----:B------:R-:W2:Y:S01]  /*0d50*/  LDCU UR4, c[0x0][0x3ac] ;  /* 0x00007580ff0477ac */ /* 0x000ea20008000800 */
[----:B------:R-:W4:Y:S01]  /*0d60*/  LDCU.64 UR6, c[0x0][0x388] ;  /* 0x00007100ff0677ac */ /* 0x000f220008000a00 */
[----:B0-----:R-:W5:Y:S01]  /*0d70*/  LDL R3, [R1+0x400] ;  /* 0x0004000001037983 */ /* 0x001f620000100800 */
[----:B------:R-:W0:Y:S01]  /*0d80*/  I2F.RP R5, R4 ;  /* 0x0000000400057306 */ /* 0x000e220000209400 */
[----:B------:R-:W3:Y:S01]  /*0d90*/  LDCU UR5, c[0x0][0x3b0] ;  /* 0x00007600ff0577ac */ /* 0x000ee20008000800 */
[----:B------:R-:W1:Y:S01]  /*0da0*/  LDCU UR12, c[0x0][0x3a4] ;  /* 0x00007480ff0c77ac */ /* 0x000e620008000800 */
[----:B------:R-:W1:Y:S01]  /*0db0*/  LDCU UR9, c[0x0][0x3a0] ;  /* 0x00007400ff0977ac */ /* 0x000e620008000800 */
[----:B------:R-:W1:Y:S04]  /*0dc0*/  LDCU UR14, c[0x0][0x3a8] ;  /* 0x00007500ff0e77ac */ /* 0x000e680008000800 */
[----:B0-----:R-:W0:Y:S01]  /*0dd0*/  MUFU.RCP R5, R5 ;  /* 0x0000000500057308 */ /* 0x001e220000001000 */
[----:B------:R-:W1:Y:S01]  /*0de0*/  LDCU UR15, c[0x0][0x3ac] ;  /* 0x00007580ff0f77ac */ /* 0x000e620008000800 */
[----:B0-----:R-:W-:-:S06]  /*0df0*/  VIADD R6, R5, 0xffffffe ;  /* 0x0ffffffe05067836 */ /* 0x001fcc0000000000 */
[----:B------:R0:W1:Y:S02]  /*0e00*/  F2I.FTZ.U32.TRUNC.NTZ R7, R6 ;  /* 0x0000000600077305 */ /* 0x000064000021f000 */
[----:B0-----:R-:W-:Y:S02]  /*0e10*/  IMAD.MOV.U32 R6, RZ, RZ, RZ ;  /* 0x000000ffff067224 */ /* 0x001fe400078e00ff */
[----:B-1----:R-:W-:-:S04]  /*0e20*/  IMAD.MOV R9, RZ, RZ, -R7 ;  /* 0x000000ffff097224 */ /* 0x002fc800078e0a07 */
[----:B------:R-:W-:-:S04]  /*0e30*/  IMAD R9, R9, R4, RZ ;  /* 0x0000000409097224 */ /* 0x000fc800078e02ff */
[----:B------:R-:W-:-:S04]  /*0e40*/  IMAD.HI.U32 R5, R7, R9, R6 ;  /* 0x0000000907057227 */ /* 0x000fc800078e0006 */
[C---:B-----5:R-:W-:Y:S02]  /*0e50*/  VIADD R8, R3.reuse, 0x1ff ;  /* 0x000001ff03087836 */ /* 0x060fe40000000000 */
[C---:B---3--:R-:W-:Y:S02]  /*0e60*/  VIADD R0, R3.reuse, 0x1fe ;  /* 0x000001fe03007836 */ /* 0x048fe40000000000 */
[C---:B------:R-:W-:Y:S01]  /*0e70*/  VIADD R15, R3.reuse, 0x1fd ;  /* 0x000001fd030f7836 */ /* 0x040fe20000000000 */
[----:B------:R-:W-:Y:S01]  /*0e80*/  IABS R10, R8 ;  /* 0x00000008000a7213 */ /* 0x000fe20000000000 */
[C---:B------:R-:W-:Y:S01]  /*0e90*/  VIADD R14, R3.reuse, 0x1fb ;  /* 0x000001fb030e7836 */ /* 0x040fe20000000000 */
[----:B------:R-:W-:Y:S01]  /*0ea0*/  IABS R11, R0 ;  /* 0x00000000000b7213 */ /* 0x000fe20000000000 */
[----:B------:R-:W-:Y:S01]  /*0eb0*/  VIADD R12, R3, 0x1fc ;  /* 0x000001fc030c7836 */ /* 0x000fe20000000000 */
[----:B------:R-:W-:Y:S01]  /*0ec0*/  ISETP.GE.AND P3, PT, R8, RZ, PT ;  /* 0x000000ff0800720c */ /* 0x000fe20003f66270 */
[----:B------:R-:W-:Y:S01]  /*0ed0*/  IMAD.MOV.U32 R9, RZ, RZ, R10 ;  /* 0x000000ffff097224 */ /* 0x000fe200078e000a */
[----:B------:R-:W-:Y:S01]  /*0ee0*/  IABS R25, R14 ;  /* 0x0000000e00197213 */ /* 0x000fe20000000000 */
[----:B------:R-:W-:Y:S01]  /*0ef0*/  IMAD.MOV.U32 R10, RZ, RZ, R11 ;  /* 0x000000ffff0a7224 */ /* 0x000fe200078e000b */
[----:B------:R-:W-:Y:S01]  /*0f00*/  IABS R11, R15 ;  /* 0x0000000f000b7213 */ /* 0x000fe20000000000 */
[----:B------:R-:W-:Y:S01]  /*0f10*/  IMAD.HI.U32 R6, R5, R9, RZ ;  /* 0x0000000905067227 */ /* 0x000fe200078e00ff */
[----:B------:R-:W-:-:S02]  /*0f20*/  ISETP.GE.AND P1, PT, R0, RZ, PT ;  /* 0x000000ff0000720c */ /* 0x000fc40003f26270 */
[----:B------:R-:W-:Y:S01]  /*0f30*/  IABS R13, R12 ;  /* 0x0000000c000d7213 */ /* 0x000fe20000000000 */
[----:B------:R-:W-:Y:S01]  /*0f40*/  IMAD.MOV R6, RZ, RZ, -R6 ;  /* 0x000000ffff067224 */ /* 0x000fe200078e0a06 */
[----:B------:R-:W-:Y:S01]  /*0f50*/  ISETP.GE.AND P6, PT, R15, RZ, PT ;  /* 0x000000ff0f00720c */ /* 0x000fe20003fc6270 */
[----:B------:R-:W-:-:S04]  /*0f60*/  IMAD.HI.U32 R8, R5, R11, RZ ;  /* 0x0000000b05087227 */ /* 0x000fc800078e00ff */
[C---:B------:R-:W-:Y:S02]  /*0f70*/  IMAD R6, R4.reuse, R6, R9 ;  /* 0x0000000604067224 */ /* 0x040fe400078e0209 */
[----:B------:R-:W-:Y:S02]  /*0f80*/  IMAD.MOV R8, RZ, RZ, -R8 ;  /* 0x000000ffff087224 */ /* 0x000fe400078e0a08 */
[----:B------:R-:W-:Y:S01]  /*0f90*/  IMAD.HI.U32 R0, R5, R25, RZ ;  /* 0x0000001905007227 */ /* 0x000fe200078e00ff */
[----:B------:R-:W-:-:S03]  /*0fa0*/  ISETP.GT.U32.AND P0, PT, R4, R6, PT ;  /* 0x000000060400720c */ /* 0x000fc60003f04070 */
[----:B------:R-:W-:Y:S02]  /*0fb0*/  IMAD R8, R4, R8, R11 ;  /* 0x0000000804087224 */ /* 0x000fe400078e020b */
[----:B------:R-:W-:Y:S02]  /*0fc0*/  IMAD.MOV R0, RZ, RZ, -R0 ;  /* 0x000000ffff007224 */ /* 0x000fe400078e0a00 */
[----:B------:R-:W-:-:S04]  /*0fd0*/  IMAD.HI.U32 R9, R5, R13, RZ ;  /* 0x0000000d05097227 */ /* 0x000fc800078e00ff */
[----:B------:R-:W-:Y:S02]  /*0fe0*/  IMAD R25, R4, R0, R25 ;  /* 0x0000000004197224 */ /* 0x000fe400078e0219 */
[----:B------:R-:W-:Y:S01]  /*0ff0*/  @!P0 IMAD.IADD R6, R6, 0x1, -R4 ;  /* 0x0000000106068824 */ /* 0x000fe200078e0a04 */
[C---:B------:R-:W-:Y:S01]  /*1000*/  ISETP.GT.U32.AND P0, PT, R4.reuse, R8, PT ;  /* 0x000000080400720c */ /* 0x040fe20003f04070 */
[----:B------:R-:W-:Y:S02]  /*1010*/  VIADD R11, R3, 0x1f9 ;  /* 0x000001f9030b7836 */ /* 0x000fe40000000000 */
[----:B------:R-:W-:Y:S01]  /*1020*/  IMAD.HI.U32 R7, R5, R10, RZ ;  /* 0x0000000a05077227 */ /* 0x000fe200078e00ff */
[----:B------:R-:W-:Y:S02]  /*1030*/  ISETP.GT.U32.AND P5, PT, R4, R6, PT ;  /* 0x000000060400720c */ /* 0x000fe40003fa4070 */
[----:B------:R-:W-:Y:S01]  /*1040*/  IABS R21, R11 ;  /* 0x0000000b00157213 */ /* 0x000fe20000000000 */
[----:B------:R-:W-:-:S02]  /*1050*/  IMAD.MOV R9, RZ, RZ, -R9 ;  /* 0x000000ffff097224 */ /* 0x000fc400078e0a09 */
[----:B------:R-:W-:Y:S02]  /*1060*/  IMAD.MOV R7, RZ, RZ, -R7 ;  /* 0x000000ffff077224 */ /* 0x000fe400078e0a07 */
[----:B------:R-:W-:Y:S02]  /*1070*/  IMAD R9, R4, R9, R13 ;  /* 0x0000000904097224 */ /* 0x000fe400078e020d */
[----:B------:R-:W-:Y:S01]  /*1080*/  @!P0 IMAD.IADD R8, R8, 0x1, -R4 ;  /* 0x0000000108088824 */ /* 0x000fe200078e0a04 */
[C---:B------:R-:W-:Y:S01]  /*1090*/  ISETP.GT.U32.AND P0, PT, R4.reuse, R25, PT ;  /* 0x000000190400720c */ /* 0x040fe20003f04070 */
[C---:B------:R-:W-:Y:S01]  /*10a0*/  IMAD R7, R4.reuse, R7, R10 ;  /* 0x0000000704077224 */ /* 0x040fe200078e020a */
[----:B------:R-:W-:Y:S01]  /*10b0*/  ISETP.GT.U32.AND P4, PT, R4, R9, PT ;  /* 0x000000090400720c */ /* 0x000fe20003f84070 */
[----:B------:R-:W-:Y:S01]  /*10c0*/  @!P5 IMAD.IADD R6, R6, 0x1, -R4 ;  /* 0x000000010606d824 */ /* 0x000fe200078e0a04 */
[C---:B------:R-:W-:Y:S01]  /*10d0*/  ISETP.GT.U32.AND P5, PT, R4.reuse, R8, PT ;  /* 0x000000080400720c */ /* 0x040fe20003fa4070 */
[----:B------:R-:W-:Y:S01]  /*10e0*/  VIADD R13, R3, 0x1f8 ;  /* 0x000001f8030d7836 */ /* 0x000fe20000000000 */
[----:B------:R-:W-:Y:S01]  /*10f0*/  ISETP.GT.U32.AND P2, PT, R4, R7, PT ;  /* 0x000000070400720c */ /* 0x000fe20003f44070 */
[----:B------:R-:W-:-:S03]  /*1100*/  IMAD.HI.U32 R10, R5, R21, RZ ;  /* 0x00000015050a7227 */ /* 0x000fc600078e00ff */
[----:B------:R-:W-:Y:S01]  /*1110*/  IABS R15, R13 ;  /* 0x0000000d000f7213 */ /* 0x000fe20000000000 */
[----:B------:R-:W-:Y:S02]  /*1120*/  VIADD R16, R3, 0x1fa ;  /* 0x000001fa03107836 */ /* 0x000fe40000000000 */
[----:B------:R-:W-:Y:S02]  /*1130*/  @!P0 IMAD.IADD R25, R25, 0x1, -R4 ;  /* 0x0000000119198824 */ /* 0x000fe400078e0a04 */
[----:B------:R-:W-:Y:S01]  /*1140*/  IMAD.MOV R10, RZ, RZ, -R10 ;  /* 0x000000ffff0a7224 */ /* 0x000fe200078e0a0a */
[----:B------:R-:W-:Y:S01]  /*1150*/  IABS R23, R16 ;  /* 0x0000001000177213 */ /* 0x000fe20000000000 */
[----:B------:R-:W-:Y:S01]  /*1160*/  @!P5 IMAD.IADD R8, R8, 0x1, -R4 ;  /* 0x000000010808d824 */ /* 0x000fe200078e0a04 */
[C---:B------:R-:W-:Y:S01]  /*1170*/  ISETP.GT.U32.AND P5, PT, R4.reuse, R25, PT ;  /* 0x000000190400720c */ /* 0x040fe20003fa4070 */
[----:B------:R-:W-:Y:S02]  /*1180*/  IMAD R21, R4, R10, R21 ;  /* 0x0000000a04157224 */ /* 0x000fe400078e0215 */
[----:B------:R-:W-:-:S04]  /*1190*/  IMAD.HI.U32 R10, R5, R15, RZ ;  /* 0x0000000f050a7227 */ /* 0x000fc800078e00ff */
[----:B------:R-:W-:-:S04]  /*11a0*/  IMAD.HI.U32 R0, R5, R23, RZ ;  /* 0x0000001705007227 */ /* 0x000fc800078e00ff */
[----:B------:R-:W-:Y:S01]  /*11b0*/  @!P4 IMAD.IADD R9, R9, 0x1, -R4 ;  /* 0x000000010909c824 */ /* 0x000fe200078e0a04 */
[----:B------:R-:W-:Y:S01]  /*11c0*/  ISETP.GE.AND P4, PT, R14, RZ, PT ;  /* 0x000000ff0e00720c */ /* 0x000fe20003f86270 */
[----:B------:R-:W-:Y:S02]  /*11d0*/  IMAD.MOV R10, RZ, RZ, -R10 ;  /* 0x000000ffff0a7224 */ /* 0x000fe400078e0a0a */
[----:B------:R-:W-:Y:S01]  /*11e0*/  IMAD.MOV R0, RZ, RZ, -R0 ;  /* 0x000000ffff007224 */ /* 0x000fe200078e0a00 */
[C---:B------:R-:W-:Y:S01]  /*11f0*/  ISETP.GT.U32.AND P0, PT, R4.reuse, R9, PT ;  /* 0x000000090400720c */ /* 0x040fe20003f04070 */
[C---:B------:R-:W-:Y:S02]  /*1200*/  IMAD R15, R4.reuse, R10, R15 ;  /* 0x0000000a040f7224 */ /* 0x040fe400078e020f */
[C---:B------:R-:W-:Y:S02]  /*1210*/  IMAD R23, R4.reuse, R0, R23 ;  /* 0x0000000004177224 */ /* 0x040fe400078e0217 */
[--C-:B------:R-:W-:Y:S01]  /*1220*/  @!P5 IMAD.IADD R25, R25, 0x1, -R4.reuse ;  /* 0x000000011919d824 */ /* 0x100fe200078e0a04 */
[----:B------:R-:W-:Y:S01]  /*1230*/  ISETP.GT.U32.AND P5, PT, R4, R15, PT ;  /* 0x0000000f0400720c */ /* 0x000fe20003fa4070 */
[----:B------:R-:W-:-:S02]  /*1240*/  @!P2 IMAD.IADD R7, R7, 0x1, -R4 ;  /* 0x000000010707a824 */ /* 0x000fc400078e0a04 */
[----:B------:R-:W-:Y:S01]  /*1250*/  @!P3 IMAD.MOV R6, RZ, RZ, -R6 ;  /* 0x000000ffff06b224 */ /* 0x000fe200078e0a06 */
[C---:B------:R-:W-:Y:S01]  /*1260*/  ISETP.GT.U32.AND P3, PT, R4.reuse, R23, PT ;  /* 0x000000170400720c */ /* 0x040fe20003f64070 */
[----:B------:R-:W-:Y:S01]  /*1270*/  VIADD R0, R3, 0x1f7 ;  /* 0x000001f703007836 */ /* 0x000fe20000000000 */
[----:B------:R-:W-:Y:S01]  /*1280*/  ISETP.GT.U32.AND P2, PT, R4, R7, PT ;  /* 0x000000070400720c */ /* 0x000fe20003f44070 */
[--C-:B------:R-:W-:Y:S01]  /*1290*/  @!P0 IMAD.IADD R9, R9, 0x1, -R4.reuse ;  /* 0x0000000109098824 */ /* 0x100fe200078e0a04 */
[----:B------:R-:W-:Y:S01]  /*12a0*/  ISETP.GE.AND P0, PT, R11, RZ, PT ;  /* 0x000000ff0b00720c */ /* 0x000fe20003f06270 */
[----:B------:R-:W-:Y:S01]  /*12b0*/  VIADD R10, R3, 0x1f6 ;  /* 0x000001f6030a7836 */ /* 0x000fe20000000000 */
[----:B------:R-:W-:Y:S01]  /*12c0*/  IABS R14, R0 ;  /* 0x00000000000e7213 */ /* 0x000fe20000000000 */
[----:B------:R-:W-:Y:S02]  /*12d0*/  IMAD.MOV.U32 R17, RZ, RZ, R9 ;  /* 0x000000ffff117224 */ /* 0x000fe400078e0009 */
[----:B------:R-:W-:Y:S01]  /*12e0*/  @!P5 IMAD.IADD R15, R15, 0x1, -R4 ;  /* 0x000000010f0fd824 */ /* 0x000fe200078e0a04 */
[----:B------:R-:W-:Y:S01]  /*12f0*/  IABS R11, R10 ;  /* 0x0000000a000b7213 */ /* 0x000fe20000000000 */
[----:B------:R-:W-:-:S03]  /*1300*/  IMAD.HI.U32 R9, R5, R14, RZ ;  /* 0x0000000e05097227 */ /* 0x000fc600078e00ff */
[C---:B------:R-:W-:Y:S01]  /*1310*/  ISETP.GT.U32.AND P5, PT, R4.reuse, R15, PT ;  /* 0x0000000f0400720c */ /* 0x040fe20003fa4070 */
[----:B------:R-:W-:Y:S01]  /*1320*/  @!P3 IMAD.IADD R23, R23, 0x1, -R4 ;  /* 0x000000011717b824 */ /* 0x000fe200078e0a04 */
[----:B------:R-:W-:Y:S01]  /*1330*/  ISETP.GE.AND P3, PT, R13, RZ, PT ;  /* 0x000000ff0d00720c */ /* 0x000fe20003f66270 */
[----:B------:R-:W-:Y:S01]  /*1340*/  @!P6 IMAD.MOV R8, RZ, RZ, -R8 ;  /* 0x000000ffff08e224 */ /* 0x000fe200078e0a08 */
[----:B------:R-:W-:Y:S01]  /*1350*/  ISETP.GT.U32.AND P6, PT, R4, R21, PT ;  /* 0x000000150400720c */ /* 0x000fe20003fc4070 */
[----:B------:R-:W-:Y:S02]  /*1360*/  IMAD.MOV R13, RZ, RZ, -R9 ;  /* 0x000000ffff0d7224 */ /* 0x000fe400078e0a09 */
[----:B------:R-:W-:-:S04]  /*1370*/  IMAD.HI.U32 R9, R5, R11, RZ ;  /* 0x0000000b05097227 */ /* 0x000fc800078e00ff */
[----:B------:R-:W-:Y:S01]  /*1380*/  @!P2 IMAD.IADD R7, R7, 0x1, -R4 ;  /* 0x000000010707a824 */ /* 0x000fe200078e0a04 */
[----:B------:R-:W-:Y:S01]  /*1390*/  ISETP.GE.AND P2, PT, R12, RZ, PT ;  /* 0x000000ff0c00720c */ /* 0x000fe20003f46270 */
[----:B------:R-:W-:Y:S02]  /*13a0*/  IMAD R13, R4, R13, R14 ;  /* 0x0000000d040d7224 */ /* 0x000fe400078e020e */
[----:B------:R-:W-:Y:S02]  /*13b0*/  IMAD.MOV R14, RZ, RZ, -R9 ;  /* 0x000000ffff0e7224 */ /* 0x000fe400078e0a09 */
[----:B------:R-:W-:Y:S01]  /*13c0*/  @!P1 IMAD.MOV R7, RZ, RZ, -R7 ;  /* 0x000000ffff079224 */ /* 0x000fe200078e0a07 */
[----:B------:R-:W-:Y:S01]  /*13d0*/  ISETP.GE.AND P1, PT, R16, RZ, PT ;  /* 0x000000ff1000720c */ /* 0x000fe20003f26270 */
[C---:B------:R-:W-:Y:S02]  /*13e0*/  IMAD R11, R4.reuse, R14, R11 ;  /* 0x0000000e040b7224 */ /* 0x040fe400078e020b */
[--C-:B------:R-:W-:Y:S01]  /*13f0*/  @!P6 IMAD.IADD R21, R21, 0x1, -R4.reuse ;  /* 0x000000011515e824 */ /* 0x100fe200078e0a04 */
[C---:B------:R-:W-:Y:S01]  /*1400*/  ISETP.GT.U32.AND P6, PT, R4.reuse, R23, PT ;  /* 0x000000170400720c */ /* 0x040fe20003fc4070 */
[----:B------:R-:W-:Y:S01]  /*1410*/  @!P5 IMAD.IADD R15, R15, 0x1, -R4 ;  /* 0x000000010f0fd824 */ /* 0x000fe200078e0a04 */
[----:B------:R-:W-:Y:S01]  /*1420*/  ISETP.GT.U32.AND P5, PT, R4, R11, PT ;  /* 0x0000000b0400720c */ /* 0x000fe20003fa4070 */
[----:B------:R-:W-:-:S02]  /*1430*/  VIADD R16, R3, 0x1f5 ;  /* 0x000001f503107836 */ /* 0x000fc40000000000 */
[----:B------:R-:W-:Y:S01]  /*1440*/  @!P2 IMAD.MOV R17, RZ, RZ, -R17 ;  /* 0x000000ffff11a224 */ /* 0x000fe200078e0a11 */
[----:B------:R-:W-:Y:S01]  /*1450*/  ISETP.GT.U32.AND P2, PT, R4, R21, PT ;  /* 0x000000150400720c */ /* 0x000fe20003f44070 */
[C---:B------:R-:W-:Y:S01]  /*1460*/  VIADD R12, R3.reuse, 0x1f4 ;  /* 0x000001f4030c7836 */ /* 0x040fe20000000000 */
[----:B------:R-:W-:Y:S01]  /*1470*/  IABS R19, R16 ;  /* 0x0000001000137213 */ /* 0x000fe20000000000 */
[----:B------:R-:W-:Y:S01]  /*1480*/  VIADD R14, R3, 0x1f3 ;  /* 0x000001f3030e7836 */ /* 0x000fe20000000000 */
[----:B------:R0:W-:Y:S01]  /*1490*/  STL [R1+0x30], R17 ;  /* 0x0000301101007387 */ /* 0x0001e20000100800 */
[----:B------:R-:W-:Y:S02]  /*14a0*/  IMAD.MOV.U32 R22, RZ, RZ, R25 ;  /* 0x000000ffff167224 */ /* 0x000fe400078e0019 */
[----:B------:R-:W-:-:S04]  /*14b0*/  IMAD.HI.U32 R18, R5, R19, RZ ;  /* 0x0000001305127227 */ /* 0x000fc800078e00ff */
[--C-:B------:R-:W-:Y:S01]  /*14c0*/  @!P6 IMAD.IADD R23, R23, 0x1, -R4.reuse ;  /* 0x000000011717e824 */ /* 0x100fe200078e0a04 */
[C---:B------:R-:W-:Y:S01]  /*14d0*/  ISETP.GT.U32.AND P6, PT, R4.reuse, R13, PT ;  /* 0x0000000d0400720c */ /* 0x040fe20003fc4070 */
[----:B------:R-:W-:Y:S01]  /*14e0*/  @!P5 IMAD.IADD R11, R11, 0x1, -R4 ;  /* 0x000000010b0bd824 */ /* 0x000fe200078e0a04 */
[----:B0-----:R-:W-:Y:S01]  /*14f0*/  IABS R17, R12 ;  /* 0x0000000c00117213 */ /* 0x001fe20000000000 */
[----:B------:R-:W-:Y:S02]  /*1500*/  IMAD.MOV R18, RZ, RZ, -R18 ;  /* 0x000000ffff127224 */ /* 0x000fe400078e0a12 */
[----:B------:R-:W-:Y:S01]  /*1510*/  @!P2 IMAD.IADD R21, R21, 0x1, -R4 ;  /* 0x000000011515a824 */ /* 0x000fe200078e0a04 */
[C---:B------:R-:W-:Y:S01]  /*1520*/  ISETP.GT.U32.AND P5, PT, R4.reuse, R11, PT ;  /* 0x0000000b0400720c */ /* 0x040fe20003fa4070 */
[----:B------:R-:W-:Y:S01]  /*1530*/  IMAD.MOV.U32 R9, RZ, RZ, R17 ;  /* 0x000000ffff097224 */ /* 0x000fe200078e0011 */
[----:B------:R-:W-:Y:S01]  /*1540*/  IABS R17, R14 ;  /* 0x0000000e00117213 */ /* 0x000fe20000000000 */
[----:B------:R-:W-:Y:S01]  /*1550*/  IMAD R19, R4, R18, R19 ;  /* 0x0000001204137224 */ /* 0x000fe200078e0213 */
[----:B------:R-:W-:Y:S01]  /*1560*/  ISETP.GE.AND P2, PT, R0, RZ, PT ;  /* 0x000000ff0000720c */ /* 0x000fe20003f46270 */
[----:B------:R-:W-:-:S02]  /*1570*/  IMAD.MOV.U32 R20, RZ, RZ, R23 ;  /* 0x000000ffff147224 */ /* 0x000fc400078e0017 */
[----:B------:R-:W-:-:S04]  /*1580*/  IMAD.HI.U32 R18, R5, R17, RZ ;  /* 0x0000001105127227 */ /* 0x000fc800078e00ff */
[----:B------:R-:W-:-:S04]  /*1590*/  IMAD.HI.U32 R0, R5, R9, RZ ;  /* 0x0000000905007227 */ /* 0x000fc800078e00ff */
[----:B------:R-:W-:Y:S02]  /*15a0*/  @!P4 IMAD.MOV R22, RZ, RZ, -R22 ;  /* 0x000000ffff16c224 */ /* 0x000fe400078e0a16 */
[----:B------:R-:W-:Y:S02]  /*15b0*/  IMAD.MOV R18, RZ, RZ, -R18 ;  /* 0x000000ffff127224 */ /* 0x000fe400078e0a12 */
[----:B------:R-:W-:Y:S01]  /*15c0*/  @!P1 IMAD.MOV R20, RZ, RZ, -R20 ;  /* 0x000000ffff149224 */ /* 0x000fe200078e0a14 */
[----:B------:R-:W-:Y:S01]  /*15d0*/  STL [R1+0x34], R22 ;  /* 0x0000341601007387 */ /* 0x000fe20000100800 */
[----:B------:R-:W-:Y:S01]  /*15e0*/  IMAD.MOV R0, RZ, RZ, -R0 ;  /* 0x000000ffff007224 */ /* 0x000fe200078e0a00 */
[C---:B------:R-:W-:Y:S01]  /*15f0*/  ISETP.GT.U32.AND P1, PT, R4.reuse, R19, PT ;  /* 0x000000130400720c */ /* 0x040fe20003f24070 */
[----:B------:R-:W-:Y:S01]  /*1600*/  @!P6 IMAD.IADD R13, R13, 0x1, -R4 ;  /* 0x000000010d0de824 */ /* 0x000fe200078e0a04 */
[----:B------:R0:W-:Y:S01]  /*1610*/  STL [R1+0x3c], R20 ;  /* 0x00003c1401007387 */ /* 0x0001e20000100800 */
[----:B------:R-:W-:Y:S01]  /*1620*/  IMAD R17, R4, R18, R17 ;  /* 0x0000001204117224 */ /* 0x000fe200078e0211 */
[----:B------:R-:W-:Y:S01]  /*1630*/  ISETP.GE.AND P6, PT, R10, RZ, PT ;  /* 0x000000ff0a00720c */ /* 0x000fe20003fc6270 */
[C---:B------:R-:W-:Y:S01]  /*1640*/  IMAD R9, R4.reuse, R0, R9 ;  /* 0x0000000004097224 */ /* 0x040fe200078e0209 */
[----:B------:R-:W-:Y:S01]  /*1650*/  ISETP.GT.U32.AND P4, PT, R4, R13, PT ;  /* 0x0000000d0400720c */ /* 0x000fe20003f84070 */
[----:B------:R-:W-:-:S02]  /*1660*/  VIADD R10, R3, 0x1f2 ;  /* 0x000001f2030a7836 */ /* 0x000fc40000000000 */
[--C-:B------:R-:W-:Y:S01]  /*1670*/  @!P5 IMAD.IADD R11, R11, 0x1, -R4.reuse ;  /* 0x000000010b0bd824 */ /* 0x100fe200078e0a04 */
[----:B------:R-:W-:Y:S01]  /*1680*/  ISETP.GT.U32.AND P5, PT, R4, R17, PT ;  /* 0x000000110400720c */ /* 0x000fe20003fa4070 */
[----:B------:R-:W-:Y:S01]  /*1690*/  @!P0 IMAD.MOV R21, RZ, RZ, -R21 ;  /* 0x000000ffff158224 */ /* 0x000fe200078e0a15 */
[----:B------:R-:W-:Y:S01]  /*16a0*/  IABS R0, R10 ;  /* 0x0000000a00007213 */ /* 0x000fe20000000000 */
[----:B0-----:R-:W-:Y:S01]  /*16b0*/  IMAD.MOV.U32 R20, RZ, RZ, R15 ;  /* 0x000000ffff147224 */ /* 0x001fe200078e000f */
[----:B------:R-:W-:Y:S01]  /*16c0*/  ISETP.GE.AND P0, PT, R16, RZ, PT ;  /* 0x000000ff1000720c */ /* 0x000fe20003f06270 */
[----:B------:R-:W-:Y:S01]  /*16d0*/  @!P1 IMAD.IADD R19, R19, 0x1, -R4 ;  /* 0x0000000113139824 */ /* 0x000fe200078e0a04 */
[----:B------:R-:W-:Y:S01]  /*16e0*/  ISETP.GE.AND P1, PT, R14, RZ, PT ;  /* 0x000000ff0e00720c */ /* 0x000fe20003f26270 */
[----:B------:R-:W-:Y:S01]  /*16f0*/  @!P3 IMAD.MOV R20, RZ, RZ, -R20 ;  /* 0x000000ffff14b224 */ /* 0x000fe200078e0a14 */
[----:B------:R-:W-:Y:S01]  /*1700*/  ISETP.GT.U32.AND P3, PT, R4, R9, PT ;  /* 0x000000090400720c */ /* 0x000fe20003f64070 */
[----:B------:R-:W-:Y:S01]  /*1710*/  IMAD.MOV.U32 R15, RZ, RZ, R0 ;  /* 0x000000ffff0f7224 */ /* 0x000fe200078e0000 */
[----:B------:R-:W-:Y:S01]  /*1720*/  STL [R1+0x44], R21 ;  /* 0x0000441501007387 */ /* 0x000fe20000100800 */
[----:B------:R-:W-:-:S02]  /*1730*/  VIADD R0, R3, 0x1f1 ;  /* 0x000001f103007836 */ /* 0x000fc40000000000 */
[--C-:B------:R-:W-:Y:S01]  /*1740*/  @!P4 IMAD.IADD R13, R13, 0x1, -R4.reuse ;  /* 0x000000010d0dc824 */ /* 0x100fe200078e0a04 */
[----:B------:R-:W-:Y:S01]  /*1750*/  ISETP.GE.AND P4, PT, R12, RZ, PT ;  /* 0x000000ff0c00720c */ /* 0x000fe20003f86270 */
[--C-:B------:R-:W-:Y:S01]  /*1760*/  @!P5 IMAD.IADD R17, R17, 0x1, -R4.reuse ;  /* 0x000000011111d824 */ /* 0x100fe200078e0a04 */
[----:B------:R-:W-:Y:S01]  /*1770*/  IABS R16, R0 ;  /* 0x0000000000107213 */ /* 0x000fe20000000000 */
[----:B------:R-:W-:Y:S01]  /*1780*/  IMAD.HI.U32 R12, R5, R15, RZ ;  /* 0x0000000f050c7227 */ /* 0x000fe200078e00ff */
[----:B------:R0:W-:Y:S02]  /*1790*/  STL [R1+0x4c], R20 ;  /* 0x00004c1401007387 */ /* 0x0001e40000100800 */
[C---:B------:R-:W-:Y:S01]  /*17a0*/  ISETP.GT.U32.AND P5, PT, R4.reuse, R17, PT ;  /* 0x000000110400720c */ /* 0x040fe20003fa4070 */
[----:B------:R-:W-:Y:S01]  /*17b0*/  @!P3 IMAD.IADD R9, R9, 0x1, -R4 ;  /* 0x000000010909b824 */ /* 0x000fe200078e0a04 */
[----:B------:R-:W-:Y:S01]  /*17c0*/  ISETP.GT.U32.AND P3, PT, R4, R19, PT ;  /* 0x000000130400720c */ /* 0x000fe20003f64070 */
[----:B------:R-:W-:-:S02]  /*17d0*/  IMAD.MOV.U32 R18, RZ, RZ, R13 ;  /* 0x000000ffff127224 */ /* 0x000fc400078e000d */
[----:B------:R-:W-:Y:S02]  /*17e0*/  IMAD.MOV.U32 R13, RZ, RZ, R11 ;  /* 0x000000ffff0d7224 */ /* 0x000fe400078e000b */
[----:B------:R-:W-:-:S04]  /*17f0*/  IMAD.HI.U32 R11, R5, R16, RZ ;  /* 0x00000010050b7227 */ /* 0x000fc800078e00ff */
[----:B------:R-:W-:Y:S02]  /*1800*/  IMAD.MOV R12, RZ, RZ, -R12 ;  /* 0x000000ffff0c7224 */ /* 0x000fe400078e0a0c */
[----:B------:R-:W-:Y:S02]  /*1810*/  IMAD.MOV R11, RZ, RZ, -R11 ;  /* 0x000000ffff0b7224 */ /* 0x000fe400078e0a0b */
[C---:B------:R-:W-:Y:S02]  /*1820*/  IMAD R12, R4.reuse, R12, R15 ;  /* 0x0000000c040c7224 */ /* 0x040fe400078e020f */
[C---:B------:R-:W-:Y:S02]  /*1830*/  IMAD R16, R4.reuse, R11, R16 ;  /* 0x0000000b04107224 */ /* 0x040fe400078e0210 */
[----:B------:R-:W-:Y:S01]  /*1840*/  @!P3 IMAD.IADD R19, R19, 0x1, -R4 ;  /* 0x000000011313b824 */ /* 0x000fe200078e0a04 */
[C---:B------:R-:W-:Y:S01]  /*1850*/  ISETP.GT.U32.AND P3, PT, R4.reuse, R12, PT ;  /* 0x0000000c0400720c */ /* 0x040fe20003f64070 */
[----:B------:R-:W-:Y:S01]  /*1860*/  @!P2 IMAD.MOV R18, RZ, RZ, -R18 ;  /* 0x000000ffff12a224 */ /* 0x000fe200078e0a12 */
[C---:B------:R-:W-:Y:S01]  /*1870*/  ISETP.GT.U32.AND P2, PT, R4.reuse, R9, PT ;  /* 0x000000090400720c */ /* 0x040fe20003f44070 */
[--C-:B------:R-:W-:Y:S01]  /*1880*/  @!P5 IMAD.IADD R17, R17, 0x1, -R4.reuse ;  /* 0x000000011111d824 */ /* 0x100fe200078e0a04 */
[----:B------:R-:W-:Y:S01]  /*1890*/  ISETP.GT.U32.AND P5, PT, R4, R16, PT ;  /* 0x000000100400720c */ /* 0x000fe20003fa4070 */
[C---:B------:R-:W-:Y:S01]  /*18a0*/  VIADD R14, R3.reuse, 0x1f0 ;  /* 0x000001f0030e7836 */ /* 0x040fe20000000000 */
[----:B------:R1:W-:Y:S01]  /*18b0*/  STL [R1+0x54], R18 ;  /* 0x0000541201007387 */ /* 0x0003e20000100800 */
[----:B------:R-:W-:Y:S01]  /*18c0*/  @!P6 IMAD.MOV R13, RZ, RZ, -R13 ;  /* 0x000000ffff0de224 */ /* 0x000fe200078e0a0d */
[----:B------:R-:W-:Y:S01]  /*18d0*/  ISETP.GE.AND P6, PT, R10, RZ, PT ;  /* 0x000000ff0a00720c */ /* 0x000fe20003fc6270 */
[----:B------:R-:W-:Y:S01]  /*18e0*/  VIADD R10, R3, 0x1ef ;  /* 0x000001ef030a7836 */ /* 0x000fe20000000000 */
[----:B------:R-:W-:Y:S01]  /*18f0*/  IABS R15, R14 ;  /* 0x0000000e000f7213 */ /* 0x000fe20000000000 */
[----:B0-----:R-:W-:Y:S01]  /*1900*/  IMAD.MOV.U32 R20, RZ, RZ, R19 ;  /* 0x000000ffff147224 */ /* 0x001fe200078e0013 */
[----:B------:R0:W-:Y:S01]  /*1910*/  STL [R1+0x8c], R13 ;  /* 0x00008c0d01007387 */ /* 0x0001e20000100800 */
[--C-:B------:R-:W-:Y:S01]  /*1920*/  @!P3 IMAD.IADD R12, R12, 0x1, -R4.reuse ;  /* 0x000000010c0cb824 */ /* 0x100fe200078e0a04 */
[----:B------:R-:W-:Y:S01]  /*1930*/  ISETP.GE.AND P3, PT, R14, RZ, PT ;  /* 0x000000ff0e00720c */ /* 0x000fe20003f66270 */
[----:B------:R-:W-:Y:S01]  /*1940*/  @!P2 IMAD.IADD R9, R9, 0x1, -R4 ;  /* 0x000000010909a824 */ /* 0x000fe200078e0a04 */
[----:B------:R-:W-:Y:S01]  /*1950*/  ISETP.GE.AND P2, PT, R0, RZ, PT ;  /* 0x000000ff0000720c */ /* 0x000fe20003f46270 */
[----:B-1----:R-:W-:Y:S01]  /*1960*/  IMAD.HI.U32 R18, R5, R15, RZ ;  /* 0x0000000f05127227 */ /* 0x002fe200078e00ff */
[----:B------:R-:W-:-:S03]  /*1970*/  IABS R0, R10 ;  /* 0x0000000a00007213 */ /* 0x000fc60000000000 */
[----:B------:R-:W-:Y:S02]  /*1980*/  @!P5 IMAD.IADD R16, R16, 0x1, -R4 ;  /* 0x000000011010d824 */ /* 0x000fe400078e0a04 */
[----:B------:R-:W-:Y:S02]  /*1990*/  VIADD R11, R3, 0x1ee ;  /* 0x000001ee030b7836 */ /* 0x000fe40000000000 */
[----:B------:R-:W-:Y:S01]  /*19a0*/  @!P0 IMAD.MOV R20, RZ, RZ, -R20 ;  /* 0x000000ffff148224 */ /* 0x000fe200078e0a14 */
[C---:B------:R-:W-:Y:S01]  /*19b0*/  ISETP.GT.U32.AND P0, PT, R4.reuse, R12, PT ;  /* 0x0000000c0400720c */ /* 0x040fe20003f04070 */
[----:B------:R-:W-:Y:S01]  /*19c0*/  IMAD.MOV R18, RZ, RZ, -R18 ;  /* 0x000000ffff127224 */ /* 0x000fe200078e0a12 */
[C---:B------:R-:W-:Y:S01]  /*19d0*/  ISETP.GT.U32.AND P5, PT, R4.reuse, R16, PT ;  /* 0x000000100400720c */ /* 0x040fe20003fa4070 */
[----:B------:R-:W-:Y:S01]  /*19e0*/  IMAD.HI.U32 R14, R5, R0, RZ ;  /* 0x00000000050e7227 */ /* 0x000fe200078e00ff */
[----:B0-----:R-:W-:Y:S01]  /*19f0*/  IABS R13, R11 ;  /* 0x0000000b000d7213 */ /* 0x001fe20000000000 */
[----:B------:R-:W-:Y:S02]  /*1a00*/  STL [R1+0x94], R20 ;  /* 0x0000941401007387 */ /* 0x000fe40000100800 */
[----:B------:R-:W-:-:S02]  /*1a10*/  IMAD R15, R4, R18, R15 ;  /* 0x00000012040f7224 */ /* 0x000fc400078e020f */
[----:B------:R-:W-:Y:S02]  /*1a20*/  IMAD.MOV.U32 R19, RZ, RZ, R9 ;  /* 0x000000ffff137224 */ /* 0x000fe400078e0009 */
[----:B------:R-:W-:Y:S01]  /*1a30*/  @!P1 IMAD.MOV R17, RZ, RZ, -R17 ;  /* 0x000000ffff119224 */ /* 0x000fe200078e0a11 */
[----:B------:R-:W-:Y:S01]  /*1a40*/  ISETP.GE.AND P1, PT, R10, RZ, PT ;  /* 0x000000ff0a00720c */ /* 0x000fe20003f26270 */
[----:B------:R-:W-:Y:S02]  /*1a50*/  IMAD.MOV R10, RZ, RZ, -R14 ;  /* 0x000000ffff0a7224 */ /* 0x000fe400078e0a0e */
[----:B------:R-:W-:-:S04]  /*1a60*/  IMAD.HI.U32 R9, R5, R13, RZ ;  /* 0x0000000d05097227 */ /* 0x000fc800078e00ff */
[----:B------:R-:W-:Y:S01]  /*1a70*/  @!P4 IMAD.MOV R19, RZ, RZ, -R19 ;  /* 0x000000ffff13c224 */ /* 0x000fe200078e0a13 */
[C---:B------:R-:W-:Y:S01]  /*1a80*/  ISETP.GT.U32.AND P4, PT, R4.reuse, R15, PT ;  /* 0x0000000f0400720c */ /* 0x040fe20003f84070 */
[----:B------:R-:W-:Y:S02]  /*1a90*/  IMAD R0, R4, R10, R0 ;  /* 0x0000000a04007224 */ /* 0x000fe400078e0200 */
[----:B------:R-:W-:Y:S01]  /*1aa0*/  IMAD.MOV R9, RZ, RZ, -R9 ;  /* 0x000000ffff097224 */ /* 0x000fe200078e0a09 */
[----:B------:R0:W-:Y:S01]  /*1ab0*/  STL [R1+0x4b8], R19 ;  /* 0x0004b81301007387 */ /* 0x0001e20000100800 */
[--C-:B------:R-:W-:Y:S01]  /*1ac0*/  @!P0 IMAD.IADD R12, R12, 0x1, -R4.reuse ;  /* 0x000000010c0c8824 */ /* 0x100fe200078e0a04 */
[----:B------:R-:W-:Y:S01]  /*1ad0*/  ISETP.GE.AND P0, PT, R11, RZ, PT ;  /* 0x000000ff0b00720c */ /* 0x000fe20003f06270 */
[----:B------:R-:W-:Y:S01]  /*1ae0*/  @!P5 IMAD.IADD R16, R16, 0x1, -R4 ;  /* 0x000000011010d824 */ /* 0x000fe200078e0a04 */
[C---:B------:R-:W-:Y:S01]  /*1af0*/  ISETP.GT.U32.AND P5, PT, R4.reuse, R0, PT ;  /* 0x000000000400720c */ /* 0x040fe20003fa4070 */
[----:B------:R-:W-:Y:S01]  /*1b00*/  IMAD R13, R4, R9, R13 ;  /* 0x00000009040d7224 */ /* 0x000fe200078e020d */
[----:B------:R1:W-:Y:S01]  /*1b10*/  STL [R1+0x7b0], R17 ;  /* 0x0007b01101007387 */ /* 0x0003e20000100800 */
[----:B------:R-:W-:-:S02]  /*1b20*/  VIADD R14, R3, 0x1ed ;  /* 0x000001ed030e7836 */ /* 0x000fc40000000000 */
[----:B------:R-:W-:Y:S02]  /*1b30*/  @!P4 IMAD.IADD R15, R15, 0x1, -R4 ;  /* 0x000000010f0fc824 */ /* 0x000fe400078e0a04 */
[----:B0-----:R-:W-:Y:S01]  /*1b40*/  IMAD.MOV.U32 R19, RZ, RZ, R12 ;  /* 0x000000ffff137224 */ /* 0x001fe200078e000c */
[----:B------:R-:W-:Y:S01]  /*1b50*/  IABS R11, R14 ;  /* 0x0000000e000b7213 */ /* 0x000fe20000000000 */
[----:B------:R-:W-:Y:S01]  /*1b60*/  VIADD R10, R3, 0x1ec ;  /* 0x000001ec030a7836 */ /* 0x000fe20000000000 */
[C---:B------:R-:W-:Y:S01]  /*1b70*/  ISETP.GT.U32.AND P4, PT, R4.reuse, R15, PT ;  /* 0x0000000f0400720c */ /* 0x040fe20003f84070 */
[----:B------:R-:W-:Y:S01]  /*1b80*/  @!P6 IMAD.MOV R19, RZ, RZ, -R19 ;  /* 0x000000ffff13e224 */ /* 0x000fe200078e0a13 */
[----:B------:R-:W-:Y:S01]  /*1b90*/  ISETP.GT.U32.AND P6, PT, R4, R13, PT ;  /* 0x0000000d0400720c */ /* 0x000fe20003fc4070 */
[----:B------:R-:W-:Y:S01]  /*1ba0*/  @!P5 IMAD.IADD R0, R0, 0x1, -R4 ;  /* 0x000000010000d824 */ /* 0x000fe200078e0a04 */
[----:B-1----:R-:W-:Y:S01]  /*1bb0*/  IABS R17, R10 ;  /* 0x0000000a00117213 */ /* 0x002fe20000000000 */
[----:B------:R-:W-:Y:S01]  /*1bc0*/  IMAD.MOV.U32 R18, RZ, RZ, R16 ;  /* 0x000000ffff127224 */ /* 0x000fe200078e0010 */
[----:B------:R-:W-:Y:S01]  /*1bd0*/  STL [R1+0x7b8], R19 ;  /* 0x0007b81301007387 */ /* 0x000fe20000100800 */
[----:B------:R-:W-:Y:S01]  /*1be0*/  IMAD.HI.U32 R16, R5, R11, RZ ;  /* 0x0000000b05107227 */ /* 0x000fe200078e00ff */
[----:B------:R-:W-:-:S03]  /*1bf0*/  ISETP.GT.U32.AND P5, PT, R4, R0, PT ;  /* 0x000000000400720c */ /* 0x000fc60003fa4070 */
[----:B------:R-:W-:Y:S02]  /*1c00*/  VIADD R9, R3, 0x1eb ;  /* 0x000001eb03097836 */ /* 0x000fe40000000000 */
[----:B------:R-:W-:Y:S02]  /*1c10*/  IMAD.MOV R16, RZ, RZ, -R16 ;  /* 0x000000ffff107224 */ /* 0x000fe400078e0a10 */
[--C-:B------:R-:W-:Y:S01]  /*1c20*/  @!P6 IMAD.IADD R13, R13, 0x1, -R4.reuse ;  /* 0x000000010d0de824 */ /* 0x100fe200078e0a04 */
[----:B------:R-:W-:Y:S01]  /*1c30*/  IABS R12, R9 ;  /* 0x00000009000c7213 */ /* 0x000fe20000000000 */
[----:B------:R-:W-:Y:S01]  /*1c40*/  @!P4 IMAD.IADD R15, R15, 0x1, -R4 ;  /* 0x000000010f0fc824 */ /* 0x000fe200078e0a04 */
[----:B------:R-:W-:Y:S01]  /*1c50*/  ISETP.GE.AND P4, PT, R10, RZ, PT ;  /* 0x000000ff0a00720c */ /* 0x000fe20003f86270 */
[----:B------:R-:W-:Y:S01]  /*1c60*/  IMAD.HI.U32 R10, R5, R17, RZ ;  /* 0x00000011050a7227 */ /* 0x000fe200078e00ff */
[----:B------:R-:W-:-:S03]  /*1c70*/  ISETP.GT.U32.AND P6, PT, R4, R13, PT ;  /* 0x0000000d0400720c */ /* 0x000fc60003fc4070 */
[----:B------:R-:W-:Y:S02]  /*1c80*/  IMAD R11, R4, R16, R11 ;  /* 0x00000010040b7224 */ /* 0x000fe400078e020b */
[----:B------:R-:W-:Y:S01]  /*1c90*/  @!P2 IMAD.MOV R18, RZ, RZ, -R18 ;  /* 0x000000ffff12a224 */ /* 0x000fe200078e0a12 */
[----:B------:R-:W-:Y:S01]  /*1ca0*/  ISETP.GE.AND P2, PT, R14, RZ, PT ;  /* 0x000000ff0e00720c */ /* 0x000fe20003f46270 */
[----:B------:R-:W-:Y:S02]  /*1cb0*/  IMAD.MOV R10, RZ, RZ, -R10 ;  /* 0x000000ffff0a7224 */ /* 0x000fe400078e0a0a */
[----:B------:R-:W-:Y:S01]  /*1cc0*/  @!P5 IMAD.IADD R0, R0, 0x1, -R4 ;  /* 0x000000010000d824 */ /* 0x000fe200078e0a04 */
[C---:B------:R-:W-:Y:S01]  /*1cd0*/  ISETP.GT.U32.AND P5, PT, R4.reuse, R11, PT ;  /* 0x0000000b0400720c */ /* 0x040fe20003fa4070 */
[----:B------:R-:W-:Y:S01]  /*1ce0*/  IMAD.HI.U32 R14, R5, R12, RZ ;  /* 0x0000000c050e7227 */ /* 0x000fe200078e00ff */
[----:B------:R0:W-:Y:S03]  /*1cf0*/  STL [R1+0x7c4], R18 ;  /* 0x0007c41201007387 */ /* 0x0001e60000100800 */
[----:B------:R-:W-:-:S02]  /*1d00*/  IMAD R17, R4, R10, R17 ;  /* 0x0000000a04117224 */ /* 0x000fc400078e0211 */
[----:B------:R-:W-:Y:S02]  /*1d10*/  IMAD.MOV.U32 R16, RZ, RZ, R0 ;  /* 0x000000ffff107224 */ /* 0x000fe400078e0000 */
[----:B------:R-:W-:Y:S02]  /*1d20*/  IMAD.MOV R14, RZ, RZ, -R14 ;  /* 0x000000ffff0e7224 */ /* 0x000fe400078e0a0e */
[----:B------:R-:W-:Y:S02]  /*1d30*/  @!P6 IMAD.IADD R13, R13, 0x1, -R4 ;  /* 0x000000010d0de824 */ /* 0x000fe400078e0a04 */
[----:B------:R-:W-:Y:S01]  /*1d40*/  @!P1 IMAD.MOV R16, RZ, RZ, -R16 ;  /* 0x000000ffff109224 */ /* 0x000fe200078e0a10 */
[C---:B------:R-:W-:Y:S01]  /*1d50*/  ISETP.GT.U32.AND P1, PT, R4.reuse, R17, PT ;  /* 0x000000110400720c */ /* 0x040fe20003f24070 */
[----:B------:R-:W-:Y:S02]  /*1d60*/  IMAD R12, R4, R14, R12 ;  /* 0x0000000e040c7224 */ /* 0x000fe400078e020c */
[----:B------:R-:W-:-:S02]  /*1d70*/  IMAD.MOV.U32 R21, RZ, RZ, R13 ;  /* 0x000000ffff157224 */ /* 0x000fc400078e000d */
[----:B0-----:R-:W-:Y:S02]  /*1d80*/  IMAD.MOV.U32 R18, RZ, RZ, R15 ;  /* 0x000000ffff127224 */ /* 0x001fe400078e000f */
[----:B------:R-:W-:Y:S01]  /*1d90*/  @!P0 IMAD.MOV R21, RZ, RZ, -R21 ;  /* 0x000000ffff158224 */ /* 0x000fe200078e0a15 */
[C---:B------:R-:W-:Y:S01]  /*1da0*/  ISETP.GT.U32.AND P0, PT, R4.reuse, R12, PT ;  /* 0x0000000c0400720c */ /* 0x040fe20003f04070 */
[----:B------:R-:W-:Y:S02]  /*1db0*/  @!P5 IMAD.IADD R11, R11, 0x1, -R4 ;  /* 0x000000010b0bd824 */ /* 0x000fe400078e0a04 */
[C---:B------:R-:W-:Y:S02]  /*1dc0*/  VIADD R19, R3.reuse, 0x1ea ;  /* 0x000001ea03137836 */ /* 0x040fe40000000000 */
[----:B------:R-:W-:Y:S01]  /*1dd0*/  @!P3 IMAD.MOV R18, RZ, RZ, -R18 ;  /* 0x000000ffff12b224 */ /* 0x000fe200078e0a12 */
[----:B------:R-:W-:Y:S01]  /*1de0*/  ISETP.GT.U32.AND P5, PT, R4, R11, PT ;  /* 0x0000000b0400720c */ /* 0x000fe20003fa4070 */
[----:B------:R-:W-:Y:S01]  /*1df0*/  VIADD R15, R3, 0x1e9 ;  /* 0x000001e9030f7836 */ /* 0x000fe20000000000 */
[----:B------:R-:W-:Y:S01]  /*1e00*/  ISETP.GE.AND P6, PT, R19, RZ, PT ;  /* 0x000000ff1300720c */ /* 0x000fe20003fc6270 */
[--C-:B------:R-:W-:Y:S01]  /*1e10*/  @!P1 IMAD.IADD R17, R17, 0x1, -R4.reuse ;  /* 0x0000000111119824 */ /* 0x100fe200078e0a04 */
[----:B------:R-:W-:Y:S01]  /*1e20*/  IABS R19, R19 ;  /* 0x0000001300137213 */ /* 0x000fe20000000000 */
[----:B------:R-:W-:Y:S01]  /*1e30*/  STL [R1+0x7bc], R18 ;  /* 0x0007bc1201007387 */ /* 0x000fe20000100800 */
[----:B------:R-:W-:Y:S01]  /*1e40*/  VIADD R14, R3, 0x1e7 ;  /* 0x000001e7030e7836 */ /* 0x000fe20000000000 */
[----:B------:R-:W-:Y:S01]  /*1e50*/  ISETP.GE.AND P3, PT, R9, RZ, PT ;  /* 0x000000ff0900720c */ /* 0x000fe20003f66270 */
[----:B------:R-:W-:Y:S01]  /*1e60*/  @!P0 IMAD.IADD R12, R12, 0x1, -R4 ;  /* 0x000000010c0c8824 */ /* 0x000fe200078e0a04 */
[----:B------:R0:W-:Y:S01]  /*1e70*/  STL [R1+0x7c0], R16 ;  /* 0x0007c01001007387 */ /* 0x0001e20000100800 */
[C---:B------:R-:W-:Y:S01]  /*1e80*/  ISETP.GT.U32.AND P1, PT, R4.reuse, R17, PT ;  /* 0x000000110400720c */ /* 0x040fe20003f24070 */
[----:B------:R-:W-:Y:S01]  /*1e90*/  IMAD.HI.U32 R20, R5, R19, RZ ;  /* 0x0000001305147227 */ /* 0x000fe200078e00ff */
[----:B------:R-:W-:Y:S01]  /*1ea0*/  IABS R0, R14 ;  /* 0x0000000e00007213 */ /* 0x000fe20000000000 */
[----:B------:R1:W-:Y:S01]  /*1eb0*/  STL [R1+0x7b4], R21 ;  /* 0x0007b41501007387 */ /* 0x0003e20000100800 */
[----:B------:R-:W-:Y:S01]  /*1ec0*/  ISETP.GT.U32.AND P0, PT, R4, R12, PT ;  /* 0x0000000c0400720c */ /* 0x000fe20003f04070 */
[----:B------:R-:W-:-:S02]  /*1ed0*/  IMAD.MOV R20, RZ, RZ, -R20 ;  /* 0x000000ffff147224 */ /* 0x000fc400078e0a14 */
[--C-:B------:R-:W-:Y:S01]  /*1ee0*/  @!P5 IMAD.IADD R11, R11, 0x1, -R4.reuse ;  /* 0x000000010b0bd824 */ /* 0x100fe200078e0a04 */
[----:B------:R-:W-:Y:S01]  /*1ef0*/  ISETP.GE.AND P5, PT, R15, RZ, PT ;  /* 0x000000ff0f00720c */ /* 0x000fe20003fa6270 */
[----:B------:R-:W-:Y:S01]  /*1f00*/  VIADD R10, R3, 0x1e8 ;  /* 0x000001e8030a7836 */ /* 0x000fe20000000000 */
[----:B0-----:R-:W-:Y:S01]  /*1f10*/  IABS R16, R15 ;  /* 0x0000000f00107213 */ /* 0x001fe20000000000 */
[C---:B------:R-:W-:Y:S02]  /*1f20*/  IMAD R15, R4.reuse, R20, R19 ;  /* 0x00000014040f7224 */ /* 0x040fe400078e0213 */
[----:B------:R-:W-:Y:S01]  /*1f30*/  @!P1 IMAD.IADD R17, R17, 0x1, -R4 ;  /* 0x0000000111119824 */ /* 0x000fe200078e0a04 */
[----:B------:R-:W-:Y:S01]  /*1f40*/  IABS R9, R10 ;  /* 0x0000000a00097213 */ /* 0x000fe20000000000 */
[----:B------:R-:W-:Y:S01]  /*1f50*/  IMAD.HI.U32 R18, R5, R16, RZ ;  /* 0x0000001005127227 */ /* 0x000fe200078e00ff */
[----:B------:R-:W-:-:S03]  /*1f60*/  ISETP.GT.U32.AND P1, PT, R4, R15, PT ;  /* 0x0000000f0400720c */ /* 0x000fc60003f24070 */
[----:B------:R-:W-:Y:S02]  /*1f70*/  IMAD.MOV R18, RZ, RZ, -R18 ;  /* 0x000000ffff127224 */ /* 0x000fe400078e0a12 */
[----:B------:R-:W-:Y:S02]  /*1f80*/  IMAD.MOV.U32 R22, RZ, RZ, R11 ;  /* 0x000000ffff167224 */ /* 0x000fe400078e000b */
[----:B------:R-:W-:Y:S02]  /*1f90*/  IMAD R16, R4, R18, R16 ;  /* 0x0000001204107224 */ /* 0x000fe400078e0210 */
[----:B------:R-:W-:-:S04]  /*1fa0*/  IMAD.HI.U32 R18, R5, R0, RZ ;  /* 0x0000000005127227 */ /* 0x000fc800078e00ff */
[----:B------:R-:W-:Y:S01]  /*1fb0*/  @!P2 IMAD.MOV R22, RZ, RZ, -R22 ;  /* 0x000000ffff16a224 */ /* 0x000fe200078e0a16 */
[----:B------:R-:W-:Y:S01]  /*1fc0*/  ISETP.GT.U32.AND P2, PT, R4, R16, PT ;  /* 0x000000100400720c */ /* 0x000fe20003f44070 */
[----:B------:R-:W-:-:S03]  /*1fd0*/  IMAD.HI.U32 R13, R5, R9, RZ ;  /* 0x00000009050d7227 */ /* 0x000fc600078e00ff */
[----:B------:R-:W-:Y:S01]  /*1fe0*/  STL [R1+0xa0], R22 ;  /* 0x0000a01601007387 */ /* 0x000fe20000100800 */
[----:B------:R-:W-:Y:S02]  /*1ff0*/  IMAD.MOV R11, RZ, RZ, -R18 ;  /* 0x000000ffff0b7224 */ /* 0x000fe400078e0a12 */
[----:B------:R-:W-:Y:S02]  /*2000*/  @!P0 IMAD.IADD R12, R12, 0x1, -R4 ;  /* 0x000000010c0c8824 */ /* 0x000fe400078e0a04 */
[----:B-1----:R-:W-:Y:S02]  /*2010*/  IMAD.MOV.U32 R21, RZ, RZ, R17 ;  /* 0x000000ffff157224 */ /* 0x002fe400078e0011 */
[----:B------:R-:W-:Y:S02]  /*2020*/  IMAD.MOV R13, RZ, RZ, -R13 ;  /* 0x000000ffff0d7224 */ /* 0x000fe400078e0a0d */
[----:B------:R-:W-:Y:S02]  /*2030*/  IMAD R0, R4, R11, R0 ;  /* 0x0000000b04007224 */ /* 0x000fe400078e0200 */
[----:B------:R-:W-:-:S02]  /*2040*/  IMAD.MOV.U32 R20, RZ, RZ, R12 ;  /* 0x000000ffff147224 */ /* 0x000fc400078e000c */
[----:B------:R-:W-:Y:S01]  /*2050*/  @!P4 IMAD.MOV R21, RZ, RZ, -R21 ;  /* 0x000000ffff15c224 */ /* 0x000fe200078e0a15 */
[----:B------:R-:W-:Y:S01]  /*2060*/  ISETP.GE.AND P4, PT, R10, RZ, PT ;  /* 0x000000ff0a00720c */ /* 0x000fe20003f86270 */
[C---:B------:R-:W-:Y:S02]  /*2070*/  IMAD R9, R4.reuse, R13, R9 ;  /* 0x0000000d04097224 */ /* 0x040fe400078e0209 */
[----:B------:R-:W-:Y:S01]  /*2080*/  VIADD R10, R3, 0x1e6 ;  /* 0x000001e6030a7836 */ /* 0x000fe20000000000 */
[----:B------:R0:W-:Y:S01]  /*2090*/  STL [R1+0xac], R21 ;  /* 0x0000ac1501007387 */ /* 0x0001e20000100800 */
[----:B------:R-:W-:Y:S01]  /*20a0*/  @!P1 IMAD.IADD R15, R15, 0x1, -R4 ;  /* 0x000000010f0f9824 */ /* 0x000fe200078e0a04 */
[C---:B------:R-:W-:Y:S01]  /*20b0*/  ISETP.GT.U32.AND P0, PT, R4.reuse, R9, PT ;  /* 0x000000090400720c */ /* 0x040fe20003f04070 */
[----:B------:R-:W-:Y:S01]  /*20c0*/  @!P3 IMAD.MOV R20, RZ, RZ, -R20 ;  /* 0x000000ffff14b224 */ /* 0x000fe200078e0a14 */
[----:B------:R-:W-:Y:S01]  /*20d0*/  ISETP.GT.U32.AND P3, PT, R4, R0, PT ;  /* 0x000000000400720c */ /* 0x000fe20003f64070 */
[----:B------:R-:W-:Y:S01]  /*20e0*/  @!P2 IMAD.IADD R16, R16, 0x1, -R4 ;  /* 0x000000011010a824 */ /* 0x000fe200078e0a04 */
[----:B------:R-:W-:Y:S01]  /*20f0*/  IABS R18, R10 ;  /* 0x0000000a00127213 */ /* 0x000fe20000000000 */
[C---:B------:R-:W-:Y:S01]  /*2100*/  VIADD R11, R3.reuse, 0x1e5 ;  /* 0x000001e5030b7836 */ /* 0x040fe20000000000 */
[C---:B------:R-:W-:Y:S01]  /*2110*/  ISETP.GT.U32.AND P1, PT, R4.reuse, R15, PT ;  /* 0x0000000f0400720c */ /* 0x040fe20003f24070 */
[----:B------:R-:W-:Y:S01]  /*2120*/  VIADD R13, R3, 0x1e4 ;  /* 0x000001e4030d7836 */ /* 0x000fe20000000000 */
[----:B------:R-:W-:Y:S01]  /*2130*/  ISETP.GT.U32.AND P2, PT, R4, R16, PT ;  /* 0x000000100400720c */ /* 0x000fe20003f44070 */
[----:B------:R-:W-:Y:S01]  /*2140*/  IMAD.HI.U32 R19, R5, R18, RZ ;  /* 0x0000001205137227 */ /* 0x000fe200078e00ff */
[----:B------:R-:W-:Y:S01]  /*2150*/  IABS R17, R11 ;  /* 0x0000000b00117213 */ /* 0x000fe20000000000 */
[----:B------:R1:W-:Y:S01]  /*2160*/  STL [R1+0xb4], R20 ;  /* 0x0000b41401007387 */ /* 0x0003e20000100800 */
[----:B------:R-:W-:Y:S01]  /*2170*/  IABS R12, R13 ;  /* 0x0000000d000c7213 */ /* 0x000fe20000000000 */
[----:B------:R-:W-:-:S02]  /*2180*/  IMAD.MOV R19, RZ, RZ, -R19 ;  /* 0x000000ffff137224 */ /* 0x000fc400078e0a13 */
[--C-:B------:R-:W-:Y:S02]  /*2190*/  @!P3 IMAD.IADD R0, R0, 0x1, -R4.reuse ;  /* 0x000000010000b824 */ /* 0x100fe400078e0a04 */
[--C-:B------:R-:W-:Y:S02]  /*21a0*/  @!P0 IMAD.IADD R9, R9, 0x1, -R4.reuse ;  /* 0x0000000109098824 */ /* 0x100fe400078e0a04 */
[----:B------:R-:W-:Y:S01]  /*21b0*/  @!P1 IMAD.IADD R15, R15, 0x1, -R4 ;  /* 0x000000010f0f9824 */ /* 0x000fe200078e0a04 */
[----:B------:R-:W-:Y:S01]  /*21c0*/  ISETP.GE.AND P1, PT, R14, RZ, PT ;  /* 0x000000ff0e00720c */ /* 0x000fe20003f26270 */
[C---:B------:R-:W-:Y:S01]  /*21d0*/  IMAD R18, R4.reuse, R19, R18 ;  /* 0x0000001304127224 */ /* 0x040fe200078e0212 */
[C---:B------:R-:W-:Y:S01]  /*21e0*/  ISETP.GT.U32.AND P3, PT, R4.reuse, R0, PT ;  /* 0x000000000400720c */ /* 0x040fe20003f64070 */
[----:B------:R-:W-:Y:S01]  /*21f0*/  IMAD.HI.U32 R14, R5, R17, RZ ;  /* 0x00000011050e7227 */ /* 0x000fe200078e00ff */
[----:B------:R-:W-:-:S03]  /*2200*/  ISETP.GT.U32.AND P0, PT, R4, R9, PT ;  /* 0x000000090400720c */ /* 0x000fc60003f04070 */
[----:B------:R-:W-:Y:S01]  /*2210*/  @!P2 IMAD.IADD R16, R16, 0x1, -R4 ;  /* 0x000000011010a824 */ /* 0x000fe200078e0a04 */
[C---:B------:R-:W-:Y:S01]  /*2220*/  ISETP.GT.U32.AND P2, PT, R4.reuse, R18, PT ;  /* 0x000000120400720c */ /* 0x040fe20003f44070 */
[----:B------:R-:W-:Y:S02]  /*2230*/  IMAD.MOV R14, RZ, RZ, -R14 ;  /* 0x000000ffff0e7224 */ /* 0x000fe400078e0a0e */
[----:B0-----:R-:W-:Y:S02]  /*2240*/  IMAD.MOV.U32 R21, RZ, RZ, R15 ;  /* 0x000000ffff157224 */ /* 0x001fe400078e000f */
[----:B------:R-:W-:Y:S02]  /*2250*/  IMAD R17, R4, R14, R17 ;  /* 0x0000000e04117224 */ /* 0x000fe400078e0211 */
[--C-:B------:R-:W-:Y:S02]  /*2260*/  @!P3 IMAD.IADD R0, R0, 0x1, -R4.reuse ;  /* 0x000000010000b824 */ /* 0x100fe400078e0a04 */
[----:B------:R-:W-:Y:S01]  /*2270*/  @!P0 IMAD.IADD R9, R9, 0x1, -R4 ;  /* 0x0000000109098824 */ /* 0x000fe200078e0a04 */
[----:B------:R-:W-:Y:S01]  /*2280*/  ISETP.GT.U32.AND P3, PT, R4, R17, PT ;  /* 0x000000110400720c */ /* 0x000fe20003f64070 */
[----:B-1----:R-:W-:Y:S01]  /*2290*/  IMAD.MOV.U32 R20, RZ, RZ, R16 ;  /* 0x000000ffff147224 */ /* 0x002fe200078e0010 */
[----:B------:R-:W-:Y:S01]  /*22a0*/  ISETP.GE.AND P0, PT, R13, RZ, PT ;  /* 0x000000ff0d00720c */ /* 0x000fe20003f06270 */
[----:B------:R-:W-:-:S02]  /*22b0*/  @!P2 IMAD.IADD R18, R18, 0x1, -R4 ;  /* 0x000000011212a824 */ /* 0x000fc400078e0a04 */
[----:B------:R-:W-:Y:S01]  /*22c0*/  @!P6 IMAD.MOV R21, RZ, RZ, -R21 ;  /* 0x000000ffff15e224 */ /* 0x000fe200078e0a15 */
[----:B------:R-:W-:Y:S01]  /*22d0*/  ISETP.GE.AND P6, PT, R10, RZ, PT ;  /* 0x000000ff0a00720c */ /* 0x000fe20003fc6270 */
[----:B------:R-:W-:Y:S01]  /*22e0*/  IMAD.MOV.U32 R19, RZ, RZ, R9 ;  /* 0x000000ffff137224 */ /* 0x000fe200078e0009 */
[----:B------:R-:W-:Y:S01]  /*22f0*/  ISETP.GT.U32.AND P2, PT, R4, R18, PT ;  /* 0x000000120400720c */ /* 0x000fe20003f44070 */
[----:B------:R-:W-:Y:S01]  /*2300*/  IMAD.MOV.U32 R16, RZ, RZ, R0 ;  /* 0x000000ffff107224 */ /* 0x000fe200078e0000 */
[----:B------:R-:W-:Y:S01]  /*2310*/  STL [R1+0xbc], R21 ;  /* 0x0000bc1501007387 */ /* 0x000fe20000100800 */
[----:B------:R-:W-:-:S04]  /*2320*/  IMAD.HI.U32 R15, R5, R12, RZ ;  /* 0x0000000c050f7227 */ /* 0x000fc800078e00ff */
[----:B------:R-:W-:Y:S02]  /*2330*/  VIADD R10, R3, 0x1e3 ;  /* 0x000001e3030a7836 */ /* 0x000fe40000000000 */
[----:B------:R-:W-:Y:S01]  /*2340*/  @!P5 IMAD.MOV R20, RZ, RZ, -R20 ;  /* 0x000000ffff14d224 */ /* 0x000fe200078e0a14 */
[----:B------:R-:W-:Y:S01]  /*2350*/  ISETP.GE.AND P5, PT, R11, RZ, PT ;  /* 0x000000ff0b00720c */ /* 0x000fe20003fa6270 */
[----:B------:R-:W-:Y:S01]  /*2360*/  @!P4 IMAD.MOV R19, RZ, RZ, -R19 ;  /* 0x000000ffff13c224 */ /* 0x000fe200078e0a13 */
[----:B------:R-:W-:Y:S01]  /*2370*/  IABS R11, R10 ;  /* 0x0000000a000b7213 */ /* 0x000fe20000000000 */
[----:B------:R-:W-:Y:S01]  /*2380*/  @!P1 IMAD.MOV R16, RZ, RZ, -R16 ;  /* 0x000000ffff109224 */ /* 0x000fe200078e0a10 */
[----:B------:R0:W-:Y:S01]  /*2390*/  STL [R1+0xc4], R20 ;  /* 0x0000c41401007387 */ /* 0x0001e20000100800 */
[----:B------:R-:W-:Y:S01]  /*23a0*/  IMAD.MOV R15, RZ, RZ, -R15 ;  /* 0x000000ffff0f7224 */ /* 0x000fe200078e0a0f */
[----:B------:R-:W-:Y:S01]  /*23b0*/  ISETP.GE.AND P4, PT, R10, RZ, PT ;  /* 0x000000ff0a00720c */ /* 0x000fe20003f86270 */
[----:B------:R-:W-:Y:S01]  /*23c0*/  VIADD R9, R3, 0x1e2 ;  /* 0x000001e203097836 */ /* 0x000fe20000000000 */
[----:B------:R-:W-:Y:S01]  /*23d0*/  STL [R1+0xcc], R19 ;  /* 0x0000cc1301007387 */ /* 0x000fe20000100800 */
[----:B------:R-:W-:-:S02]  /*23e0*/  @!P3 IMAD.IADD R17, R17, 0x1, -R4 ;  /* 0x000000011111b824 */ /* 0x000fc400078e0a04 */
[C---:B------:R-:W-:Y:S01]  /*23f0*/  IMAD R12, R4.reuse, R15, R12 ;  /* 0x0000000f040c7224 */ /* 0x040fe200078e020c */
[----:B------:R1:W-:Y:S01]  /*2400*/  STL [R1+0xd4], R16 ;  /* 0x0000d41001007387 */ /* 0x0003e20000100800 */
[----:B------:R-:W-:Y:S01]  /*2410*/  IMAD.HI.U32 R15, R5, R11, RZ ;  /* 0x0000000b050f7227 */ /* 0x000fe200078e00ff */
[----:B------:R-:W-:Y:S02]  /*2420*/  ISETP.GT.U32.AND P3, PT, R4, R17, PT ;  /* 0x000000110400720c */ /* 0x000fe40003f64070 */
[----:B------:R-:W-:Y:S01]  /*2430*/  ISETP.GE.AND P1, PT, R9, RZ, PT ;  /* 0x000000ff0900720c */ /* 0x000fe20003f26270 */
[----:B------:R-:W-:Y:S01]  /*2440*/  @!P2 IMAD.IADD R18, R18, 0x1, -R4 ;  /* 0x000000011212a824 */ /* 0x000fe200078e0a04 */
[C---:B------:R-:W-:Y:S01]  /*2450*/  ISETP.GT.U32.AND P2, PT, R4.reuse, R12, PT ;  /* 0x0000000c0400720c */ /* 0x040fe20003f44070 */
[----:B------:R-:W-:Y:S02]  /*2460*/  IMAD.MOV R15, RZ, RZ, -R15 ;  /* 0x000000ffff0f7224 */ /* 0x000fe400078e0a0f */
[----:B0-----:R-:W-:Y:S01]  /*2470*/  IMAD.MOV.U32 R20, RZ, RZ, R18 ;  /* 0x000000ffff147224 */ /* 0x001fe200078e0012 */
[----:B-1----:R-:W-:Y:S01]  /*2480*/  IABS R16, R9 ;  /* 0x0000000900107213 */ /* 0x002fe20000000000 */
[----:B------:R-:W-:-:S02]  /*2490*/  IMAD R11, R4, R15, R11 ;  /* 0x0000000f040b7224 */ /* 0x000fc400078e020b */
[----:B------:R-:W-:Y:S02]  /*24a0*/  @!P6 IMAD.MOV R20, RZ, RZ, -R20 ;  /* 0x000000ffff14e224 */ /* 0x000fe400078e0a14 */
[----:B------:R-:W-:-:S03]  /*24b0*/  IMAD.HI.U32 R10, R5, R16, RZ ;  /* 0x00000010050a7227 */ /* 0x000fc600078e00ff */
[----:B------:R-:W-:Y:S01]  /*24c0*/  STL [R1+0xec], R20 ;  /* 0x0000ec1401007387 */ /* 0x000fe20000100800 */
[----:B------:R-:W-:Y:S02]  /*24d0*/  IMAD.MOV R10, RZ, RZ, -R10 ;  /* 0x000000ffff0a7224 */ /* 0x000fe400078e0a0a */
[----:B------:R-:W-:Y:S01]  /*24e0*/  @!P3 IMAD.IADD R17, R17, 0x1, -R4 ;  /* 0x000000011111b824 */ /* 0x000fe200078e0a04 */
[C---:B------:R-:W-:Y:S01]  /*24f0*/  ISETP.GT.U32.AND P3, PT, R4.reuse, R11, PT ;  /* 0x0000000b0400720c */ /* 0x040fe20003f64070 */
[----:B------:R-:W-:Y:S02]  /*2500*/  IMAD R16, R4, R10, R16 ;  /* 0x0000000a04107224 */ /* 0x000fe400078e0210 */
[--C-:B------:R-:W-:Y:S02]  /*2510*/  @!P2 IMAD.IADD R12, R12, 0x1, -R4.reuse ;  /* 0x000000010c0ca824 */ /* 0x100fe400078e0a04 */
[C---:B------:R-:W-:Y:S01]  /*2520*/  VIADD R0, R3.reuse, 0x1e1 ;  /* 0x000001e103007836 */ /* 0x040fe20000000000 */
[C---:B------:R-:W-:Y:S01]  /*2530*/  ISETP.GT.U32.AND P6, PT, R4.reuse, R16, PT ;  /* 0x000000100400720c */ /* 0x040fe20003fc4070 */
[C---:B------:R-:W-:Y:S01]  /*2540*/  VIADD R14, R3.reuse, 0x1e0 ;  /* 0x000001e0030e7836 */ /* 0x040fe20000000000 */
[----:B------:R-:W-:Y:S01]  /*2550*/  ISETP.GT.U32.AND P2, PT, R4, R12, PT ;  /* 0x0000000c0400720c */ /* 0x000fe20003f44070 */
[----:B------:R-:W-:Y:S01]  /*2560*/  IMAD.MOV.U32 R19, RZ, RZ, R17 ;  /* 0x000000ffff137224 */ /* 0x000fe200078e0011 */
[----:B------:R-:W-:Y:S01]  /*2570*/  IABS R13, R0 ;  /* 0x00000000000d7213 */ /* 0x000fe20000000000 */
[----:B------:R-:W-:Y:S01]  /*2580*/  VIADD R17, R3, 0x1de ;  /* 0x000001de03117836 */ /* 0x000fe20000000000 */
[----:B------:R-:W-:Y:S01]  /*2590*/  IABS R9, R14 ;  /* 0x0000000e00097213 */ /* 0x000fe20000000000 */
[----:B------:R-:W-:-:S02]  /*25a0*/  @!P3 IMAD.IADD R11, R11, 0x1, -R4 ;  /* 0x000000010b0bb824 */ /* 0x000fc400078e0a04 */
[C---:B------:R-:W-:Y:S01]  /*25b0*/  IMAD.HI.U32 R15, R5.reuse, R13, RZ ;  /* 0x0000000d050f7227 */ /* 0x040fe200078e00ff */
[----:B------:R-:W-:Y:S02]  /*25c0*/  IABS R25, R17 ;  /* 0x0000001100197213 */ /* 0x000fe40000000000 */
[----:B------:R-:W-:Y:S01]  /*25d0*/  ISETP.GT.U32.AND P3, PT, R4, R11, PT ;  /* 0x0000000b0400720c */ /* 0x000fe20003f64070 */
[----:B------:R-:W-:Y:S02]  /*25e0*/  @!P6 IMAD.IADD R16, R16, 0x1, -R4 ;  /* 0x000000011010e824 */ /* 0x000fe400078e0a04 */
[----:B------:R-:W-:-:S03]  /*25f0*/  IMAD.HI.U32 R10, R5, R9, RZ ;  /* 0x00000009050a7227 */ /* 0x000fc600078e00ff */
[----:B------:R-:W-:Y:S01]  /*2600*/  ISETP.GT.U32.AND P6, PT, R4, R16, PT ;  /* 0x000000100400720c */ /* 0x000fe20003fc4070 */
[----:B------:R-:W-:Y:S01]  /*2610*/  @!P2 IMAD.IADD R12, R12, 0x1, -R4 ;  /* 0x000000010c0ca824 */ /* 0x000fe200078e0a04 */
[----:B------:R-:W-:Y:S01]  /*2620*/  ISETP.GE.AND P2, PT, R14, RZ, PT ;  /* 0x000000ff0e00720c */ /* 0x000fe20003f46270 */
[----:B------:R-:W-:Y:S02]  /*2630*/  IMAD.MOV R15, RZ, RZ, -R15 ;  /* 0x000000ffff0f7224 */ /* 0x000fe400078e0a0f */
[----:B------:R-:W-:Y:S02]  /*2640*/  IMAD.MOV R10, RZ, RZ, -R10 ;  /* 0x000000ffff0a7224 */ /* 0x000fe400078e0a0a */
[----:B------:R-:W-:Y:S02]  /*2650*/  VIADD R14, R3, 0x1df ;  /* 0x000001df030e7836 */ /* 0x000fe40000000000 */
[----:B------:R-:W-:Y:S01]  /*2660*/  @!P5 IMAD.MOV R19, RZ, RZ, -R19 ;  /* 0x000000ffff13d224 */ /* 0x000fe200078e0a13 */
[----:B------:R-:W-:Y:S01]  /*2670*/  ISETP.GE.AND P5, PT, R0, RZ, PT ;  /* 0x000000ff0000720c */ /* 0x000fe20003fa6270 */
[----:B------:R-:W-:-:S02]  /*2680*/  IMAD R0, R4, R15, R13 ;  /* 0x0000000f04007224 */ /* 0x000fc400078e020d */
[C---:B------:R-:W-:Y:S01]  /*2690*/  IMAD R9, R4.reuse, R10, R9 ;  /* 0x0000000a04097224 */ /* 0x040fe200078e0209 */
[----:B------:R-:W-:Y:S01]  /*26a0*/  IABS R10, R14 ;  /* 0x0000000e000a7213 */ /* 0x000fe20000000000 */
[--C-:B------:R-:W-:Y:S01]  /*26b0*/  @!P3 IMAD.IADD R11, R11, 0x1, -R4.reuse ;  /* 0x000000010b0bb824 */ /* 0x100fe200078e0a04 */
[----:B------:R-:W-:Y:S01]  /*26c0*/  ISETP.GT.U32.AND P3, PT, R4, R0, PT ;  /* 0x000000000400720c */ /* 0x000fe20003f64070 */
[----:B------:R-:W-:Y:S01]  /*26d0*/  @!P6 IMAD.IADD R16, R16, 0x1, -R4 ;  /* 0x000000011010e824 */ /* 0x000fe200078e0a04 */
[----:B------:R-:W-:Y:S01]  /*26e0*/  ISETP.GT.U32.AND P6, PT, R4, R9, PT ;  /* 0x000000090400720c */ /* 0x000fe20003fc4070 */
[----:B------:R-:W-:Y:S01]  /*26f0*/  IMAD.HI.U32 R13, R5, R10, RZ ;  /* 0x0000000a050d7227 */ /* 0x000fe200078e00ff */
[----:B------:R0:W-:Y:S03]  /*2700*/  STL [R1+0x134], R19 ;  /* 0x0001341301007387 */ /* 0x0001e60000100800 */
[----:B------:R-:W-:-:S02]  /*2710*/  IMAD.MOV R13, RZ, RZ, -R13 ;  /* 0x000000ffff0d7224 */ /* 0x000fc400078e0a0d */
[----:B------:R-:W-:-:S04]  /*2720*/  IMAD.HI.U32 R24, R5, R25, RZ ;  /* 0x0000001905187227 */ /* 0x000fc800078e00ff */
[----:B------:R-:W-:Y:S02]  /*2730*/  IMAD R10, R4, R13, R10 ;  /* 0x0000000d040a7224 */ /* 0x000fe400078e020a */
[----:B------:R-:W-:Y:S02]  /*2740*/  IMAD.MOV R24, RZ, RZ, -R24 ;  /* 0x000000ffff187224 */ /* 0x000fe400078e0a18 */
[--C-:B------:R-:W-:Y:S01]  /*2750*/  @!P3 IMAD.IADD R0, R0, 0x1, -R4.reuse ;  /* 0x000000010000b824 */ /* 0x100fe200078e0a04 */
[C---:B------:R-:W-:Y:S01]  /*2760*/  ISETP.GT.U32.AND P3, PT, R4.reuse, R10, PT ;  /* 0x0000000a0400720c */ /* 0x040fe20003f64070 */
[C---:B------:R-:W-:Y:S02]  /*2770*/  IMAD R24, R4.reuse, R24, R25 ;  /* 0x0000001804187224 */ /* 0x040fe400078e0219 */
[----:B------:R-:W-:Y:S02]  /*2780*/  VIADD R22, R3, 0x1dd ;  /* 0x000001dd03167836 */ /* 0x000fe40000000000 */
[----:B------:R-:W-:Y:S01]  /*2790*/  @!P6 IMAD.IADD R9, R9, 0x1, -R4 ;  /* 0x000000010909e824 */ /* 0x000fe200078e0a04 */
[----:B------:R-:W-:Y:S01]  /*27a0*/  ISETP.GT.U32.AND P6, PT, R4, R24, PT ;  /* 0x000000180400720c */ /* 0x000fe20003fc4070 */
[C---:B------:R-:W-:Y:S01]  /*27b0*/  VIADD R15, R3.reuse, 0x1db ;  /* 0x000001db030f7836 */ /* 0x040fe20000000000 */
[----:B------:R-:W-:Y:S01]  /*27c0*/  IABS R23, R22 ;  /* 0x0000001600177213 */ /* 0x000fe20000000000 */
[----:B0-----:R-:W-:-:S02]  /*27d0*/  VIADD R19, R3, 0x1dc ;  /* 0x000001dc03137836 */ /* 0x001fc40000000000 */
[----:B------:R-:W-:Y:S01]  /*27e0*/  IMAD.MOV.U32 R27, RZ, RZ, R12 ;  /* 0x000000ffff1b7224 */ /* 0x000fe200078e000c */
[----:B------:R-:W-:Y:S01]  /*27f0*/  IABS R18, R15 ;  /* 0x0000000f00127213 */ /* 0x000fe20000000000 */
[----:B------:R-:W-:Y:S01]  /*2800*/  IMAD.HI.U32 R26, R5, R23, RZ ;  /* 0x00000017051a7227 */ /* 0x000fe200078e00ff */
[----:B------:R-:W-:-:S03]  /*2810*/  IABS R20, R19 ;  /* 0x0000001300147213 */ /* 0x000fc60000000000 */
[----:B------:R-:W-:Y:S01]  /*2820*/  @!P3 IMAD.IADD R10, R10, 0x1, -R4 ;  /* 0x000000010a0ab824 */ /* 0x000fe200078e0a04 */
[----:B------:R-:W-:Y:S01]  /*2830*/  ISETP.GT.U32.AND P3, PT, R4, R0, PT ;  /* 0x000000000400720c */ /* 0x000fe20003f64070 */
[----:B------:R-:W-:Y:S02]  /*2840*/  IMAD.MOV R26, RZ, RZ, -R26 ;  /* 0x000000ffff1a7224 */ /* 0x000fe400078e0a1a */
[----:B------:R-:W-:Y:S01]  /*2850*/  @!P6 IMAD.IADD R24, R24, 0x1, -R4 ;  /* 0x000000011818e824 */ /* 0x000fe200078e0a04 */
[----:B------:R-:W-:Y:S01]  /*2860*/  ISETP.GT.U32.AND P6, PT, R4, R10, PT ;  /* 0x0000000a0400720c */ /* 0x000fe20003fc4070 */
[----:B------:R-:W-:-:S04]  /*2870*/  IMAD.HI.U32 R13, R5, R18, RZ ;  /* 0x00000012050d7227 */ /* 0x000fc800078e00ff */
[----:B------:R-:W-:-:S04]  /*2880*/  IMAD.HI.U32 R21, R5, R20, RZ ;  /* 0x0000001405157227 */ /* 0x000fc800078e00ff */
[C---:B------:R-:W-:Y:S02]  /*2890*/  IMAD R23, R4.reuse, R26, R23 ;  /* 0x0000001a04177224 */ /* 0x040fe400078e0217 */
[----:B------:R-:W-:Y:S02]  /*28a0*/  IMAD.MOV R13, RZ, RZ, -R13 ;  /* 0x000000ffff0d7224 */ /* 0x000fe400078e0a0d */
[----:B------:R-:W-:Y:S01]  /*28b0*/  @!P0 IMAD.MOV R27, RZ, RZ, -R27 ;  /* 0x000000ffff1b8224 */ /* 0x000fe200078e0a1b */
[C---:B------:R-:W-:Y:S01]  /*28c0*/  ISETP.GT.U32.AND P0, PT, R4.reuse, R9, PT ;  /* 0x000000090400720c */ /* 0x040fe20003f04070 */
[----:B------:R-:W-:Y:S02]  /*28d0*/  IMAD.MOV R21, RZ, RZ, -R21 ;  /* 0x000000ffff157224 */ /* 0x000fe400078e0a15 */
[----:B------:R-:W-:Y:S01]  /*28e0*/  @!P1 IMAD.MOV R16, RZ, RZ, -R16 ;  /* 0x000000ffff109224 */ /* 0x000fe200078e0a10 */
[C---:B------:R-:W-:Y:S01]  /*28f0*/  ISETP.GT.U32.AND P1, PT, R4.reuse, R23, PT ;  /* 0x000000170400720c */ /* 0x040fe20003f24070 */
[----:B------:R-:W-:Y:S01]  /*2900*/  IMAD.MOV.U32 R25, RZ, RZ, R11 ;  /* 0x000000ffff197224 */ /* 0x000fe200078e000b */
[----:B------:R-:W-:Y:S01]  /*2910*/  STL [R1+0x13c], R27 ;  /* 0x00013c1b01007387 */ /* 0x000fe20000100800 */
[----:B------:R-:W-:-:S02]  /*2920*/  IMAD R13, R4, R13, R18 ;  /* 0x0000000d040d7224 */ /* 0x000fc400078e0212 */
[C---:B------:R-:W-:Y:S02]  /*2930*/  IMAD R20, R4.reuse, R21, R20 ;  /* 0x0000001504147224 */ /* 0x040fe400078e0214 */
[C---:B------:R-:W-:Y:S02]  /*2940*/  VIADD R21, R3.reuse, 0x1da ;  /* 0x000001da03157836 */ /* 0x040fe40000000000 */
[----:B------:R-:W-:Y:S01]  /*2950*/  @!P4 IMAD.MOV R25, RZ, RZ, -R25 ;  /* 0x000000ffff19c224 */ /* 0x000fe200078e0a19 */
[----:B------:R-:W-:Y:S01]  /*2960*/  ISETP.GT.U32.AND P4, PT, R4, R24, PT ;  /* 0x000000180400720c */ /* 0x000fe20003f84070 */
[--C-:B------:R-:W-:Y:S01]  /*2970*/  @!P6 IMAD.IADD R10, R10, 0x1, -R4.reuse ;  /* 0x000000010a0ae824 */ /* 0x100fe200078e0a04 */
[----:B------:R-:W-:Y:S01]  /*2980*/  ISETP.GT.U32.AND P6, PT, R4, R13, PT ;  /* 0x0000000d0400720c */ /* 0x000fe20003fc4070 */
[----:B------:R-:W-:Y:S01]  /*2990*/  VIADD R12, R3, 0x1d9 ;  /* 0x000001d9030c7836 */ /* 0x000fe20000000000 */
[----:B------:R-:W-:Y:S01]  /*29a0*/  IABS R18, R21 ;  /* 0x0000001500127213 */ /* 0x000fe20000000000 */
[--C-:B------:R-:W-:Y:S01]  /*29b0*/  @!P3 IMAD.IADD R0, R0, 0x1, -R4.reuse ;  /* 0x000000010000b824 */ /* 0x100fe200078e0a04 */
[----:B------:R-:W-:Y:S01]  /*29c0*/  STL [R1+0x158], R25 ;  /* 0x0001581901007387 */ /* 0x000fe20000100800 */
[--C-:B------:R-:W-:Y:S01]  /*29d0*/  @!P0 IMAD.IADD R9, R9, 0x1, -R4.reuse ;  /* 0x0000000109098824 */ /* 0x100fe200078e0a04 */
[----:B------:R-:W-:Y:S01]  /*29e0*/  IABS R11, R12 ;  /* 0x0000000c000b7213 */ /* 0x000fe20000000000 */
[----:B------:R-:W-:Y:S01]  /*29f0*/  @!P1 IMAD.IADD R23, R23, 0x1, -R4 ;  /* 0x0000000117179824 */ /* 0x000fe200078e0a04 */
[----:B------:R0:W-:Y:S01]  /*2a00*/  STL [R1+0x160], R16 ;  /* 0x0001601001007387 */ /* 0x0001e20000100800 */
[----:B------:R-:W-:Y:S01]  /*2a10*/  ISETP.GE.AND P0, PT, R14, RZ, PT ;  /* 0x000000ff0e00720c */ /* 0x000fe20003f06270 */
[----:B------:R-:W-:Y:S01]  /*2a20*/  IMAD.MOV.U32 R26, RZ, RZ, R0 ;  /* 0x000000ffff1a7224 */ /* 0x000fe200078e0000 */
[----:B------:R-:W-:Y:S01]  /*2a30*/  ISETP.GT.U32.AND P3, PT, R4, R20, PT ;  /* 0x000000140400720c */ /* 0x000fe20003f64070 */
[----:B------:R-:W-:Y:S01]  /*2a40*/  IMAD.HI.U32 R14, R5, R11, RZ ;  /* 0x0000000b050e7227 */ /* 0x000fe200078e00ff */
[----:B------:R-:W-:-:S03]  /*2a50*/  ISETP.GE.AND P1, PT, R22, RZ, PT ;  /* 0x000000ff1600720c */ /* 0x000fc60003f26270 */
[----:B------:R-:W-:Y:S01]  /*2a60*/  @!P5 IMAD.MOV R26, RZ, RZ, -R26 ;  /* 0x000000ffff1ad224 */ /* 0x000fe200078e0a1a */
[----:B------:R-:W-:Y:S01]  /*2a70*/  ISETP.GT.U32.AND P5, PT, R4, R23, PT ;  /* 0x000000170400720c */ /* 0x000fe20003fa4070 */
[----:B0-----:R-:W-:-:S03]  /*2a80*/  IMAD.HI.U32 R16, R5, R18, RZ ;  /* 0x0000001205107227 */ /* 0x001fc600078e00ff */
[----:B------:R-:W-:Y:S01]  /*2a90*/  STL [R1+0x170], R26 ;  /* 0x0001701a01007387 */ /* 0x000fe20000100800 */
[----:B------:R-:W-:Y:S02]  /*2aa0*/  IMAD.MOV R16, RZ, RZ, -R16 ;  /* 0x000000ffff107224 */ /* 0x000fe400078e0a10 */
[--C-:B------:R-:W-:Y:S01]  /*2ab0*/  @!P4 IMAD.IADD R24, R24, 0x1, -R4.reuse ;  /* 0x000000011818c824 */ /* 0x100fe200078e0a04 */
[----:B------:R-:W-:Y:S01]  /*2ac0*/  ISETP.GE.AND P4, PT, R17, RZ, PT ;  /* 0x000000ff1100720c */ /* 0x000fe20003f86270 */
[----:B------:R-:W-:Y:S02]  /*2ad0*/  @!P6 IMAD.IADD R13, R13, 0x1, -R4 ;  /* 0x000000010d0de824 */ /* 0x000fe400078e0a04 */
[----:B------:R-:W-:Y:S02]  /*2ae0*/  IMAD.MOV R17, RZ, RZ, -R14 ;  /* 0x000000ffff117224 */ /* 0x000fe400078e0a0e */
[C---:B------:R-:W-:Y:S01]  /*2af0*/  IMAD R14, R4.reuse, R16, R18 ;  /* 0x00000010040e7224 */ /* 0x040fe200078e0212 */
[----:B------:R-:W-:Y:S01]  /*2b00*/  ISETP.GT.U32.AND P6, PT, R4, R13, PT ;  /* 0x0000000d0400720c */ /* 0x000fe20003fc4070 */
[----:B------:R-:W-:-:S02]  /*2b10*/  @!P0 IMAD.MOV R10, RZ, RZ, -R10 ;  /* 0x000000ffff0a8224 */ /* 0x000fc400078e0a0a */
[C---:B------:R-:W-:Y:S01]  /*2b20*/  IMAD R11, R4.reuse, R17, R11 ;  /* 0x00000011040b7224 */ /* 0x040fe200078e020b */
[C---:B------:R-:W-:Y:S01]  /*2b30*/  ISETP.GT.U32.AND P0, PT, R4.reuse, R14, PT ;  /* 0x0000000e0400720c */ /* 0x040fe20003f04070 */
[----:B------:R-:W-:Y:S02]  /*2b40*/  VIADD R0, R3, 0x1d8 ;  /* 0x000001d803007836 */ /* 0x000fe40000000000 */
[--C-:B------:R-:W-:Y:S01]  /*2b50*/  @!P5 IMAD.IADD R23, R23, 0x1, -R4.reuse ;  /* 0x000000011717d824 */ /* 0x100fe200078e0a04 */
[----:B------:R-:W-:Y:S01]  /*2b60*/  ISETP.GT.U32.AND P5, PT, R4, R11, PT ;  /* 0x0000000b0400720c */ /* 0x000fe20003fa4070 */
[----:B------:R-:W-:Y:S01]  /*2b70*/  @!P3 IMAD.IADD R20, R20, 0x1, -R4 ;  /* 0x000000011414b824 */ /* 0x000fe200078e0a04 */
[----:B------:R-:W-:Y:S01]  /*2b80*/  IABS R17, R0 ;  /* 0x0000000000117213 */ /* 0x000fe20000000000 */
[----:B------:R-:W-:Y:S01]  /*2b90*/  IMAD.MOV.U32 R25, RZ, RZ, R9 ;  /* 0x000000ffff197224 */ /* 0x000fe200078e0009 */
[----:B------:R-:W-:Y:S01]  /*2ba0*/  ISETP.GE.AND P3, PT, R19, RZ, PT ;  /* 0x000000ff1300720c */ /* 0x000fe20003f66270 */
[----:B------:R-:W-:-:S02]  /*2bb0*/  IMAD.MOV.U32 R16, RZ, RZ, R24 ;  /* 0x000000ffff107224 */ /* 0x000fc400078e0018 */
[----:B------:R-:W-:Y:S01]  /*2bc0*/  @!P2 IMAD.MOV R25, RZ, RZ, -R25 ;  /* 0x000000ffff19a224 */ /* 0x000fe200078e0a19 */
[----:B------:R-:W-:Y:S01]  /*2bd0*/  ISETP.GT.U32.AND P2, PT, R4, R20, PT ;  /* 0x000000140400720c */ /* 0x000fe20003f44070 */
[----:B------:R-:W-:Y:S01]  /*2be0*/  @!P4 IMAD.MOV R16, RZ, RZ, -R16 ;  /* 0x000000ffff10c224 */ /* 0x000fe200078e0a10 */
[----:B------:R-:W-:Y:S01]  /*2bf0*/  ISETP.GE.AND P4, PT, R15, RZ, PT ;  /* 0x000000ff0f00720c */ /* 0x000fe20003f86270 */
[--C-:B------:R-:W-:Y:S01]  /*2c00*/  @!P6 IMAD.IADD R13, R13, 0x1, -R4.reuse ;  /* 0x000000010d0de824 */ /* 0x100fe200078e0a04 */
[----:B------:R-:W-:Y:S01]  /*2c10*/  ISETP.GE.AND P6, PT, R12, RZ, PT ;  /* 0x000000ff0c00720c */ /* 0x000fe20003fc6270 */
[----:B------:R-:W-:Y:S01]  /*2c20*/  IMAD.HI.U32 R12, R5, R17, RZ ;  /* 0x00000011050c7227 */ /* 0x000fe200078e00ff */
[----:B------:R-:W-:Y:S03]  /*2c30*/  STL [R1+0x174], R25 ;  /* 0x0001741901007387 */ /* 0x000fe60000100800 */
[----:B------:R-:W-:Y:S01]  /*2c40*/  @!P0 IMAD.IADD R14, R14, 0x1, -R4 ;  /* 0x000000010e0e8824 */ /* 0x000fe200078e0a04 */
[----:B------:R0:W-:Y:S01]  /*2c50*/  STL [R1+0x178], R10 ;  /* 0x0001780a01007387 */ /* 0x0001e20000100800 */
[----:B------:R-:W-:Y:S01]  /*2c60*/  IMAD.MOV.U32 R18, RZ, RZ, R23 ;  /* 0x000000ffff127224 */ /* 0x000fe200078e0017 */
[----:B------:R-:W-:Y:S01]  /*2c70*/  ISETP.GE.AND P0, PT, R0, RZ, PT ;  /* 0x000000ff0000720c */ /* 0x000fe20003f06270 */
[----:B------:R-:W-:Y:S01]  /*2c80*/  VIADD R9, R3, 0x1d7 ;  /* 0x000001d703097836 */ /* 0x000fe20000000000 */
[----:B------:R1:W-:Y:S01]  /*2c90*/  STL [R1+0x180], R16 ;  /* 0x0001801001007387 */ /* 0x0003e20000100800 */
[----:B------:R-:W-:-:S02]  /*2ca0*/  IMAD.MOV R12, RZ, RZ, -R12 ;  /* 0x000000ffff0c7224 */ /* 0x000fc400078e0a0c */
[----:B------:R-:W-:Y:S01]  /*2cb0*/  @!P1 IMAD.MOV R18, RZ, RZ, -R18 ;  /* 0x000000ffff129224 */ /* 0x000fe200078e0a12 */
[C---:B------:R-:W-:Y:S01]  /*2cc0*/  ISETP.GT.U32.AND P1, PT, R4.reuse, R14, PT ;  /* 0x0000000e0400720c */ /* 0x040fe20003f24070 */
[--C-:B------:R-:W-:Y:S01]  /*2cd0*/  @!P5 IMAD.IADD R11, R11, 0x1, -R4.reuse ;  /* 0x000000010b0bd824 */ /* 0x100fe200078e0a04 */
[----:B0-----:R-:W-:Y:S01]  /*2ce0*/  IABS R10, R9 ;  /* 0x00000009000a7213 */ /* 0x001fe20000000000 */
[----:B------:R-:W-:Y:S01]  /*2cf0*/  IMAD R17, R4, R12, R17 ;  /* 0x0000000c04117224 */ /* 0x000fe200078e0211 */
[----:B------:R0:W-:Y:S01]  /*2d00*/  STL [R1+0x184], R18 ;  /* 0x0001841201007387 */ /* 0x0001e20000100800 */
[----:B------:R-:W-:Y:S01]  /*2d10*/  @!P2 IMAD.IADD R20, R20, 0x1, -R4 ;  /* 0x000000011414a824 */ /* 0x000fe200078e0a04 */
[----:B------:R-:W-:Y:S01]  /*2d20*/  ISETP.GT.U32.AND P5, PT, R4, R11, PT ;  /* 0x0000000b0400720c */ /* 0x000fe20003fa4070 */
[----:B------:R-:W-:Y:S01]  /*2d30*/  IMAD.HI.U32 R0, R5, R10, RZ ;  /* 0x0000000a05007227 */ /* 0x000fe200078e00ff */
[----:B------:R-:W-:-:S03]  /*2d40*/  ISETP.GE.AND P2, PT, R21, RZ, PT ;  /* 0x000000ff1500720c */ /* 0x000fc60003f46270 */
[----:B------:R-:W-:Y:S01]  /*2d50*/  @!P4 IMAD.MOV R13, RZ, RZ, -R13 ;  /* 0x000000ffff0dc224 */ /* 0x000fe200078e0a0d */
[----:B------:R-:W-:Y:S01]  /*2d60*/  ISETP.GT.U32.AND P4, PT, R4, R17, PT ;  /* 0x000000110400720c */ /* 0x000fe20003f84070 */
[----:B------:R-:W-:Y:S02]  /*2d70*/  IMAD.MOV R0, RZ, RZ, -R0 ;  /* 0x000000ffff007224 */ /* 0x000fe400078e0a00 */
[----:B-1----:R-:W-:Y:S02]  /*2d80*/  IMAD.MOV.U32 R16, RZ, RZ, R20 ;  /* 0x000000ffff107224 */ /* 0x002fe400078e0014 */
[----:B------:R-:W-:Y:S02]  /*2d90*/  @!P1 IMAD.IADD R14, R14, 0x1, -R4 ;  /* 0x000000010e0e9824 */ /* 0x000fe400078e0a04 */
[----:B------:R-:W-:Y:S02]  /*2da0*/  IMAD R20, R4, R0, R10 ;  /* 0x0000000004147224 */ /* 0x000fe400078e020a */
[----:B0-----:R-:W-:-:S02]  /*2db0*/  VIADD R18, R3, 0x1d6 ;  /* 0x000001d603127836 */ /* 0x001fc40000000000 */
[----:B------:R-:W-:Y:S02]  /*2dc0*/  IMAD.MOV.U32 R12, RZ, RZ, R14 ;  /* 0x000000ffff0c7224 */ /* 0x000fe400078e000e */
[----:B------:R-:W-:Y:S01]  /*2dd0*/  @!P5 IMAD.IADD R11, R11, 0x1, -R4 ;  /* 0x000000010b0bd824 */ /* 0x000fe200078e0a04 */
[----:B------:R-:W-:Y:S01]  /*2de0*/  ISETP.GT.U32.AND P5, PT, R4, R20, PT ;  /* 0x000000140400720c */ /* 0x000fe20003fa4070 */
[----:B------:R-:W-:Y:S01]  /*2df0*/  @!P3 IMAD.MOV R16, RZ, RZ, -R16 ;  /* 0x000000ffff10b224 */ /* 0x000fe200078e0a10 */
[----:B------:R-:W-:Y:S01]  /*2e00*/  ISETP.GE.AND P1, PT, R18, RZ, PT ;  /* 0x000000ff1200720c */ /* 0x000fe20003f26270 */
[----:B------:R-:W-:Y:S01]  /*2e10*/  @!P4 IMAD.IADD R17, R17, 0x1, -R4 ;  /* 0x000000011111c824 */ /* 0x000fe200078e0a04 */
[----:B------:R-:W-:Y:S01]  /*2e20*/  IABS R18, R18 ;  /* 0x0000001200127213 */ /* 0x000fe20000000000 */
[----:B------:R-:W-:Y:S01]  /*2e30*/  @!P2 IMAD.MOV R12, RZ, RZ, -R12 ;  /* 0x000000ffff0ca224 */ /* 0x000fe200078e0a0c */
[----:B------:R-:W-:Y:S01]  /*2e40*/  ISETP.GE.AND P3, PT, R9, RZ, PT ;  /* 0x000000ff0900720c */ /* 0x000fe20003f66270 */
[----:B------:R-:W-:Y:S01]  /*2e50*/  STL [R1+0x188], R16 ;  /* 0x0001881001007387 */ /* 0x000fe20000100800 */
[C---:B------:R-:W-:Y:S01]  /*2e60*/  VIADD R9, R3.reuse, 0x1d5 ;  /* 0x000001d503097836 */ /* 0x040fe20000000000 */
[----:B------:R-:W-:Y:S01]  /*2e70*/  ISETP.GT.U32.AND P4, PT, R4, R17, PT ;  /* 0x000000110400720c */ /* 0x000fe20003f84070 */
[----:B------:R-:W-:Y:S01]  /*2e80*/  VIADD R0, R3, 0x1d4 ;  /* 0x000001d403007836 */ /* 0x000fe20000000000 */
[----:B------:R0:W-:Y:S01]  /*2e90*/  STL [R1+0x18c], R13 ;  /* 0x00018c0d01007387 */ /* 0x0001e20000100800 */
[----:B------:R-:W-:Y:S01]  /*2ea0*/  @!P6 IMAD.MOV R11, RZ, RZ, -R11 ;  /* 0x000000ffff0be224 */ /* 0x000fe200078e0a0b */
[----:B------:R-:W-:Y:S01]  /*2eb0*/  IABS R10, R9 ;  /* 0x00000009000a7213 */ /* 0x000fe20000000000 */
[----:B------:R-:W-:Y:S01]  /*2ec0*/  @!P5 IMAD.IADD R20, R20, 0x1, -R4 ;  /* 0x000000011414d824 */ /* 0x000fe200078e0a04 */
[----:B------:R1:W-:Y:S01]  /*2ed0*/  STL [R1+0x190], R12 ;  /* 0x0001900c01007387 */ /* 0x0003e20000100800 */
[----:B------:R-:W-:Y:S01]  /*2ee0*/  ISETP.GE.AND P2, PT, R9, RZ, PT ;  /* 0x000000ff0900720c */ /* 0x000fe20003f46270 */
[----:B------:R-:W-:Y:S01]  /*2ef0*/  VIADD R15, R3, 0x1d2 ;  /* 0x000001d2030f7836 */ /* 0x000fe20000000000 */
[----:B------:R-:W-:Y:S01]  /*2f00*/  ISETP.GE.AND P6, PT, R0, RZ, PT ;  /* 0x000000ff0000720c */ /* 0x000fe20003fc6270 */
[----:B------:R-:W-:Y:S01]  /*2f10*/  IMAD.MOV.U32 R14, RZ, RZ, R10 ;  /* 0x000000ffff0e7224 */ /* 0x000fe200078e000a */
[----:B------:R-:W-:Y:S01]  /*2f20*/  ISETP.GT.U32.AND P5, PT, R4, R20, PT ;  /* 0x000000140400720c */ /* 0x000fe20003fa4070 */
[----:B------:R3:W-:Y:S01]  /*2f30*/  STL [R1+0x194], R11 ;  /* 0x0001940b01007387 */ /* 0x0007e20000100800 */
[----:B0-----:R-:W-:Y:S01]  /*2f40*/  IABS R13, R0 ;  /* 0x00000000000d7213 */ /* 0x001fe20000000000 */
[----:B------:R-:W-:Y:S01]  /*2f50*/  IMAD.HI.U32 R10, R5, R14, RZ ;  /* 0x0000000e050a7227 */ /* 0x000fe200078e00ff */
[----:B------:R-:W-:-:S03]  /*2f60*/  IABS R19, R15 ;  /* 0x0000000f00137213 */ /* 0x000fc60000000000 */
[----:B-1----:R-:W-:-:S04]  /*2f70*/  IMAD.HI.U32 R12, R5, R18, RZ ;  /* 0x00000012050c7227 */ /* 0x002fc800078e00ff */
[----:B------:R-:W-:Y:S02]  /*2f80*/  IMAD.MOV R12, RZ, RZ, -R12 ;  /* 0x000000ffff0c7224 */ /* 0x000fe400078e0a0c */
[----:B------:R-:W-:-:S04]  /*2f90*/  IMAD.HI.U32 R9, R5, R13, RZ ;  /* 0x0000000d05097227 */ /* 0x000fc800078e00ff */
[C---:B------:R-:W-:Y:S02]  /*2fa0*/  IMAD R18, R4.reuse, R12, R18 ;  /* 0x0000000c04127224 */ /* 0x040fe400078e0212 */
[----:B------:R-:W-:Y:S02]  /*2fb0*/  @!P4 IMAD.IADD R17, R17, 0x1, -R4 ;  /* 0x000000011111c824 */ /* 0x000fe400078e0a04 */
[----:B------:R-:W-:Y:S01]  /*2fc0*/  IMAD.MOV R9, RZ, RZ, -R9 ;  /* 0x000000ffff097224 */ /* 0x000fe200078e0a09 */
[C---:B------:R-:W-:Y:S01]  /*2fd0*/  ISETP.GT.U32.AND P4, PT, R4.reuse, R18, PT ;  /* 0x000000120400720c */ /* 0x040fe20003f84070 */
[----:B------:R-:W-:Y:S02]  /*2fe0*/  IMAD.MOV R10, RZ, RZ, -R10 ;  /* 0x000000ffff0a7224 */ /* 0x000fe400078e0a0a */
[----:B------:R-:W-:Y:S02]  /*2ff0*/  IMAD R13, R4, R9, R13 ;  /* 0x00000009040d7224 */ /* 0x000fe400078e020d */
[----:B------:R-:W-:-:S02]  /*3000*/  IMAD.MOV.U32 R21, RZ, RZ, R17 ;  /* 0x000000ffff157224 */ /* 0x000fc400078e0011 */
[C---:B------:R-:W-:Y:S02]  /*3010*/  IMAD R14, R4.reuse, R10, R14 ;  /* 0x0000000a040e7224 */ /* 0x040fe400078e020e */
[----:B------:R-:W-:Y:S01]  /*3020*/  @!P0 IMAD.MOV R21, RZ, RZ, -R21 ;  /* 0x000000ffff158224 */ /* 0x000fe200078e0a15 */
[----:B------:R-:W-:Y:S01]  /*3030*/  ISETP.GT.U32.AND P0, PT, R4, R13, PT ;  /* 0x0000000d0400720c */ /* 0x000fe20003f04070 */
[C---:B------:R-:W-:Y:S02]  /*3040*/  VIADD R0, R3.reuse, 0x1d3 ;  /* 0x000001d303007836 */ /* 0x040fe40000000000 */
[--C-:B------:R-:W-:Y:S01]  /*3050*/  @!P5 IMAD.IADD R20, R20, 0x1, -R4.reuse ;  /* 0x000000011414d824 */ /* 0x100fe200078e0a04 */
[----:B------:R-:W-:Y:S01]  /*3060*/  ISETP.GT.U32.AND P5, PT, R4, R14, PT ;  /* 0x0000000e0400720c */ /* 0x000fe20003fa4070 */
[----:B------:R-:W-:Y:S01]  /*3070*/  @!P4 IMAD.IADD R18, R18, 0x1, -R4 ;  /* 0x000000011212c824 */ /* 0x000fe200078e0a04 */
[----:B------:R-:W-:Y:S01]  /*3080*/  IABS R10, R0 ;  /* 0x00000000000a7213 */ /* 0x000fe20000000000 */
[----:B------:R-:W-:Y:S01]  /*3090*/  VIADD R12, R3, 0x1d1 ;  /* 0x000001d1030c7836 */ /* 0x000fe20000000000 */
[----:B------:R-:W-:Y:S01]  /*30a0*/  STL [R1+0x198], R21 ;  /* 0x0001981501007387 */ /* 0x000fe20000100800 */
[----:B------:R-:W-:Y:S01]  /*30b0*/  @!P3 IMAD.MOV R20, RZ, RZ, -R20 ;  /* 0x000000ffff14b224 */ /* 0x000fe200078e0a14 */
[----:B------:R-:W-:Y:S01]  /*30c0*/  ISETP.GT.U32.AND P4, PT, R4, R18, PT ;  /* 0x000000120400720c */ /* 0x000fe20003f84070 */
[----:B------:R-:W-:Y:S01]  /*30d0*/  IMAD.HI.U32 R17, R5, R10, RZ ;  /* 0x0000000a05117227 */ /* 0x000fe200078e00ff */
[----:B------:R-:W-:-:S02]  /*30e0*/  ISETP.GE.AND P3, PT, R0, RZ, PT ;  /* 0x000000ff0000720c */ /* 0x000fc40003f66270 */
[----:B------:R-:W-:Y:S01]  /*30f0*/  IABS R16, R12 ;  /* 0x0000000c00107213 */ /* 0x000fe20000000000 */
[--C-:B------:R-:W-:Y:S01]  /*3100*/  @!P0 IMAD.IADD R13, R13, 0x1, -R4.reuse ;  /* 0x000000010d0d8824 */ /* 0x100fe200078e0a04 */
[----:B------:R0:W-:Y:S01]  /*3110*/  STL [R1+0x1ec], R20 ;  /* 0x0001ec1401007387 */ /* 0x0001e20000100800 */
[----:B------:R-:W-:Y:S02]  /*3120*/  IMAD.MOV R17, RZ, RZ, -R17 ;  /* 0x000000ffff117224 */ /* 0x000fe400078e0a11 */
[----:B------:R-:W-:Y:S01]  /*3130*/  @!P5 IMAD.IADD R14, R14, 0x1, -R4 ;  /* 0x000000010e0ed824 */ /* 0x000fe200078e0a04 */
[C---:B------:R-:W-:Y:S01]  /*3140*/  ISETP.GT.U32.AND P0, PT, R4.reuse, R13, PT ;  /* 0x0000000d0400720c */ /* 0x040fe20003f04070 */
[----:B------:R-:W-:Y:S02]  /*3150*/  VIADD R9, R3, 0x1d0 ;  /* 0x000001d003097836 */ /* 0x000fe40000000000 */
[C---:B------:R-:W-:Y:S01]  /*3160*/  IMAD R0, R4.reuse, R17, R10 ;  /* 0x0000001104007224 */ /* 0x040fe200078e020a */
[----:B------:R-:W-:Y:S01]  /*3170*/  ISETP.GT.U32.AND P5, PT, R4, R14, PT ;  /* 0x0000000e0400720c */ /* 0x000fe20003fa4070 */
[----:B------:R-:W-:Y:S01]  /*3180*/  @!P4 IMAD.IADD R18, R18, 0x1, -R4 ;  /* 0x000000011212c824 */ /* 0x000fe200078e0a04 */
[----:B---3--:R-:W-:Y:S01]  /*3190*/  IABS R11, R9 ;  /* 0x00000009000b7213 */ /* 0x008fe20000000000 */
[----:B------:R-:W-:Y:S01]  /*31a0*/  IMAD.HI.U32 R10, R5, R16, RZ ;  /* 0x00000010050a7227 */ /* 0x000fe200078e00ff */
[----:B------:R-:W-:-:S03]  /*31b0*/  ISETP.GT.U32.AND P4, PT, R4, R0, PT ;  /* 0x000000000400720c */ /* 0x000fc60003f84070 */
[----:B0-----:R-:W-:-:S04]  /*31c0*/  IMAD.HI.U32 R20, R5, R19, RZ ;  /* 0x0000001305147227 */ /* 0x001fc800078e00ff */
[----:B------:R-:W-:-:S04]  /*31d0*/  IMAD.HI.U32 R17, R5, R11, RZ ;  /* 0x0000000b05117227 */ /* 0x000fc800078e00ff */
[----:B------:R-:W-:Y:S02]  /*31e0*/  IMAD.MOV R10, RZ, RZ, -R10 ;  /* 0x000000ffff0a7224 */ /* 0x000fe400078e0a0a */
[----:B------:R-:W-:Y:S02]  /*31f0*/  IMAD.MOV R20, RZ, RZ, -R20 ;  /* 0x000000ffff147224 */ /* 0x000fe400078e0a14 */
[----:B------:R-:W-:Y:S02]  /*3200*/  IMAD.MOV R17, RZ, RZ, -R17 ;  /* 0x000000ffff117224 */ /* 0x000fe400078e0a11 */
[----:B------:R-:W-:Y:S02]  /*3210*/  IMAD R16, R4, R10, R16 ;  /* 0x0000000a04107224 */ /* 0x000fe400078e0210 */
[--C-:B------:R-:W-:Y:S02]  /*3220*/  @!P0 IMAD.IADD R13, R13, 0x1, -R4.reuse ;  /* 0x000000010d0d8824 */ /* 0x100fe400078e0a04 */
[----:B------:R-:W-:Y:S01]  /*3230*/  @!P5 IMAD.IADD R14, R14, 0x1, -R4 ;  /* 0x000000010e0ed824 */ /* 0x000fe200078e0a04 */
[----:B------:R-:W-:Y:S01]  /*3240*/  ISETP.GE.AND P5, PT, R15, RZ, PT ;  /* 0x000000ff0f00720c */ /* 0x000fe20003fa6270 */
[----:B------:R-:W-:Y:S01]  /*3250*/  IMAD.MOV.U32 R21, RZ, RZ, R18 ;  /* 0x000000ffff157224 */ /* 0x000fe200078e0012 */
[C---:B------:R-:W-:Y:S01]  /*3260*/  ISETP.GT.U32.AND P0, PT, R4.reuse, R16, PT ;  /* 0x000000100400720c */ /* 0x040fe20003f04070 */
[----:B------:R-:W-:-:S02]  /*3270*/  IMAD R15, R4, R20, R19 ;  /* 0x00000014040f7224 */ /* 0x000fc400078e0213 */
[----:B------:R-:W-:Y:S02]  /*3280*/  IMAD R11, R4, R17, R11 ;  /* 0x00000011040b7224 */ /* 0x000fe400078e020b */
[----:B------:R-:W-:Y:S02]  /*3290*/  IMAD.MOV.U32 R18, RZ, RZ, R13 ;  /* 0x000000ffff127224 */ /* 0x000fe400078e000d */
[----:B------:R-:W-:Y:S02]  /*32a0*/  @!P4 IMAD.IADD R0, R0, 0x1, -R4 ;  /* 0x000000010000c824 */ /* 0x000fe400078e0a04 */
[C---:B------:R-:W-:Y:S02]  /*32b0*/  VIADD R10, R3.reuse, 0x1cf ;  /* 0x000001cf030a7836 */ /* 0x040fe40000000000 */
[----:B------:R-:W-:Y:S01]  /*32c0*/  @!P1 IMAD.MOV R21, RZ, RZ, -R21 ;  /* 0x000000ffff159224 */ /* 0x000fe200078e0a15 */
[C---:B------:R-:W-:Y:S01]  /*32d0*/  ISETP.GT.U32.AND P1, PT, R4.reuse, R15, PT ;  /* 0x0000000f0400720c */ /* 0x040fe20003f24070 */
[----:B------:R-:W-:Y:S01]  /*32e0*/  IMAD.MOV.U32 R19, RZ, RZ, R14 ;  /* 0x000000ffff137224 */ /* 0x000fe200078e000e */
[C---:B------:R-:W-:Y:S01]  /*32f0*/  ISETP.GT.U32.AND P4, PT, R4.reuse, R0, PT ;  /* 0x000000000400720c */ /* 0x040fe20003f84070 */
[----:B------:R-:W-:Y:S01]  /*3300*/  @!P6 IMAD.MOV R18, RZ, RZ, -R18 ;  /* 0x000000ffff12e224 */ /* 0x000fe200078e0a12 */
[----:B------:R-:W-:Y:S01]  /*3310*/  ISETP.GT.U32.AND P6, PT, R4, R11, PT ;  /* 0x0000000b0400720c */ /* 0x000fe20003fc4070 */
[----:B------:R-:W-:Y:S01]  /*3320*/  @!P2 IMAD.MOV R19, RZ, RZ, -R19 ;  /* 0x000000ffff13a224 */ /* 0x000fe200078e0a13 */
[----:B------:R-:W-:Y:S01]  /*3330*/  IABS R17, R10 ;  /* 0x0000000a00117213 */ /* 0x000fe20000000000 */
[----:B------:R-:W-:Y:S01]  /*3340*/  @!P0 IMAD.IADD R16, R16, 0x1, -R4 ;  /* 0x0000000110108824 */ /* 0x000fe200078e0a04 */
[----:B------:R-:W-:Y:S01]  /*3350*/  ISETP.GE.AND P2, PT, R12, RZ, PT ;  /* 0x000000ff0c00720c */ /* 0x000fe20003f46270 */
[----:B------:R-:W-:Y:S01]  /*3360*/  VIADD R12, R3, 0x1ce ;  /* 0x000001ce030c7836 */ /* 0x000fe20000000000 */
[----:B------:R-:W-:Y:S01]  /*3370*/  STL [R1+0x220], R21 ;  /* 0x0002201501007387 */ /* 0x000fe20000100800 */
[----:B------:R-:W-:-:S02]  /*3380*/  IMAD.MOV.U32 R14, RZ, RZ, R17 ;  /* 0x000000ffff0e7224 */ /* 0x000fc400078e0011 */
[--C-:B------:R-:W-:Y:S01]  /*3390*/  @!P1 IMAD.IADD R15, R15, 0x1, -R4.reuse ;  /* 0x000000010f0f9824 */ /* 0x100fe200078e0a04 */
[----:B------:R-:W-:Y:S01]  /*33a0*/  IABS R17, R12 ;  /* 0x0000000c00117213 */ /* 0x000fe20000000000 */
[--C-:B------:R-:W-:Y:S01]  /*33b0*/  @!P4 IMAD.IADD R0, R0, 0x1, -R4.reuse ;  /* 0x000000010000c824 */ /* 0x100fe200078e0a04 */
[----:B------:R-:W-:Y:S01]  /*33c0*/  ISETP.GE.AND P1, PT, R10, RZ, PT ;  /* 0x000000ff0a00720c */ /* 0x000fe20003f26270 */
[----:B------:R-:W-:Y:S01]  /*33d0*/  @!P6 IMAD.IADD R11, R11, 0x1, -R4 ;  /* 0x000000010b0be824 */ /* 0x000fe200078e0a04 */
[C---:B------:R-:W-:Y:S01]  /*33e0*/  ISETP.GT.U32.AND P6, PT, R4.reuse, R16, PT ;  /* 0x000000100400720c */ /* 0x040fe20003fc4070 */
[C---:B------:R-:W-:Y:S01]  /*33f0*/  IMAD.HI.U32 R10, R5.reuse, R17, RZ ;  /* 0x00000011050a7227 */ /* 0x040fe200078e00ff */
[----:B------:R-:W-:Y:S01]  /*3400*/  STL [R1+0x224], R19 ;  /* 0x0002241301007387 */ /* 0x000fe20000100800 */
[----:B------:R-:W-:Y:S02]  /*3410*/  ISETP.GT.U32.AND P0, PT, R4, R15, PT ;  /* 0x0000000f0400720c */ /* 0x000fe40003f04070 */
[----:B------:R-:W-:Y:S01]  /*3420*/  IMAD.HI.U32 R13, R5, R14, RZ ;  /* 0x0000000e050d7227 */ /* 0x000fe200078e00ff */
[----:B------:R0:W-:Y:S01]  /*3430*/  STL [R1+0x228], R18 ;  /* 0x0002281201007387 */ /* 0x0001e20000100800 */
[----:B------:R-:W-:-:S02]  /*3440*/  ISETP.GE.AND P4, PT, R9, RZ, PT ;  /* 0x000000ff0900720c */ /* 0x000fc40003f86270 */
[----:B------:R-:W-:Y:S02]  /*3450*/  IMAD.MOV R10, RZ, RZ, -R10 ;  /* 0x000000ffff0a7224 */ /* 0x000fe400078e0a0a */
[----:B------:R-:W-:Y:S02]  /*3460*/  IMAD.MOV R13, RZ, RZ, -R13 ;  /* 0x000000ffff0d7224 */ /* 0x000fe400078e0a0d */
[C---:B------:R-:W-:Y:S02]  /*3470*/  IMAD R17, R4.reuse, R10, R17 ;  /* 0x0000000a04117224 */ /* 0x040fe400078e0211 */
[----:B------:R-:W-:Y:S02]  /*3480*/  IMAD R14, R4, R13, R14 ;  /* 0x0000000d040e7224 */ /* 0x000fe400078e020e */
[----:B0-----:R-:W-:Y:S02]  /*3490*/  IMAD.MOV.U32 R18, RZ, RZ, R0 ;  /* 0x000000ffff127224 */ /* 0x001fe400078e0000 */
[----:B------:R-:W-:Y:S01]  /*34a0*/  @!P6 IMAD.IADD R16, R16, 0x1, -R4 ;  /* 0x000000011010e824 */ /* 0x000fe200078e0a04 */
[C---:B------:R-:W-:Y:S01]  /*34b0*/  ISETP.GT.U32.AND P6, PT, R4.reuse, R17, PT ;  /* 0x000000110400720c */ /* 0x040fe20003fc4070 */
[----:B------:R-:W-:Y:S01]  /*34c0*/  @!P3 IMAD.MOV R18, RZ, RZ, -R18 ;  /* 0x000000ffff12b224 */ /* 0x000fe200078e0a12 */
[----:B------:R-:W-:Y:S01]  /*34d0*/  ISETP.GT.U32.AND P3, PT, R4, R11, PT ;  /* 0x0000000b0400720c */ /* 0x000fe20003f64070 */
[----:B------:R-:W-:-:S02]  /*34e0*/  VIADD R13, R3, 0x1cb ;  /* 0x000001cb030d7836 */ /* 0x000fc40000000000 */
[----:B------:R-:W-:Y:S01]  /*34f0*/  VIADD R9, R3, 0x1cd ;  /* 0x000001cd03097836 */ /* 0x000fe20000000000 */
[----:B------:R0:W-:Y:S01]  /*3500*/  STL [R1+0x22c], R18 ;  /* 0x00022c1201007387 */ /* 0x0001e20000100800 */
[--C-:B------:R-:W-:Y:S01]  /*3510*/  @!P0 IMAD.IADD R15, R15, 0x1, -R4.reuse ;  /* 0x000000010f0f8824 */ /* 0x100fe200078e0a04 */
[----:B------:R-:W-:Y:S01]  /*3520*/  ISETP.GT.U32.AND P0, PT, R4, R14, PT ;  /* 0x0000000e0400720c */ /* 0x000fe20003f04070 */
[----:B------:R-:W-:Y:S01]  /*3530*/  VIADD R0, R3, 0x1cc ;  /* 0x000001cc03007836 */ /* 0x000fe20000000000 */
[----:B------:R-:W-:Y:S01]  /*3540*/  IABS R19, R13 ;  /* 0x0000000d00137213 */ /* 0x000fe20000000000 */
[----:B------:R-:W-:Y:S02]  /*3550*/  IMAD.MOV.U32 R21, RZ, RZ, R15 ;  /* 0x000000ffff157224 */ /* 0x000fe400078e000f */
[--C-:B------:R-:W-:Y:S01]  /*3560*/  @!P6 IMAD.IADD R17, R17, 0x1, -R4.reuse ;  /* 0x000000011111e824 */ /* 0x100fe200078e0a04 */
[----:B------:R-:W-:Y:S01]  /*3570*/  IABS R10, R0 ;  /* 0x00000000000a7213 */ /* 0x000fe20000000000 */
[----:B------:R-:W-:Y:S01]  /*3580*/  @!P3 IMAD.IADD R11, R11, 0x1, -R4 ;  /* 0x000000010b0bb824 */ /* 0x000fe200078e0a04 */
[----:B0-----:R-:W-:Y:S01]  /*3590*/  IABS R18, R9 ;  /* 0x0000000900127213 */ /* 0x001fe20000000000 */
[----:B------:R-:W-:Y:S01]  /*35a0*/  @!P5 IMAD.MOV R21, RZ, RZ, -R21 ;  /* 0x000000ffff15d224 */ /* 0x000fe200078e0a15 */
[----:B------:R-:W-:Y:S01]  /*35b0*/  ISETP.GE.AND P3, PT, R12, RZ, PT ;  /* 0x000000ff0c00720c */ /* 0x000fe20003f66270 */
[----:B------:R-:W-:Y:S01]  /*35c0*/  IMAD.MOV.U32 R12, RZ, RZ, R19 ;  /* 0x000000ffff0c7224 */ /* 0x000fe200078e0013 */
[----:B------:R-:W-:Y:S01]  /*35d0*/  ISETP.GT.U32.AND P6, PT, R4, R17, PT ;  /* 0x000000110400720c */ /* 0x000fe20003fc4070 */
[C---:B------:R-:W-:Y:S01]  /*35e0*/  IMAD.HI.U32 R19, R5.reuse, R18, RZ ;  /* 0x0000001205137227 */ /* 0x040fe200078e00ff */
[----:B------:R0:W-:Y:S03]  /*35f0*/  STL [R1+0x230], R21 ;  /* 0x0002301501007387 */ /* 0x0001e60000100800 */
[----:B------:R-:W-:-:S04]  /*3600*/  IMAD.HI.U32 R20, R5, R10, RZ ;  /* 0x0000000a05147227 */ /* 0x000fc800078e00ff */
[----:B------:R-:W-:Y:S02]  /*3610*/  IMAD.MOV R19, RZ, RZ, -R19 ;  /* 0x000000ffff137224 */ /* 0x000fe400078e0a13 */
[----:B------:R-:W-:Y:S01]  /*3620*/  @!P0 IMAD.IADD R14, R14, 0x1, -R4 ;  /* 0x000000010e0e8824 */ /* 0x000fe200078e0a04 */
[----:B------:R-:W-:Y:S01]  /*3630*/  ISETP.GE.AND P0, PT, R9, RZ, PT ;  /* 0x000000ff0900720c */ /* 0x000fe20003f06270 */
[----:B------:R-:W-:-:S03]  /*3640*/  IMAD.HI.U32 R9, R5, R12, RZ ;  /* 0x0000000c05097227 */ /* 0x000fc600078e00ff */
[C---:B------:R-:W-:Y:S01]  /*3650*/  ISETP.GT.U32.AND P5, PT, R4.reuse, R14, PT ;  /* 0x0000000e0400720c */ /* 0x040fe20003fa4070 */
[----:B------:R-:W-:Y:S02]  /*3660*/  IMAD.MOV R15, RZ, RZ, -R20 ;  /* 0x000000ffff0f7224 */ /* 0x000fe400078e0a14 */
[C---:B------:R-:W-:Y:S02]  /*3670*/  IMAD R18, R4.reuse, R19, R18 ;  /* 0x0000001304127224 */ /* 0x040fe400078e0212 */
[----:B------:R-:W-:Y:S02]  /*3680*/  IMAD.MOV R9, RZ, RZ, -R9 ;  /* 0x000000ffff097224 */ /* 0x000fe400078e0a09 */
[C---:B------:R-:W-:Y:S02]  /*3690*/  IMAD R10, R4.reuse, R15, R10 ;  /* 0x0000000f040a7224 */ /* 0x040fe400078e020a */
[----:B------:R-:W-:Y:S01]  /*36a0*/  @!P2 IMAD.MOV R16, RZ, RZ, -R16 ;  /* 0x000000ffff10a224 */ /* 0x000fe200078e0a10 */
[C---:B------:R-:W-:Y:S01]  /*36b0*/  ISETP.GT.U32.AND P2, PT, R4.reuse, R18, PT ;  /* 0x000000120400720c */ /* 0x040fe20003f44070 */
[----:B------:R-:W-:-:S02]  /*36c0*/  IMAD R12, R4, R9, R12 ;  /* 0x00000009040c7224 */ /* 0x000fc400078e020c */
[----:B------:R-:W-:Y:S01]  /*36d0*/  @!P4 IMAD.MOV R11, RZ, RZ, -R11 ;  /* 0x000000ffff0bc224 */ /* 0x000fe200078e0a0b */
[C---:B------:R-:W-:Y:S01]  /*36e0*/  ISETP.GT.U32.AND P4, PT, R4.reuse, R10, PT ;  /* 0x0000000a0400720c */ /* 0x040fe20003f84070 */
[--C-:B------:R-:W-:Y:S01]  /*36f0*/  @!P6 IMAD.IADD R17, R17, 0x1, -R4.reuse ;  /* 0x000000011111e824 */ /* 0x100fe200078e0a04 */
[----:B------:R-:W-:Y:S01]  /*3700*/  ISETP.GT.U32.AND P6, PT, R4, R12, PT ;  /* 0x0000000c0400720c */ /* 0x000fe20003fc4070 */
[C---:B------:R-:W-:Y:S01]  /*3710*/  VIADD R19, R3.reuse, 0x1ca ;  /* 0x000001ca03137836 */ /* 0x040fe20000000000 */
[----:B------:R-:W-:Y:S01]  /*3720*/  STL [R1+0x238], R16 ;  /* 0x0002381001007387 */ /* 0x000fe20000100800 */
[--C-:B------:R-:W-:Y:S01]  /*3730*/  @!P5 IMAD.IADD R14, R14, 0x1, -R4.reuse ;  /* 0x000000010e0ed824 */ /* 0x100fe200078e0a04 */
[----:B------:R-:W-:Y:S01]  /*3740*/  ISETP.GE.AND P5, PT, R0, RZ, PT ;  /* 0x000000ff0000720c */ /* 0x000fe20003fa6270 */
[----:B------:R-:W-:Y:S01]  /*3750*/  VIADD R0, R3, 0x1c9 ;  /* 0x000001c903007836 */ /* 0x000fe20000000000 */
[----:B------:R-:W-:Y:S01]  /*3760*/  IABS R9, R19 ;  /* 0x0000001300097213 */ /* 0x000fe20000000000 */
[----:B------:R-:W-:Y:S01]  /*3770*/  @!P2 IMAD.IADD R18, R18, 0x1, -R4 ;  /* 0x000000011212a824 */ /* 0x000fe200078e0a04 */
[----:B------:R1:W-:Y:S01]  /*3780*/  STL [R1+0x240], R11 ;  /* 0x0002400b01007387 */ /* 0x0003e20000100800 */
[----:B------:R-:W-:Y:S01]  /*3790*/  ISETP.GE.AND P2, PT, R13, RZ, PT ;  /* 0x000000ff0d00720c */ /* 0x000fe20003f46270 */
[----:B------:R-:W-:-:S02]  /*37a0*/  VIADD R13, R3, 0x1c8 ;  /* 0x000001c8030d7836 */ /* 0x000fc40000000000 */
[--C-:B------:R-:W-:Y:S01]  /*37b0*/  @!P4 IMAD.IADD R10, R10, 0x1, -R4.reuse ;  /* 0x000000010a0ac824 */ /* 0x100fe200078e0a04 */
[----:B------:R-:W-:Y:S01]  /*37c0*/  ISETP.GT.U32.AND P4, PT, R4, R18, PT ;  /* 0x000000120400720c */ /* 0x000fe20003f84070 */
[----:B------:R-:W-:Y:S01]  /*37d0*/  IMAD.HI.U32 R15, R5, R9, RZ ;  /* 0x00000009050f7227 */ /* 0x000fe200078e00ff */
[----:B0-----:R-:W-:Y:S02]  /*37e0*/  IABS R21, R13 ;  /* 0x0000000d00157213 */ /* 0x001fe40000000000 */
[----:B-1----:R-:W-:Y:S01]  /*37f0*/  IABS R11, R0 ;  /* 0x00000000000b7213 */ /* 0x002fe20000000000 */
[----:B------:R-:W-:Y:S01]  /*3800*/  @!P6 IMAD.IADD R12, R12, 0x1, -R4 ;  /* 0x000000010c0ce824 */ /* 0x000fe200078e0a04 */
[----:B------:R-:W-:Y:S01]  /*3810*/  ISETP.GT.U32.AND P6, PT, R4, R10, PT ;  /* 0x0000000a0400720c */ /* 0x000fe20003fc4070 */
[----:B------:R-:W-:Y:S02]  /*3820*/  IMAD.MOV.U32 R16, RZ, RZ, R14 ;  /* 0x000000ffff107224 */ /* 0x000fe400078e000e */
[----:B------:R-:W-:-:S02]  /*3830*/  IMAD.MOV R15, RZ, RZ, -R15 ;  /* 0x000000ffff0f7224 */ /* 0x000fc400078e0a0f */
[----:B------:R-:W-:-:S04]  /*3840*/  IMAD.HI.U32 R14, R5, R11, RZ ;  /* 0x0000000b050e7227 */ /* 0x000fc800078e00ff */
[----:B------:R-:W-:Y:S02]  /*3850*/  IMAD R9, R4, R15, R9 ;  /* 0x0000000f04097224 */ /* 0x000fe400078e0209 */
[----:B------:R-:W-:Y:S02]  /*3860*/  IMAD.MOV R14, RZ, RZ, -R14 ;  /* 0x000000ffff0e7224 */ /* 0x000fe400078e0a0e */
[--C-:B------:R-:W-:Y:S01]  /*3870*/  @!P4 IMAD.IADD R18, R18, 0x1, -R4.reuse ;  /* 0x000000011212c824 */ /* 0x100fe200078e0a04 */
[C---:B------:R-:W-:Y:S01]  /*3880*/  ISETP.GT.U32.AND P4, PT, R4.reuse, R9, PT ;  /* 0x000000090400720c */ /* 0x040fe20003f84070 */
[----:B------:R-:W-:Y:S02]  /*3890*/  IMAD R11, R4, R14, R11 ;  /* 0x0000000e040b7224 */ /* 0x000fe400078e020b */
[----:B------:R-:W-:Y:S02]  /*38a0*/  @!P6 IMAD.IADD R10, R10, 0x1, -R4 ;  /* 0x000000010a0ae824 */ /* 0x000fe400078e0a04 */
[----:B------:R-:W-:Y:S01]  /*38b0*/  VIADD R15, R3, 0x1c7 ;  /* 0x000001c7030f7836 */ /* 0x000fe20000000000 */
[----:B------:R-:W-:Y:S01]  /*38c0*/  ISETP.GT.U32.AND P6, PT, R4, R11, PT ;  /* 0x0000000b0400720c */ /* 0x000fe20003fc4070 */
[----:B------:R-:W-:-:S03]  /*38d0*/  IMAD.HI.U32 R22, R5, R21, RZ ;  /* 0x0000001505167227 */ /* 0x000fc600078e00ff */
[----:B------:R-:W-:Y:S01]  /*38e0*/  IABS R14, R15 ;  /* 0x0000000f000e7213 */ /* 0x000fe20000000000 */
[----:B------:R-:W-:Y:S01]  /*38f0*/  @!P1 IMAD.MOV R16, RZ, RZ, -R16 ;  /* 0x000000ffff109224 */ /* 0x000fe200078e0a10 */
[----:B------:R-:W-:Y:S01]  /*3900*/  ISETP.GT.U32.AND P1, PT, R4, R12, PT ;  /* 0x0000000c0400720c */ /* 0x000fe20003f24070 */
[----:B------:R-:W-:Y:S01]  /*3910*/  @!P4 IMAD.IADD R9, R9, 0x1, -R4 ;  /* 0x000000010909c824 */ /* 0x000fe200078e0a04 */
[----:B------:R-:W-:Y:S01]  /*3920*/  ISETP.GE.AND P4, PT, R0, RZ, PT ;  /* 0x000000ff0000720c */ /* 0x000fe20003f86270 */
[----:B------:R-:W-:Y:S01]  /*3930*/  IMAD.MOV R22, RZ, RZ, -R22 ;  /* 0x000000ffff167224 */ /* 0x000fe200078e0a16 */
[----:B------:R0:W-:Y:S01]  /*3940*/  STL [R1+0x248], R16 ;  /* 0x0002481001007387 */ /* 0x0001e20000100800 */
[----:B------:R-:W-:-:S04]  /*3950*/  IMAD.HI.U32 R20, R5, R14, RZ ;  /* 0x0000000e05147227 */ /* 0x000fc800078e00ff */
[----:B------:R-:W-:Y:S01]  /*3960*/  @!P6 IMAD.IADD R11, R11, 0x1, -R4 ;  /* 0x000000010b0be824 */ /* 0x000fe200078e0a04 */
[C---:B------:R-:W-:Y:S01]  /*3970*/  ISETP.GT.U32.AND P6, PT, R4.reuse, R9, PT ;  /* 0x000000090400720c */ /* 0x040fe20003fc4070 */
[C---:B------:R-:W-:Y:S02]  /*3980*/  IMAD R0, R4.reuse, R22, R21 ;  /* 0x0000001604007224 */ /* 0x040fe400078e0215 */
[----:B------:R-:W-:Y:S02]  /*3990*/  IMAD.MOV R20, RZ, RZ, -R20 ;  /* 0x000000ffff147224 */ /* 0x000fe400078e0a14 */
[----:B------:R-:W-:Y:S02]  /*39a0*/  IMAD.MOV.U32 R23, RZ, RZ, R18 ;  /* 0x000000ffff177224 */ /* 0x000fe400078e0012 */
[----:B0-----:R-:W-:Y:S02]  /*39b0*/  VIADD R16, R3, 0x1c6 ;  /* 0x000001c603107836 */ /* 0x001fe40000000000 */
[----:B------:R-:W-:Y:S01]  /*39c0*/  @!P3 IMAD.MOV R17, RZ, RZ, -R17 ;  /* 0x000000ffff11b224 */ /* 0x000fe200078e0a11 */
[C---:B------:R-:W-:Y:S01]  /*39d0*/  ISETP.GT.U32.AND P3, PT, R4.reuse, R0, PT ;  /* 0x000000000400720c */ /* 0x040fe20003f64070 */
[----:B------:R-:W-:-:S02]  /*39e0*/  IMAD R14, R4, R20, R14 ;  /* 0x00000014040e7224 */ /* 0x000fc400078e020e */
[----:B------:R-:W-:Y:S01]  /*39f0*/  @!P1 IMAD.IADD R12, R12, 0x1, -R4 ;  /* 0x000000010c0c9824 */ /* 0x000fe200078e0a04 */
[----:B------:R-:W-:Y:S01]  /*3a00*/  ISETP.GE.AND P1, PT, R19, RZ, PT ;  /* 0x000000ff1300720c */ /* 0x000fe20003f26270 */
[----:B------:R-:W-:Y:S01]  /*3a10*/  @!P0 IMAD.MOV R23, RZ, RZ, -R23 ;  /* 0x000000ffff178224 */ /* 0x000fe200078e0a17 */
[----:B------:R-:W-:Y:S01]  /*3a20*/  IABS R19, R16 ;  /* 0x0000001000137213 */ /* 0x000fe20000000000 */
[----:B------:R-:W-:Y:S01]  /*3a30*/  @!P5 IMAD.MOV R10, RZ, RZ, -R10 ;  /* 0x000000ffff0ad224 */ /* 0x000fe200078e0a0a */
[C---:B------:R-:W-:Y:S01]  /*3a40*/  ISETP.GT.U32.AND P0, PT, R4.reuse, R11, PT ;  /* 0x0000000b0400720c */ /* 0x040fe20003f04070 */
[----:B------:R-:W-:Y:S01]  /*3a50*/  @!P6 IMAD.IADD R9, R9, 0x1, -R4 ;  /* 0x000000010909e824 */ /* 0x000fe200078e0a04 */
[----:B------:R-:W-:Y:S01]  /*3a60*/  ISETP.GT.U32.AND P6, PT, R4, R14, PT ;  /* 0x0000000e0400720c */ /* 0x000fe20003fc4070 */
[----:B------:R0:W-:Y:S01]  /*3a70*/  STL [R1+0x24c], R17 ;  /* 0x00024c1101007387 */ /* 0x0001e20000100800 */
[----:B------:R-:W-:Y:S01]  /*3a80*/  @!P2 IMAD.MOV R12, RZ, RZ, -R12 ;  /* 0x000000ffff0ca224 */ /* 0x000fe200078e0a0c */
[----:B------:R-:W-:Y:S01]  /*3a90*/  ISETP.GE.AND P5, PT, R13, RZ, PT ;  /* 0x000000ff0d00720c */ /* 0x000fe20003fa6270 */
[----:B------:R-:W-:Y:S01]  /*3aa0*/  @!P3 IMAD.IADD R0, R0, 0x1, -R4 ;  /* 0x000000010000b824 */ /* 0x000fe200078e0a04 */
[----:B------:R-:W-:Y:S01]  /*3ab0*/  STL [R1+0x250], R23 ;  /* 0x0002501701007387 */ /* 0x000fe20000100800 */
[----:B------:R-:W-:Y:S01]  /*3ac0*/  IMAD.MOV.U32 R18, RZ, RZ, R9 ;  /* 0x000000ffff127224 */ /* 0x000fe200078e0009 */
[----:B------:R-:W-:Y:S01]  /*3ad0*/  ISETP.GE.AND P2, PT, R15, RZ, PT ;  /* 0x000000ff0f00720c */ /* 0x000fe20003f46270 */
[----:B------:R-:W-:Y:S01]  /*3ae0*/  VIADD R13, R3, 0x1c4 ;  /* 0x000001c4030d7836 */ /* 0x000fe20000000000 */
[----:B------:R1:W-:Y:S01]  /*3af0*/  STL [R1+0x254], R10 ;  /* 0x0002540a01007387 */ /* 0x0003e20000100800 */
[----:B------:R-:W-:-:S02]  /*3b00*/  @!P1 IMAD.MOV R18, RZ, RZ, -R18 ;  /* 0x000000ffff129224 */ /* 0x000fc400078e0a12 */
[--C-:B------:R-:W-:Y:S01]  /*3b10*/  @!P0 IMAD.IADD R11, R11, 0x1, -R4.reuse ;  /* 0x000000010b0b8824 */ /* 0x100fe200078e0a04 */
[----:B------:R3:W-:Y:S01]  /*3b20*/  STL [R1+0x258], R12 ;  /* 0x0002580c01007387 */ /* 0x0007e20000100800 */
[----:B------:R-:W-:Y:S01]  /*3b30*/  @!P6 IMAD.IADD R14, R14, 0x1, -R4 ;  /* 0x000000010e0ee824 */ /* 0x000fe200078e0a04 */
[C---:B------:R-:W-:Y:S01]  /*3b40*/  ISETP.GT.U32.AND P6, PT, R4.reuse, R0, PT ;  /* 0x000000000400720c */ /* 0x040fe20003fc4070 */
[----:B------:R-:W-:Y:S01]  /*3b50*/  @!P4 IMAD.MOV R11, RZ, RZ, -R11 ;  /* 0x000000ffff0bc224 */ /* 0x000fe200078e0a0b */
[----:B0-----:R-:W-:Y:S01]  /*3b60*/  IABS R17, R13 ;  /* 0x0000000d00117213 */ /* 0x001fe20000000000 */
[----:B------:R-:W-:Y:S01]  /*3b70*/  STL [R1+0x25c], R18 ;  /* 0x00025c1201007387 */ /* 0x000fe20000100800 */
[----:B-1----:R-:W-:Y:S01]  /*3b80*/  IMAD.HI.U32 R10, R5, R19, RZ ;  /* 0x00000013050a7227 */ /* 0x002fe200078e00ff */
[----:B------:R-:W-:Y:S02]  /*3b90*/  ISETP.GT.U32.AND P1, PT, R4, R14, PT ;  /* 0x0000000e0400720c */ /* 0x000fe40003f24070 */
[----:B------:R0:W-:Y:S01]  /*3ba0*/  STL [R1+0x260], R11 ;  /* 0x0002600b01007387 */ /* 0x0001e20000100800 */
[----:B---3--:R-:W-:Y:S01]  /*3bb0*/  VIADD R12, R3, 0x1c5 ;  /* 0x000001c5030c7836 */ /* 0x008fe20000000000 */
[----:B------:R-:W-:Y:S01]  /*3bc0*/  ISETP.GE.AND P0, PT, R16, RZ, PT ;  /* 0x000000ff1000720c */ /* 0x000fe20003f06270 */
[----:B------:R-:W-:-:S02]  /*3bd0*/  IMAD.MOV R10, RZ, RZ, -R10 ;  /* 0x000000ffff0a7224 */ /* 0x000fc400078e0a0a */
[C---:B------:R-:W-:Y:S01]  /*3be0*/  VIADD R16, R3.reuse, 0x1be ;  /* 0x000001be03107836 */ /* 0x040fe20000000000 */
[----:B------:R-:W-:Y:S01]  /*3bf0*/  IABS R21, R12 ;  /* 0x0000000c00157213 */ /* 0x000fe20000000000 */
[----:B------:R-:W-:Y:S01]  /*3c00*/  IMAD R22, R4, R10, R19 ;  /* 0x0000000a04167224 */ /* 0x000fe200078e0213 */
[----:B------:R-:W-:Y:S01]  /*3c10*/  ISETP.GE.AND P3, PT, R12, RZ, PT ;  /* 0x000000ff0c00720c */ /* 0x000fe20003f66270 */
[----:B------:R-:W-:Y:S02]  /*3c20*/  VIADD R12, R3, 0x1c3 ;  /* 0x000001c3030c7836 */ /* 0x000fe40000000000 */
[----:B------:R-:W-:Y:S01]  /*3c30*/  IMAD.HI.U32 R9, R5, R21, RZ ;  /* 0x0000001505097227 */ /* 0x000fe200078e00ff */
[----:B------:R-:W-:Y:S02]  /*3c40*/  ISETP.GT.U32.AND P4, PT, R4, R22, PT ;  /* 0x000000160400720c */ /* 0x000fe40003f84070 */
[----:B------:R-:W-:Y:S01]  /*3c50*/  IABS R20, R12 ;  /* 0x0000000c00147213 */ /* 0x000fe20000000000 */
[----:B------:R-:W-:-:S02]  /*3c60*/  IMAD.MOV R9, RZ, RZ, -R9 ;  /* 0x000000ffff097224 */ /* 0x000fc400078e0a09 */
[----:B------:R-:W-:Y:S02]  /*3c70*/  @!P6 IMAD.IADD R0, R0, 0x1, -R4 ;  /* 0x000000010000e824 */ /* 0x000fe400078e0a04 */
[C---:B------:R-:W-:Y:S02]  /*3c80*/  IMAD R21, R4.reuse, R9, R21 ;  /* 0x0000000904157224 */ /* 0x040fe400078e0215 */
[----:B------:R-:W-:Y:S02]  /*3c90*/  IMAD.MOV.U32 R15, RZ, RZ, R0 ;  /* 0x000000ffff0f7224 */ /* 0x000fe400078e0000 */
[----:B------:R-:W-:Y:S01]  /*3ca0*/  IMAD.HI.U32 R9, R5, R17, RZ ;  /* 0x0000001105097227 */ /* 0x000fe200078e00ff */
[----:B------:R-:W-:-:S03]  /*3cb0*/  ISETP.GT.U32.AND P6, PT, R4, R21, PT ;  /* 0x000000150400720c */ /* 0x000fc60003fc4070 */
[--C-:B------:R-:W-:Y:S01]  /*3cc0*/  @!P4 IMAD.IADD R22, R22, 0x1, -R4.reuse ;  /* 0x000000011616c824 */ /* 0x100fe200078e0a04 */
[----:B------:R-:W-:Y:S01]  /*3cd0*/  ISETP.GE.AND P4, PT, R12, RZ, PT ;  /* 0x000000ff0c00720c */ /* 0x000fe20003f86270 */
[----:B------:R-:W-:Y:S01]  /*3ce0*/  @!P1 IMAD.IADD R14, R14, 0x1, -R4 ;  /* 0x000000010e0e9824 */ /* 0x000fe200078e0a04 */
[----:B------:R-:W-:Y:S01]  /*3cf0*/  ISETP.GE.AND P1, PT, R13, RZ, PT ;  /* 0x000000ff0d00720c */ /* 0x000fe20003f26270 */
[----:B------:R-:W-:Y:S01]  /*3d00*/  @!P5 IMAD.MOV R15, RZ, RZ, -R15 ;  /* 0x000000ffff0fd224 */ /* 0x000fe200078e0a0f */
[----:B------:R-:W-:Y:S01]  /*3d10*/  ISETP.GT.U32.AND P5, PT, R4, R22, PT ;  /* 0x000000160400720c */ /* 0x000fe20003fa4070 */
[----:B0-----:R-:W-:-:S03]  /*3d20*/  IMAD.HI.U32 R11, R5, R20, RZ ;  /* 0x00000014050b7227 */ /* 0x001fc600078e00ff */
[----:B------:R0:W-:Y:S01]  /*3d30*/  STL [R1+0x268], R15 ;  /* 0x0002680f01007387 */ /* 0x0001e20000100800 */
[----:B------:R-:W-:Y:S02]  /*3d40*/  IMAD.MOV R13, RZ, RZ, -R9 ;  /* 0x000000ffff0d7224 */ /* 0x000fe400078e0a09 */
[----:B------:R-:W-:Y:S02]  /*3d50*/  VIADD R10, R3, 0x1c2 ;  /* 0x000001c2030a7836 */ /* 0x000fe40000000000 */
[----:B------:R-:W-:Y:S02]  /*3d60*/  IMAD.MOV R11, RZ, RZ, -R11 ;  /* 0x000000ffff0b7224 */ /* 0x000fe400078e0a0b */
[C---:B------:R-:W-:Y:S01]  /*3d70*/  IMAD R17, R4.reuse, R13, R17 ;  /* 0x0000000d04117224 */ /* 0x040fe200078e0211 */
[----:B------:R-:W-:Y:S01]  /*3d80*/  IABS R19, R10 ;  /* 0x0000000a00137213 */ /* 0x000fe20000000000 */
[----:B------:R-:W-:Y:S02]  /*3d90*/  IMAD.MOV.U32 R0, RZ, RZ, R14 ;  /* 0x000000ffff007224 */ /* 0x000fe400078e000e */
[----:B------:R-:W-:Y:S01]  /*3da0*/  IMAD R20, R4, R11, R20 ;  /* 0x0000000b04147224 */ /* 0x000fe200078e0214 */
[----:B------:R-:W-:Y:S01]  /*3db0*/  IABS R11, R16 ;  /* 0x00000010000b7213 */ /* 0x000fe20000000000 */
[----:B------:R-:W-:-:S02]  /*3dc0*/  @!P6 IMAD.IADD R21, R21, 0x1, -R4 ;  /* 0x000000011515e824 */ /* 0x000fc400078e0a04 */
[----:B------:R-:W-:Y:S01]  /*3dd0*/  @!P2 IMAD.MOV R0, RZ, RZ, -R0 ;  /* 0x000000ffff00a224 */ /* 0x000fe200078e0a00 */
[----:B------:R-:W-:Y:S01]  /*3de0*/  ISETP.GT.U32.AND P2, PT, R4, R17, PT ;  /* 0x000000110400720c */ /* 0x000fe20003f44070 */
[----:B------:R-:W-:Y:S01]  /*3df0*/  @!P5 IMAD.IADD R22, R22, 0x1, -R4 ;  /* 0x000000011616d824 */ /* 0x000fe200078e0a04 */
[C---:B------:R-:W-:Y:S01]  /*3e00*/  ISETP.GT.U32.AND P6, PT, R4.reuse, R21, PT ;  /* 0x000000150400720c */ /* 0x040fe20003fc4070 */
[----:B------:R-:W-:Y:S01]  /*3e10*/  IMAD.HI.U32 R9, R5, R19, RZ ;  /* 0x0000001305097227 */ /* 0x000fe200078e00ff */
[----:B------:R-:W-:Y:S01]  /*3e20*/  ISETP.GT.U32.AND P5, PT, R4, R20, PT ;  /* 0x000000140400720c */ /* 0x000fe20003fa4070 */
[----:B------:R1:W-:Y:S02]  /*3e30*/  STL [R1+0x26c], R0 ;  /* 0x00026c0001007387 */ /* 0x0003e40000100800 */
[----:B------:R-:W-:Y:S02]  /*3e40*/  IMAD.MOV R9, RZ, RZ, -R9 ;  /* 0x000000ffff097224 */ /* 0x000fe400078e0a09 */
[----:B------:R-:W-:-:S02]  /*3e50*/  VIADD R13, R3, 0x1c1 ;  /* 0x000001c1030d7836 */ /* 0x000fc40000000000 */
[C---:B------:R-:W-:Y:S02]  /*3e60*/  IMAD R19, R4.reuse, R9, R19 ;  /* 0x0000000904137224 */ /* 0x040fe400078e0213 */
[--C-:B------:R-:W-:Y:S01]  /*3e70*/  @!P2 IMAD.IADD R17, R17, 0x1, -R4.reuse ;  /* 0x000000011111a824 */ /* 0x100fe200078e0a04 */
[----:B0-----:R-:W-:Y:S01]  /*3e80*/  IABS R15, R13 ;  /* 0x0000000d000f7213 */ /* 0x001fe20000000000 */
[--C-:B------:R-:W-:Y:S01]  /*3e90*/  @!P6 IMAD.IADD R21, R21, 0x1, -R4.reuse ;  /* 0x000000011515e824 */ /* 0x100fe200078e0a04 */
[----:B------:R-:W-:Y:S01]  /*3ea0*/  ISETP.GT.U32.AND P6, PT, R4, R19, PT ;  /* 0x000000130400720c */ /* 0x000fe20003fc4070 */
[----:B------:R-:W-:Y:S01]  /*3eb0*/  @!P5 IMAD.IADD R20, R20, 0x1, -R4 ;  /* 0x000000011414d824 */ /* 0x000fe200078e0a04 */
[----:B------:R-:W-:Y:S01]  /*3ec0*/  ISETP.GT.U32.AND P5, PT, R4, R17, PT ;  /* 0x000000110400720c */ /* 0x000fe20003fa4070 */
[----:B------:R-:W-:Y:S01]  /*3ed0*/  IMAD.HI.U32 R18, R5, R15, RZ ;  /* 0x0000000f05127227 */ /* 0x000fe200078e00ff */
[----:B------:R-:W-:-:S03]  /*3ee0*/  ISETP.GE.AND P2, PT, R10, RZ, PT ;  /* 0x000000ff0a00720c */ /* 0x000fc60003f46270 */
[----:B------:R-:W-:Y:S02]  /*3ef0*/  VIADD R9, R3, 0x1c0 ;  /* 0x000001c003097836 */ /* 0x000fe40000000000 */
[----:B------:R-:W-:Y:S02]  /*3f00*/  IMAD.MOV R18, RZ, RZ, -R18 ;  /* 0x000000ffff127224 */ /* 0x000fe400078e0a12 */
[----:B------:R-:W-:Y:S01]  /*3f10*/  IMAD.MOV.U32 R23, RZ, RZ, R21 ;  /* 0x000000ffff177224 */ /* 0x000fe200078e0015 */
[----:B-1----:R-:W-:Y:S01]  /*3f20*/  IABS R0, R9 ;  /* 0x0000000900007213 */ /* 0x002fe20000000000 */
[C---:B------:R-:W-:Y:S02]  /*3f30*/  IMAD R15, R4.reuse, R18, R15 ;  /* 0x00000012040f7224 */ /* 0x040fe400078e020f */
[--C-:B------:R-:W-:Y:S01]  /*3f40*/  @!P6 IMAD.IADD R19, R19, 0x1, -R4.reuse ;  /* 0x000000011313e824 */ /* 0x100fe200078e0a04 */
[C---:B------:R-:W-:Y:S01]  /*3f50*/  ISETP.GT.U32.AND P6, PT, R4.reuse, R20, PT ;  /* 0x000000140400720c */ /* 0x040fe20003fc4070 */
[----:B------:R-:W-:Y:S01]  /*3f60*/  @!P5 IMAD.IADD R17, R17, 0x1, -R4 ;  /* 0x000000011111d824 */ /* 0x000fe200078e0a04 */
[----:B------:R-:W-:Y:S01]  /*3f70*/  ISETP.GT.U32.AND P5, PT, R4, R15, PT ;  /* 0x0000000f0400720c */ /* 0x000fe20003fa4070 */
[----:B------:R-:W-:-:S04]  /*3f80*/  IMAD.HI.U32 R10, R5, R0, RZ ;  /* 0x00000000050a7227 */ /* 0x000fc800078e00ff */
[----:B------:R-:W-:Y:S02]  /*3f90*/  IMAD.MOV R10, RZ, RZ, -R10 ;  /* 0x000000ffff0a7224 */ /* 0x000fe400078e0a0a */
[----:B------:R-:W-:Y:S02]  /*3fa0*/  VIADD R14, R3, 0x1bf ;  /* 0x000001bf030e7836 */ /* 0x000fe40000000000 */
[----:B------:R-:W-:Y:S02]  /*3fb0*/  IMAD.MOV.U32 R24, RZ, RZ, R22 ;  /* 0x000000ffff187224 */ /* 0x000fe400078e0016 */
[----:B------:R-:W-:Y:S01]  /*3fc0*/  @!P3 IMAD.MOV R23, RZ, RZ, -R23 ;  /* 0x000000ffff17b224 */ /* 0x000fe200078e0a17 */
[----:B------:R-:W-:Y:S01]  /*3fd0*/  ISETP.GE.AND P3, PT, R13, RZ, PT ;  /* 0x000000ff0d00720c */ /* 0x000fe20003f66270 */
[----:B------:R-:W-:Y:S01]  /*3fe0*/  IMAD R0, R4, R10, R0 ;  /* 0x0000000a04007224 */ /* 0x000fe200078e0200 */
[----:B------:R-:W-:Y:S01]  /*3ff0*/  IABS R12, R14 ;  /* 0x0000000e000c7213 */ /* 0x000fe20000000000 */
[----:B------:R-:W-:-:S04]  /*4000*/  IMAD.HI.U32 R13, R5, R11, RZ ;  /* 0x0000000b050d7227 */ /* 0x000fc800078e00ff */
[----:B------:R-:W-:Y:S01]  /*4010*/  @!P0 IMAD.MOV R24, RZ, RZ, -R24 ;  /* 0x000000ffff188224 */ /* 0x000fe200078e0a18 */
[----:B------:R-:W-:Y:S01]  /*4020*/  ISETP.GT.U32.AND P0, PT, R4, R19, PT ;  /* 0x000000130400720c */ /* 0x000fe20003f04070 */
[----:B------:R-:W-:Y:S02]  /*4030*/  IMAD.MOV R13, RZ, RZ, -R13 ;  /* 0x000000ffff0d7224 */ /* 0x000fe400078e0a0d */
[--C-:B------:R-:W-:Y:S01]  /*4040*/  @!P6 IMAD.IADD R20, R20, 0x1, -R4.reuse ;  /* 0x000000011414e824 */ /* 0x100fe200078e0a04 */
[C---:B------:R-:W-:Y:S01]  /*4050*/  ISETP.GT.U32.AND P6, PT, R4.reuse, R0, PT ;  /* 0x000000000400720c */ /* 0x040fe20003fc4070 */
[----:B------:R-:W-:Y:S01]  /*4060*/  @!P5 IMAD.IADD R15, R15, 0x1, -R4 ;  /* 0x000000010f0fd824 */ /* 0x000fe200078e0a04 */
[----:B------:R-:W-:Y:S01]  /*4070*/  STL [R1+0x270], R24 ;  /* 0x0002701801007387 */ /* 0x000fe20000100800 */
[----:B------:R-:W-:Y:S02]  /*4080*/  IMAD.MOV.U32 R21, RZ, RZ, R17 ;  /* 0x000000ffff157224 */ /* 0x000fe400078e0011 */
[----:B------:R-:W-:Y:S01]  /*4090*/  IMAD.HI.U32 R18, R5, R12, RZ ;  /* 0x0000000c05127227 */ /* 0x000fe200078e00ff */
[----:B------:R-:W-:Y:S03]  /*40a0*/  STL [R1+0x274], R23 ;  /* 0x0002741701007387 */ /* 0x000fe60000100800 */
[----:B------:R-:W-:-:S02]  /*40b0*/  IMAD R11, R4, R13, R11 ;  /* 0x0000000d040b7224 */ /* 0x000fc400078e020b */
[----:B------:R-:W-:Y:S01]  /*40c0*/  @!P1 IMAD.MOV R21, RZ, RZ, -R21 ;  /* 0x000000ffff159224 */ /* 0x000fe200078e0a15 */
[C---:B------:R-:W-:Y:S01]  /*40d0*/  ISETP.GT.U32.AND P1, PT, R4.reuse, R15, PT ;  /* 0x0000000f0400720c */ /* 0x040fe20003f24070 */
[----:B------:R-:W-:Y:S02]  /*40e0*/  IMAD.MOV R18, RZ, RZ, -R18 ;  /* 0x000000ffff127224 */ /* 0x000fe400078e0a12 */
[----:B------:R-:W-:Y:S01]  /*40f0*/  @!P4 IMAD.MOV R20, RZ, RZ, -R20 ;  /* 0x000000ffff14c224 */ /* 0x000fe200078e0a14 */
[C---:B------:R-:W-:Y:S01]  /*4100*/  ISETP.GT.U32.AND P4, PT, R4.reuse, R11, PT ;  /* 0x0000000b0400720c */ /* 0x040fe20003f84070 */
[----:B------:R-:W-:Y:S01]  /*4110*/  VIADD R10, R3, 0x1bd ;  /* 0x000001bd030a7836 */ /* 0x000fe20000000000 */
[----:B------:R-:W-:Y:S01]  /*4120*/  STL [R1+0x278], R21 ;  /* 0x0002781501007387 */ /* 0x000fe20000100800 */
[----:B------:R-:W-:Y:S01]  /*4130*/  @!P0 IMAD.IADD R19, R19, 0x1, -R4 ;  /* 0x0000000113138824 */ /* 0x000fe200078e0a04 */
[----:B------:R-:W-:Y:S01]  /*4140*/  ISETP.GE.AND P0, PT, R9, RZ, PT ;  /* 0x000000ff0900720c */ /* 0x000fe20003f06270 */
[----:B------:R-:W-:Y:S01]  /*4150*/  IMAD R12, R4, R18, R12 ;  /* 0x00000012040c7224 */ /* 0x000fe200078e020c */
[----:B------:R-:W-:Y:S01]  /*4160*/  IABS R9, R10 ;  /* 0x0000000a00097213 */ /* 0x000fe20000000000 */
[----:B------:R-:W-:Y:S01]  /*4170*/  VIADD R13, R3, 0x1bc ;  /* 0x000001bc030d7836 */ /* 0x000fe20000000000 */
[----:B------:R-:W-:Y:S01]  /*4180*/  STL [R1+0x27c], R20 ;  /* 0x00027c1401007387 */ /* 0x000fe20000100800 */
[--C-:B------:R-:W-:Y:S01]  /*4190*/  @!P6 IMAD.IADD R0, R0, 0x1, -R4.reuse ;  /* 0x000000010000e824 */ /* 0x100fe200078e0a04 */
[C---:B------:R-:W-:Y:S01]  /*41a0*/  ISETP.GT.U32.AND P5, PT, R4.reuse, R12, PT ;  /* 0x0000000c0400720c */ /* 0x040fe20003fa4070 */
[----:B------:R-:W-:Y:S01]  /*41b0*/  @!P2 IMAD.MOV R19, RZ, RZ, -R19 ;  /* 0x000000ffff13a224 */ /* 0x000fe200078e0a13 */
[----:B------:R-:W-:Y:S01]  /*41c0*/  IABS R18, R13 ;  /* 0x0000000d00127213 */ /* 0x000fe20000000000 */
[----:B------:R-:W-:Y:S01]  /*41d0*/  @!P1 IMAD.IADD R15, R15, 0x1, -R4 ;  /* 0x000000010f0f9824 */ /* 0x000fe200078e0a04 */
[----:B------:R-:W-:Y:S01]  /*41e0*/  ISETP.GT.U32.AND P6, PT, R4, R0, PT ;  /* 0x000000000400720c */ /* 0x000fe20003fc4070 */
[----:B------:R-:W-:Y:S01]  /*41f0*/  IMAD.HI.U32 R17, R5, R9, RZ ;  /* 0x0000000905117227 */ /* 0x000fe200078e00ff */
[----:B------:R0:W-:Y:S01]  /*4200*/  STL [R1+0x280], R19 ;  /* 0x0002801301007387 */ /* 0x0001e20000100800 */
[----:B------:R-:W-:-:S02]  /*4210*/  ISETP.GE.AND P2, PT, R14, RZ, PT ;  /* 0x000000ff0e00720c */ /* 0x000fc40003f46270 */
[----:B------:R-:W-:Y:S01]  /*4220*/  @!P4 IMAD.IADD R11, R11, 0x1, -R4 ;  /* 0x000000010b0bc824 */ /* 0x000fe200078e0a04 */
[----:B------:R-:W-:Y:S01]  /*4230*/  ISETP.GE.AND P1, PT, R16, RZ, PT ;  /* 0x000000ff1000720c */ /* 0x000fe20003f26270 */
[----:B------:R-:W-:Y:S01]  /*4240*/  IMAD.MOV R17, RZ, RZ, -R17 ;  /* 0x000000ffff117224 */ /* 0x000fe200078e0a11 */
[----:B------:R-:W-:Y:S01]  /*4250*/  ISETP.GE.AND P4, PT, R10, RZ, PT ;  /* 0x000000ff0a00720c */ /* 0x000fe20003f86270 */
[----:B------:R-:W-:Y:S02]  /*4260*/  IMAD.MOV.U32 R14, RZ, RZ, R18 ;  /* 0x000000ffff0e7224 */ /* 0x000fe400078e0012 */
[----:B------:R-:W-:Y:S02]  /*4270*/  IMAD R9, R4, R17, R9 ;  /* 0x0000001104097224 */ /* 0x000fe400078e0209 */
[----:B0-----:R-:W-:Y:S02]  /*4280*/  IMAD.MOV.U32 R19, RZ, RZ, R15 ;  /* 0x000000ffff137224 */ /* 0x001fe400078e000f */
[----:B------:R-:W-:-:S04]  /*4290*/  IMAD.HI.U32 R16, R5, R14, RZ ;  /* 0x0000000e05107227 */ /* 0x000fc800078e00ff */
[----:B------:R-:W-:Y:S01]  /*42a0*/  @!P3 IMAD.MOV R19, RZ, RZ, -R19 ;  /* 0x000000ffff13b224 */ /* 0x000fe200078e0a13 */
[----:B------:R-:W-:Y:S01]  /*42b0*/  ISETP.GT.U32.AND P3, PT, R4, R11, PT ;  /* 0x0000000b0400720c */ /* 0x000fe20003f64070 */
[--C-:B------:R-:W-:Y:S02]  /*42c0*/  @!P5 IMAD.IADD R12, R12, 0x1, -R4.reuse ;  /* 0x000000010c0cd824 */ /* 0x100fe400078e0a04 */
[----:B------:R-:W-:Y:S01]  /*42d0*/  @!P6 IMAD.IADD R0, R0, 0x1, -R4 ;  /* 0x000000010000e824 */ /* 0x000fe200078e0a04 */
[C---:B------:R-:W-:Y:S01]  /*42e0*/  ISETP.GT.U32.AND P6, PT, R4.reuse, R9, PT ;  /* 0x000000090400720c */ /* 0x040fe20003fc4070 */
[----:B------:R-:W-:Y:S01]  /*42f0*/  IMAD.MOV R16, RZ, RZ, -R16 ;  /* 0x000000ffff107224 */ /* 0x000fe200078e0a10 */
[C---:B------:R-:W-:Y:S01]  /*4300*/  ISETP.GT.U32.AND P5, PT, R4.reuse, R12, PT ;  /* 0x0000000c0400720c */ /* 0x040fe20003fa4070 */
[----:B------:R-:W-:Y:S01]  /*4310*/  IMAD.MOV.U32 R17, RZ, RZ, R0 ;  /* 0x000000ffff117224 */ /* 0x000fe200078e0000 */
[----:B------:R-:W-:Y:S01]  /*4320*/  STL [R1+0x284], R19 ;  /* 0x0002841301007387 */ /* 0x000fe20000100800 */
[----:B------:R-:W-:-:S02]  /*4330*/  IMAD R10, R4, R16, R14 ;  /* 0x00000010040a7224 */ /* 0x000fc400078e020e */
[----:B------:R-:W-:Y:S02]  /*4340*/  VIADD R18, R3, 0x1bb ;  /* 0x000001bb03127836 */ /* 0x000fe40000000000 */
[--C-:B------:R-:W-:Y:S01]  /*4350*/  @!P3 IMAD.IADD R11, R11, 0x1, -R4.reuse ;  /* 0x000000010b0bb824 */ /* 0x100fe200078e0a04 */
[----:B------:R-:W-:Y:S01]  /*4360*/  ISETP.GT.U32.AND P3, PT, R4, R10, PT ;  /* 0x0000000a0400720c */ /* 0x000fe20003f64070 */
[----:B------:R-:W-:Y:S01]  /*4370*/  @!P0 IMAD.MOV R17, RZ, RZ, -R17 ;  /* 0x000000ffff118224 */ /* 0x000fe200078e0a11 */
[----:B------:R-:W-:Y:S01]  /*4380*/  ISETP.GE.AND P0, PT, R18, RZ, PT ;  /* 0x000000ff1200720c */ /* 0x000fe20003f06270 */
[--C-:B------:R-:W-:Y:S01]  /*4390*/  @!P6 IMAD.IADD R9, R9, 0x1, -R4.reuse ;  /* 0x000000010909e824 */ /* 0x100fe200078e0a04 */
[----:B------:R-:W-:Y:S01]  /*43a0*/  IABS R18, R18 ;  /* 0x0000001200127213 */ /* 0x000fe20000000000 */
[----:B------:R-:W-:Y:S01]  /*43b0*/  @!P5 IMAD.IADD R12, R12, 0x1, -R4 ;  /* 0x000000010c0cd824 */ /* 0x000fe200078e0a04 */
[----:B------:R-:W-:Y:S01]  /*43c0*/  ISETP.GE.AND P5, PT, R13, RZ, PT ;  /* 0x000000ff0d00720c */ /* 0x000fe20003fa6270 */
[----:B------:R-:W-:Y:S01]  /*43d0*/  IMAD.MOV.U32 R13, RZ, RZ, R11 ;  /* 0x000000ffff0d7224 */ /* 0x000fe200078e000b */
[----:B------:R-:W-:Y:S01]  /*43e0*/  ISETP.GT.U32.AND P6, PT, R4, R9, PT ;  /* 0x000000090400720c */ /* 0x000fe20003fc4070 */
[----:B------:R-:W-:Y:S01]  /*43f0*/  @!P2 IMAD.MOV R12, RZ, RZ, -R12 ;  /* 0x000000ffff0ca224 */ /* 0x000fe200078e0a0c */
[----:B------:R0:W-:Y:S01]  /*4400*/  STL [R1+0x28c], R17 ;  /* 0x00028c1101007387 */ /* 0x0001e20000100800 */
[----:B------:R-:W-:-:S02]  /*4410*/  @!P1 IMAD.MOV R13, RZ, RZ, -R13 ;  /* 0x000000ffff0d9224 */ /* 0x000fc400078e0a0d */
[--C-:B------:R-:W-:Y:S01]  /*4420*/  @!P3 IMAD.IADD R10, R10, 0x1, -R4.reuse ;  /* 0x000000010a0ab824 */ /* 0x100fe200078e0a04 */
[----:B------:R-:W-:Y:S01]  /*4430*/  STL [R1+0x290], R12 ;  /* 0x0002900c01007387 */ /* 0x000fe20000100800 */
[C---:B------:R-:W-:Y:S02]  /*4440*/  VIADD R0, R3.reuse, 0x1b9 ;  /* 0x000001b903007836 */ /* 0x040fe40000000000 */
[C---:B------:R-:W-:Y:S01]  /*4450*/  VIADD R15, R3.reuse, 0x1ba ;  /* 0x000001ba030f7836 */ /* 0x040fe20000000000 */
[----:B------:R1:W-:Y:S01]  /*4460*/  STL [R1+0x294], R13 ;  /* 0x0002940d01007387 */ /* 0x0003e20000100800 */
[----:B------:R-:W-:Y:S01]  /*4470*/  ISETP.GT.U32.AND P3, PT, R4, R10, PT ;  /* 0x0000000a0400720c */ /* 0x000fe20003f64070 */
[----:B------:R-:W-:Y:S01]  /*4480*/  VIADD R14, R3, 0x1b8 ;  /* 0x000001b8030e7836 */ /* 0x000fe20000000000 */
[----:B------:R-:W-:Y:S01]  /*4490*/  ISETP.GE.AND P1, PT, R0, RZ, PT ;  /* 0x000000ff0000720c */ /* 0x000fe20003f26270 */
[----:B------:R-:W-:Y:S01]  /*44a0*/  @!P6 IMAD.IADD R9, R9, 0x1, -R4 ;  /* 0x000000010909e824 */ /* 0x000fe200078e0a04 */
[----:B------:R-:W-:Y:S01]  /*44b0*/  IABS R0, R0 ;  /* 0x0000000000007213 */ /* 0x000fe20000000000 */
[----:B0-----:R-:W-:Y:S01]  /*44c0*/  VIADD R17, R3, 0x1b6 ;  /* 0x000001b603117836 */ /* 0x001fe20000000000 */
[----:B------:R-:W-:Y:S01]  /*44d0*/  ISETP.GE.AND P2, PT, R15, RZ, PT ;  /* 0x000000ff0f00720c */ /* 0x000fe20003f46270 */
[----:B------:R-:W-:Y:S01]  /*44e0*/  IMAD.MOV.U32 R16, RZ, RZ, R9 ;  /* 0x000000ffff107224 */ /* 0x000fe200078e0009 */
[----:B------:R-:W-:Y:S01]  /*44f0*/  IABS R15, R15 ;  /* 0x0000000f000f7213 */ /* 0x000fe20000000000 */
[----:B-1----:R-:W-:Y:S01]  /*4500*/  IMAD.HI.U32 R13, R5, R18, RZ ;  /* 0x00000012050d7227 */ /* 0x002fe200078e00ff */
[----:B------:R-:W-:-:S02]  /*4510*/  ISETP.GE.AND P6, PT, R14, RZ, PT ;  /* 0x000000ff0e00720c */ /* 0x000fc40003fc6270 */
[----:B------:R-:W-:Y:S01]  /*4520*/  IABS R14, R14 ;  /* 0x0000000e000e7213 */ /* 0x000fe20000000000 */
[----:B------:R-:W-:Y:S01]  /*4530*/  IMAD.MOV R13, RZ, RZ, -R13 ;  /* 0x000000ffff0d7224 */ /* 0x000fe200078e0a0d */
[----:B------:R-:W-:Y:S01]  /*4540*/  IABS R20, R17 ;  /* 0x0000001100147213 */ /* 0x000fe20000000000 */
[----:B------:R-:W-:-:S04]  /*4550*/  IMAD.HI.U32 R11, R5, R0, RZ ;  /* 0x00000000050b7227 */ /* 0x000fc800078e00ff */
[C---:B------:R-:W-:Y:S02]  /*4560*/  IMAD R18, R4.reuse, R13, R18 ;  /* 0x0000000d04127224 */ /* 0x040fe400078e0212 */
[----:B------:R-:W-:Y:S02]  /*4570*/  IMAD.MOV R11, RZ, RZ, -R11 ;  /* 0x000000ffff0b7224 */ /* 0x000fe400078e0a0b */
[----:B------:R-:W-:Y:S01]  /*4580*/  @!P4 IMAD.MOV R16, RZ, RZ, -R16 ;  /* 0x000000ffff10c224 */ /* 0x000fe200078e0a10 */
[----:B------:R-:W-:Y:S01]  /*4590*/  ISETP.GT.U32.AND P4, PT, R4, R18, PT ;  /* 0x000000120400720c */ /* 0x000fe20003f84070 */
[----:B------:R-:W-:Y:S02]  /*45a0*/  @!P3 IMAD.IADD R10, R10, 0x1, -R4 ;  /* 0x000000010a0ab824 */ /* 0x000fe400078e0a04 */
[----:B------:R-:W-:Y:S01]  /*45b0*/  IMAD R0, R4, R11, R0 ;  /* 0x0000000b04007224 */ /* 0x000fe200078e0200 */
[----:B------:R0:W-:Y:S01]  /*45c0*/  STL [R1+0x298], R16 ;  /* 0x0002981001007387 */ /* 0x0001e20000100800 */
[----:B------:R-:W-:-:S02]  /*45d0*/  IMAD.MOV.U32 R13, RZ, RZ, R10 ;  /* 0x000000ffff0d7224 */ /* 0x000fc400078e000a */
[----:B------:R-:W-:-:S04]  /*45e0*/  IMAD.HI.U32 R12, R5, R15, RZ ;  /* 0x0000000f050c7227 */ /* 0x000fc800078e00ff */
[----:B------:R-:W-:Y:S01]  /*45f0*/  @!P5 IMAD.MOV R13, RZ, RZ, -R13 ;  /* 0x000000ffff0dd224 */ /* 0x000fe200078e0a0d */
[----:B------:R-:W-:Y:S01]  /*4600*/  ISETP.GT.U32.AND P5, PT, R4, R0, PT ;  /* 0x000000000400720c */ /* 0x000fe20003fa4070 */
[----:B------:R-:W-:Y:S02]  /*4610*/  IMAD.MOV R12, RZ, RZ, -R12 ;  /* 0x000000ffff0c7224 */ /* 0x000fe400078e0a0c */
[----:B------:R-:W-:Y:S01]  /*4620*/  @!P4 IMAD.IADD R18, R18, 0x1, -R4 ;  /* 0x000000011212c824 */ /* 0x000fe200078e0a04 */
[----:B------:R1:W-:Y:S01]  /*4630*/  STL [R1+0x29c], R13 ;  /* 0x00029c0d01007387 */ /* 0x0003e20000100800 */
[C---:B------:R-:W-:Y:S02]  /*4640*/  IMAD R15, R4.reuse, R12, R15 ;  /* 0x0000000c040f7224 */ /* 0x040fe400078e020f */
[----:B------:R-:W-:Y:S01]  /*4650*/  IMAD.HI.U32 R9, R5, R14, RZ ;  /* 0x0000000e05097227 */ /* 0x000fe200078e00ff */
[C---:B------:R-:W-:Y:S02]  /*4660*/  ISETP.GT.U32.AND P4, PT, R4.reuse, R18, PT ;  /* 0x000000120400720c */ /* 0x040fe40003f84070 */
[----:B------:R-:W-:Y:S01]  /*4670*/  ISETP.GT.U32.AND P3, PT, R4, R15, PT ;  /* 0x0000000f0400720c */ /* 0x000fe20003f64070 */
[----:B------:R-:W-:-:S02]  /*4680*/  IMAD.MOV R9, RZ, RZ, -R9 ;  /* 0x000000ffff097224 */ /* 0x000fc400078e0a09 */
[----:B------:R-:W-:Y:S02]  /*4690*/  @!P5 IMAD.IADD R0, R0, 0x1, -R4 ;  /* 0x000000010000d824 */ /* 0x000fe400078e0a04 */
[----:B------:R-:W-:Y:S02]  /*46a0*/  VIADD R22, R3, 0x1b7 ;  /* 0x000001b703167836 */ /* 0x000fe40000000000 */
[C---:B------:R-:W-:Y:S01]  /*46b0*/  IMAD R14, R4.reuse, R9, R14 ;  /* 0x00000009040e7224 */ /* 0x040fe200078e020e */
[----:B------:R-:W-:Y:S01]  /*46c0*/  ISETP.GT.U32.AND P5, PT, R4, R0, PT ;  /* 0x000000000400720c */ /* 0x000fe20003fa4070 */
[----:B------:R-:W-:Y:S01]  /*46d0*/  IMAD.HI.U32 R11, R5, R20, RZ ;  /* 0x00000014050b7227 */ /* 0x000fe200078e00ff */
[----:B------:R-:W-:-:S03]  /*46e0*/  IABS R10, R22 ;  /* 0x00000016000a7213 */ /* 0x000fc60000000000 */
[--C-:B------:R-:W-:Y:S02]  /*46f0*/  @!P3 IMAD.IADD R15, R15, 0x1, -R4.reuse ;  /* 0x000000010f0fb824 */ /* 0x100fe400078e0a04 */
[----:B------:R-:W-:Y:S02]  /*4700*/  IMAD.MOV R11, RZ, RZ, -R11 ;  /* 0x000000ffff0b7224 */ /* 0x000fe400078e0a0b */
[----:B------:R-:W-:Y:S01]  /*4710*/  @!P4 IMAD.IADD R18, R18, 0x1, -R4 ;  /* 0x000000011212c824 */ /* 0x000fe200078e0a04 */
[C---:B------:R-:W-:Y:S01]  /*4720*/  ISETP.GT.U32.AND P4, PT, R4.reuse, R14, PT ;  /* 0x0000000e0400720c */ /* 0x040fe20003f84070 */
[C---:B------:R-:W-:Y:S01]  /*4730*/  IMAD R20, R4.reuse, R11, R20 ;  /* 0x0000000b04147224 */ /* 0x040fe200078e0214 */
[----:B------:R-:W-:Y:S01]  /*4740*/  ISETP.GT.U32.AND P3, PT, R4, R15, PT ;  /* 0x0000000f0400720c */ /* 0x000fe20003f64070 */
[----:B0-----:R-:W-:-:S04]  /*4750*/  IMAD.HI.U32 R16, R5, R10, RZ ;  /* 0x0000000a05107227 */ /* 0x001fc800078e00ff */
[----:B------:R-:W-:Y:S01]  /*4760*/  @!P5 IMAD.IADD R0, R0, 0x1, -R4 ;  /* 0x000000010000d824 */ /* 0x000fe200078e0a04 */
[C---:B------:R-:W-:Y:S01]  /*4770*/  ISETP.GT.U32.AND P5, PT, R4.reuse, R20, PT ;  /* 0x000000140400720c */ /* 0x040fe20003fa4070 */
[----:B------:R-:W-:Y:S02]  /*4780*/  IMAD.MOV R16, RZ, RZ, -R16 ;  /* 0x000000ffff107224 */ /* 0x000fe400078e0a10 */
[C---:B-1----:R-:W-:Y:S02]  /*4790*/  VIADD R13, R3.reuse, 0x1b5 ;  /* 0x000001b5030d7836 */ /* 0x042fe40000000000 */
[----:B------:R-:W-:Y:S02]  /*47a0*/  IMAD R10, R4, R16, R10 ;  /* 0x00000010040a7224 */ /* 0x000fe400078e020a */
[----:B------:R-:W-:Y:S01]  /*47b0*/  IMAD.MOV.U32 R23, RZ, RZ, R18 ;  /* 0x000000ffff177224 */ /* 0x000fe200078e0012 */
[----:B------:R-:W-:Y:S01]  /*47c0*/  IABS R9, R13 ;  /* 0x0000000d00097213 */ /* 0x000fe20000000000 */
[----:B------:R-:W-:Y:S01]  /*47d0*/  @!P4 IMAD.IADD R14, R14, 0x1, -R4 ;  /* 0x000000010e0ec824 */ /* 0x000fe200078e0a04 */
[----:B------:R-:W-:Y:S01]  /*47e0*/  ISETP.GE.AND P4, PT, R22, RZ, PT ;  /* 0x000000ff1600720c */ /* 0x000fe20003f86270 */
[----:B------:R-:W-:-:S02]  /*47f0*/  VIADD R12, R3, 0x1b4 ;  /* 0x000001b4030c7836 */ /* 0x000fc40000000000 */
[----:B------:R-:W-:Y:S02]  /*4800*/  VIADD R11, R3, 0x1b3 ;  /* 0x000001b3030b7836 */ /* 0x000fe40000000000 */
[--C-:B------:R-:W-:Y:S01]  /*4810*/  @!P3 IMAD.IADD R15, R15, 0x1, -R4.reuse ;  /* 0x000000010f0fb824 */ /* 0x100fe200078e0a04 */
[C---:B------:R-:W-:Y:S01]  /*4820*/  ISETP.GT.U32.AND P3, PT, R4.reuse, R10, PT ;  /* 0x0000000a0400720c */ /* 0x040fe20003f64070 */
[----:B------:R-:W-:Y:S01]  /*4830*/  @!P0 IMAD.MOV R23, RZ, RZ, -R23 ;  /* 0x000000ffff178224 */ /* 0x000fe200078e0a17 */
[----:B------:R-:W-:Y:S01]  /*4840*/  ISETP.GT.U32.AND P0, PT, R4, R14, PT ;  /* 0x0000000e0400720c */ /* 0x000fe20003f04070 */
[----:B------:R-:W-:Y:S01]  /*4850*/  @!P5 IMAD.IADD R20, R20, 0x1, -R4 ;  /* 0x000000011414d824 */ /* 0x000fe200078e0a04 */
[----:B------:R-:W-:Y:S01]  /*4860*/  IABS R19, R12 ;  /* 0x0000000c00137213 */ /* 0x000fe20000000000 */
[C---:B------:R-:W-:Y:S01]  /*4870*/  IMAD.HI.U32 R21, R5.reuse, R9, RZ ;  /* 0x0000000905157227 */ /* 0x040fe200078e00ff */
[----:B------:R-:W-:Y:S01]  /*4880*/  IABS R18, R11 ;  /* 0x0000000b00127213 */ /* 0x000fe20000000000 */
[----:B------:R0:W-:Y:S01]  /*4890*/  STL [R1+0x2a0], R23 ;  /* 0x0002a01701007387 */ /* 0x0001e20000100800 */
[----:B------:R-:W-:Y:S01]  /*48a0*/  ISETP.GT.U32.AND P5, PT, R4, R20, PT ;  /* 0x000000140400720c */ /* 0x000fe20003fa4070 */
[----:B------:R-:W-:-:S04]  /*48b0*/  IMAD.HI.U32 R16, R5, R19, RZ ;  /* 0x0000001305107227 */ /* 0x000fc800078e00ff */
[----:B------:R-:W-:Y:S02]  /*48c0*/  IMAD.MOV R21, RZ, RZ, -R21 ;  /* 0x000000ffff157224 */ /* 0x000fe400078e0a15 */
[----:B------:R-:W-:Y:S02]  /*48d0*/  IMAD.MOV R16, RZ, RZ, -R16 ;  /* 0x000000ffff107224 */ /* 0x000fe400078e0a10 */
[----:B0-----:R-:W-:Y:S02]  /*48e0*/  IMAD.MOV.U32 R23, RZ, RZ, R15 ;  /* 0x000000ffff177224 */ /* 0x001fe400078e000f */
[----:B------:R-:W-:-:S04]  /*48f0*/  IMAD.HI.U32 R15, R5, R18, RZ ;  /* 0x00000012050f7227 */ /* 0x000fc800078e00ff */
[--C-:B------:R-:W-:Y:S01]  /*4900*/  @!P3 IMAD.IADD R10, R10, 0x1, -R4.reuse ;  /* 0x000000010a0ab824 */ /* 0x100fe200078e0a04 */
[----:B------:R-:W-:Y:S01]  /*4910*/  ISETP.GE.AND P3, PT, R17, RZ, PT ;  /* 0x000000ff1100720c */ /* 0x000fe20003f66270 */
[----:B------:R-:W-:Y:S02]  /*4920*/  IMAD R9, R4, R21, R9 ;  /* 0x0000001504097224 */ /* 0x000fe400078e0209 */
[----:B------:R-:W-:Y:S02]  /*4930*/  @!P0 IMAD.IADD R14, R14, 0x1, -R4 ;  /* 0x000000010e0e8824 */ /* 0x000fe400078e0a04 */
[----:B------:R-:W-:Y:S01]  /*4940*/  IMAD.MOV R15, RZ, RZ, -R15 ;  /* 0x000000ffff0f7224 */ /* 0x000fe200078e0a0f */
[C---:B------:R-:W-:Y:S01]  /*4950*/  ISETP.GT.U32.AND P0, PT, R4.reuse, R9, PT ;  /* 0x000000090400720c */ /* 0x040fe20003f04070 */
[C---:B------:R-:W-:Y:S02]  /*4960*/  IMAD R19, R4.reuse, R16, R19 ;  /* 0x0000001004137224 */ /* 0x040fe400078e0213 */
[----:B------:R-:W-:Y:S01]  /*4970*/  @!P2 IMAD.MOV R23, RZ, RZ, -R23 ;  /* 0x000000ffff17a224 */ /* 0x000fe200078e0a17 */
[----:B------:R-:W-:Y:S01]  /*4980*/  ISETP.GT.U32.AND P2, PT, R4, R10, PT ;  /* 0x0000000a0400720c */ /* 0x000fe20003f44070 */
[----:B------:R-:W-:-:S02]  /*4990*/  IMAD.MOV.U32 R16, RZ, RZ, R14 ;  /* 0x000000ffff107224 */ /* 0x000fc400078e000e */
[C---:B------:R-:W-:Y:S01]  /*49a0*/  IMAD R18, R4.reuse, R15, R18 ;  /* 0x0000000f04127224 */ /* 0x040fe200078e0212 */
[----:B------:R-:W-:Y:S01]  /*49b0*/  STL [R1+0x2a8], R23 ;  /* 0x0002a81701007387 */ /* 0x000fe20000100800 */
[----:B------:R-:W-:Y:S01]  /*49c0*/  @!P1 IMAD.MOV R0, RZ, RZ, -R0 ;  /* 0x000000ffff009224 */ /* 0x000fe200078e0a00 */
[----:B------:R-:W-:Y:S01]  /*49d0*/  ISETP.GE.AND P1, PT, R13, RZ, PT ;  /* 0x000000ff0d00720c */ /* 0x000fe20003f26270 */
[----:B------:R-:W-:Y:S01]  /*49e0*/  @!P6 IMAD.MOV R16, RZ, RZ, -R16 ;  /* 0x000000ffff10e224 */ /* 0x000fe200078e0a10 */
[----:B------:R-:W-:Y:S01]  /*49f0*/  ISETP.GT.U32.AND P6, PT, R4, R19, PT ;  /* 0x000000130400720c */ /* 0x000fe20003fc4070 */
[--C-:B------:R-:W-:Y:S01]  /*4a00*/  @!P5 IMAD.IADD R20, R20, 0x1, -R4.reuse ;  /* 0x000000011414d824 */ /* 0x100fe200078e0a04 */
[----:B------:R-:W-:Y:S01]  /*4a10*/  ISETP.GT.U32.AND P5, PT, R4, R18, PT ;  /* 0x000000120400720c */ /* 0x000fe20003fa4070 */
[----:B------:R0:W-:Y:S01]  /*4a20*/  STL [R1+0x2ac], R0 ;  /* 0x0002ac0001007387 */ /* 0x0001e20000100800 */
[----:B------:R-:W-:Y:S02]  /*4a30*/  VIADD R13, R3, 0x1b1 ;  /* 0x000001b1030d7836 */ /* 0x000fe40000000000 */
[--C-:B------:R-:W-:Y:S01]  /*4a40*/  @!P2 IMAD.IADD R10, R10, 0x1, -R4.reuse ;  /* 0x000000010a0aa824 */ /* 0x100fe200078e0a04 */
[----:B------:R-:W-:Y:S01]  /*4a50*/  ISETP.GE.AND P2, PT, R12, RZ, PT ;  /* 0x000000ff0c00720c */ /* 0x000fe20003f46270 */
[----:B------:R-:W-:Y:S01]  /*4a60*/  @!P0 IMAD.IADD R9, R9, 0x1, -R4 ;  /* 0x0000000109098824 */ /* 0x000fe200078e0a04 */
[----:B------:R-:W-:Y:S01]  /*4a70*/  ISETP.GE.AND P0, PT, R11, RZ, PT ;  /* 0x000000ff0b00720c */ /* 0x000fe20003f06270 */
[----:B------:R-:W-:Y:S01]  /*4a80*/  IMAD.MOV.U32 R15, RZ, RZ, R10 ;  /* 0x000000ffff0f7224 */ /* 0x000fe200078e000a */
[----:B------:R-:W-:Y:S01]  /*4a90*/  IABS R11, R13 ;  /* 0x0000000d000b7213 */ /* 0x000fe20000000000 */
[----:B------:R1:W-:Y:S01]  /*4aa0*/  STL [R1+0x2b0], R16 ;  /* 0x0002b01001007387 */ /* 0x0003e20000100800 */
[----:B0-----:R-:W-:-:S02]  /*4ab0*/  VIADD R0, R3, 0x1b2 ;  /* 0x000001b203007836 */ /* 0x001fc40000000000 */
[--C-:B------:R-:W-:Y:S01]  /*4ac0*/  @!P6 IMAD.IADD R19, R19, 0x1, -R4.reuse ;  /* 0x000000011313e824 */ /* 0x100fe200078e0a04 */
[----:B------:R-:W-:Y:S01]  /*4ad0*/  ISETP.GT.U32.AND P6, PT, R4, R9, PT ;  /* 0x000000090400720c */ /* 0x000fe20003fc4070 */
[----:B------:R-:W-:Y:S01]  /*4ae0*/  @!P5 IMAD.IADD R18, R18, 0x1, -R4 ;  /* 0x000000011212d824 */ /* 0x000fe200078e0a04 */
[----:B------:R-:W-:Y:S01]  /*4af0*/  IABS R14, R0 ;  /* 0x00000000000e7213 */ /* 0x000fe20000000000 */
[----:B------:R-:W-:Y:S01]  /*4b00*/  @!P4 IMAD.MOV R15, RZ, RZ, -R15 ;  /* 0x000000ffff0fc224 */ /* 0x000fe200078e0a0f */
[C---:B------:R-:W-:Y:S01]  /*4b10*/  ISETP.GT.U32.AND P5, PT, R4.reuse, R19, PT ;  /* 0x000000130400720c */ /* 0x040fe20003fa4070 */
[C---:B------:R-:W-:Y:S01]  /*4b20*/  IMAD.HI.U32 R10, R5.reuse, R11, RZ ;  /* 0x0000000b050a7227 */ /* 0x040fe200078e00ff */
[----:B------:R-:W-:Y:S02]  /*4b30*/  ISETP.GT.U32.AND P4, PT, R4, R18, PT ;  /* 0x000000120400720c */ /* 0x000fe40003f84070 */
[----:B------:R0:W-:Y:S01]  /*4b40*/  STL [R1+0x2b4], R15 ;  /* 0x0002b40f01007387 */ /* 0x0001e20000100800 */
[----:B------:R-:W-:-:S04]  /*4b50*/  IMAD.HI.U32 R12, R5, R14, RZ ;  /* 0x0000000e050c7227 */ /* 0x000fc800078e00ff */
[----:B------:R-:W-:Y:S02]  /*4b60*/  IMAD.MOV R12, RZ, RZ, -R12 ;  /* 0x000000ffff0c7224 */ /* 0x000fe400078e0a0c */
[----:B------:R-:W-:Y:S02]  /*4b70*/  IMAD.MOV R10, RZ, RZ, -R10 ;  /* 0x000000ffff0a7224 */ /* 0x000fe400078e0a0a */
[C---:B------:R-:W-:Y:S02]  /*4b80*/  IMAD R14, R4.reuse, R12, R14 ;  /* 0x0000000c040e7224 */ /* 0x040fe400078e020e */
[----:B------:R-:W-:Y:S02]  /*4b90*/  @!P6 IMAD.IADD R9, R9, 0x1, -R4 ;  /* 0x000000010909e824 */ /* 0x000fe400078e0a04 */
[C---:B------:R-:W-:Y:S01]  /*4ba0*/  IMAD R11, R4.reuse, R10, R11 ;  /* 0x0000000a040b7224 */ /* 0x040fe200078e020b */
[----:B------:R-:W-:Y:S01]  /*4bb0*/  ISETP.GT.U32.AND P6, PT, R4, R14, PT ;  /* 0x0000000e0400720c */ /* 0x000fe20003fc4070 */
[----:B-1----:R-:W-:-:S02]  /*4bc0*/  VIADD R16, R3, 0x1b0 ;  /* 0x000001b003107836 */ /* 0x002fc40000000000 */
[--C-:B------:R-:W-:Y:S01]  /*4bd0*/  @!P4 IMAD.IADD R18, R18, 0x1, -R4.reuse ;  /* 0x000000011212c824 */ /* 0x100fe200078e0a04 */
[----:B------:R-:W-:Y:S01]  /*4be0*/  ISETP.GT.U32.AND P4, PT, R4, R11, PT ;  /* 0x0000000b0400720c */ /* 0x000fe20003f84070 */
[----:B0-----:R-:W-:Y:S01]  /*4bf0*/  VIADD R15, R3, 0x1af ;  /* 0x000001af030f7836 */ /* 0x001fe20000000000 */
[----:B------:R-:W-:Y:S01]  /*4c00*/  IABS R17, R16 ;  /* 0x0000001000117213 */ /* 0x000fe20000000000 */
[----:B------:R-:W-:Y:S01]  /*4c10*/  @!P5 IMAD.IADD R19, R19, 0x1, -R4 ;  /* 0x000000011313d824 */ /* 0x000fe200078e0a04 */
[----:B------:R-:W-:Y:S01]  /*4c20*/  ISETP.GE.AND P5, PT, R0, RZ, PT ;  /* 0x000000ff0000720c */ /* 0x000fe20003fa6270 */
[----:B------:R-:W-:Y:S01]  /*4c30*/  VIADD R0, R3, 0x1ae ;  /* 0x000001ae03007836 */ /* 0x000fe20000000000 */
[----:B------:R-:W-:Y:S01]  /*4c40*/  IABS R22, R15 ;  /* 0x0000000f00167213 */ /* 0x000fe20000000000 */
[----:B------:R-:W-:-:S04]  /*4c50*/  IMAD.HI.U32 R10, R5, R17, RZ ;  /* 0x00000011050a7227 */ /* 0x000fc800078e00ff */
[----:B------:R-:W-:Y:S01]  /*4c60*/  @!P6 IMAD.IADD R14, R14, 0x1, -R4 ;  /* 0x000000010e0ee824 */ /* 0x000fe200078e0a04 */
[----:B------:R-:W-:Y:S01]  /*4c70*/  ISETP.GE.AND P6, PT, R13, RZ, PT ;  /* 0x000000ff0d00720c */ /* 0x000fe20003fc6270 */
[----:B------:R-:W-:-:S04]  /*4c80*/  IMAD.HI.U32 R12, R5, R22, RZ ;  /* 0x00000016050c7227 */ /* 0x000fc800078e00ff */
[----:B------:R-:W-:Y:S02]  /*4c90*/  IMAD.MOV R10, RZ, RZ, -R10 ;  /* 0x000000ffff0a7224 */ /* 0x000fe400078e0a0a */
[----:B------:R-:W-:Y:S02]  /*4ca0*/  @!P4 IMAD.IADD R11, R11, 0x1, -R4 ;  /* 0x000000010b0bc824 */ /* 0x000fe400078e0a04 */
[----:B------:R-:W-:Y:S01]  /*4cb0*/  @!P3 IMAD.MOV R20, RZ, RZ, -R20 ;  /* 0x000000ffff14b224 */ /* 0x000fe200078e0a14 */
[C---:B------:R-:W-:Y:S01]  /*4cc0*/  ISETP.GT.U32.AND P3, PT, R4.reuse, R14, PT ;  /* 0x0000000e0400720c */ /* 0x040fe20003f64070 */
[----:B------:R-:W-:Y:S01]  /*4cd0*/  IMAD.MOV R12, RZ, RZ, -R12 ;  /* 0x000000ffff0c7224 */ /* 0x000fe200078e0a0c */
[C---:B------:R-:W-:Y:S01]  /*4ce0*/  ISETP.GT.U32.AND P4, PT, R4.reuse, R11, PT ;  /* 0x0000000b0400720c */ /* 0x040fe20003f84070 */
[----:B------:R-:W-:Y:S01]  /*4cf0*/  VIADD R13, R3, 0x1ad ;  /* 0x000001ad030d7836 */ /* 0x000fe20000000000 */
[----:B------:R0:W-:Y:S01]  /*4d00*/  STL [R1+0x2b8], R20 ;  /* 0x0002b81401007387 */ /* 0x0001e20000100800 */
[----:B------:R-:W-:Y:S01]  /*4d10*/  IMAD R17, R4, R10, R17 ;  /* 0x0000000a04117224 */ /* 0x000fe200078e0211 */
[----:B------:R-:W-:Y:S01]  /*4d20*/  IABS R10, R0 ;  /* 0x00000000000a7213 */ /* 0x000fe20000000000 */
[----:B------:R-:W-:-:S02]  /*4d30*/  IMAD.MOV.U32 R21, RZ, RZ, R9 ;  /* 0x000000ffff157224 */ /* 0x000fc400078e0009 */
[----:B------:R-:W-:Y:S01]  /*4d40*/  IMAD R22, R4, R12, R22 ;  /* 0x0000000c04167224 */ /* 0x000fe200078e0216 */
[----:B------:R-:W-:Y:S01]  /*4d50*/  IABS R12, R13 ;  /* 0x0000000d000c7213 */ /* 0x000fe20000000000 */
[----:B------:R-:W-:-:S04]  /*4d60*/  IMAD.HI.U32 R9, R5, R10, RZ ;  /* 0x0000000a05097227 */ /* 0x000fc800078e00ff */
[----:B0-----:R-:W-:Y:S02]  /*4d70*/  IMAD.MOV.U32 R20, RZ, RZ, R18 ;  /* 0x000000ffff147224 */ /* 0x001fe400078e0012 */
[----:B------:R-:W-:Y:S01]  /*4d80*/  @!P1 IMAD.MOV R21, RZ, RZ, -R21 ;  /* 0x000000ffff159224 */ /* 0x000fe200078e0a15 */
[C---:B------:R-:W-:Y:S01]  /*4d90*/  ISETP.GT.U32.AND P1, PT, R4.reuse, R17, PT ;  /* 0x000000110400720c */ /* 0x040fe20003f24070 */
[----:B------:R-:W-:Y:S01]  /*4da0*/  @!P2 IMAD.MOV R19, RZ, RZ, -R19 ;  /* 0x000000ffff13a224 */ /* 0x000fe200078e0a13 */
[----:B------:R-:W-:Y:S01]  /*4db0*/  ISETP.GT.U32.AND P2, PT, R4, R22, PT ;  /* 0x000000160400720c */ /* 0x000fe20003f44070 */
[----:B------:R-:W-:Y:S01]  /*4dc0*/  @!P0 IMAD.MOV R20, RZ, RZ, -R20 ;  /* 0x000000ffff148224 */ /* 0x000fe200078e0a14 */
[----:B------:R-:W-:Y:S01]  /*4dd0*/  STL [R1+0x2bc], R21 ;  /* 0x0002bc1501007387 */ /* 0x000fe20000100800 */
[----:B------:R-:W-:Y:S01]  /*4de0*/  IMAD.HI.U32 R18, R5, R12, RZ ;  /* 0x0000000c05127227 */ /* 0x000fe200078e00ff */
[----:B------:R-:W-:Y:S02]  /*4df0*/  ISETP.GE.AND P0, PT, R16, RZ, PT ;  /* 0x000000ff1000720c */ /* 0x000fe40003f06270 */
[----:B------:R0:W-:Y:S01]  /*4e00*/  STL [R1+0x2c0], R19 ;  /* 0x0002c01301007387 */ /* 0x0001e20000100800 */
[----:B------:R-:W-:Y:S01]  /*4e10*/  @!P3 IMAD.IADD R14, R14, 0x1, -R4 ;  /* 0x000000010e0eb824 */ /* 0x000fe200078e0a04 */
[----:B------:R-:W-:Y:S01]  /*4e20*/  ISETP.GE.AND P3, PT, R15, RZ, PT ;  /* 0x000000ff0f00720c */ /* 0x000fe20003f66270 */
[----:B------:R-:W-:Y:S01]  /*4e30*/  IMAD.MOV R9, RZ, RZ, -R9 ;  /* 0x000000ffff097224 */ /* 0x000fe200078e0a09 */
[----:B------:R1:W-:Y:S01]  /*4e40*/  STL [R1+0x2c4], R20 ;  /* 0x0002c41401007387 */ /* 0x0003e20000100800 */
[----:B------:R-:W-:-:S02]  /*4e50*/  IMAD.MOV R18, RZ, RZ, -R18 ;  /* 0x000000ffff127224 */ /* 0x000fc400078e0a12 */
[----:B------:R-:W-:Y:S01]  /*4e60*/  @!P4 IMAD.IADD R11, R11, 0x1, -R4 ;  /* 0x000000010b0bc824 */ /* 0x000fe200078e0a04 */
[----:B------:R-:W-:Y:S01]  /*4e70*/  ISETP.GE.AND P4, PT, R0, RZ, PT ;  /* 0x000000ff0000720c */ /* 0x000fe20003f86270 */
[C---:B------:R-:W-:Y:S02]  /*4e80*/  IMAD R10, R4.reuse, R9, R10 ;  /* 0x00000009040a7224 */ /* 0x040fe400078e020a */
[----:B------:R-:W-:Y:S02]  /*4e90*/  IMAD R12, R4, R18, R12 ;  /* 0x00000012040c7224 */ /* 0x000fe400078e020c */
[----:B0-----:R-:W-:Y:S02]  /*4ea0*/  IMAD.MOV.U32 R19, RZ, RZ, R11 ;  /* 0x000000ffff137224 */ /* 0x001fe400078e000b */
[----:B-1----:R-:W-:Y:S02]  /*4eb0*/  IMAD.MOV.U32 R20, RZ, RZ, R14 ;  /* 0x000000ffff147224 */ /* 0x002fe400078e000e */
[----:B------:R-:W-:-:S02]  /*4ec0*/  @!P2 IMAD.IADD R22, R22, 0x1, -R4 ;  /* 0x000000011616a824 */ /* 0x000fc400078e0a04 */
[----:B------:R-:W-:Y:S01]  /*4ed0*/  @!P5 IMAD.MOV R20, RZ, RZ, -R20 ;  /* 0x000000ffff14d224 */ /* 0x000fe200078e0a14 */
[C---:B------:R-:W-:Y:S01]  /*4ee0*/  ISETP.GT.U32.AND P5, PT, R4.reuse, R10, PT ;  /* 0x0000000a0400720c */ /* 0x040fe20003fa4070 */
[----:B------:R-:W-:Y:S01]  /*4ef0*/  @!P6 IMAD.MOV R19, RZ, RZ, -R19 ;  /* 0x000000ffff13e224 */ /* 0x000fe200078e0a13 */
[C---:B------:R-:W-:Y:S01]  /*4f00*/  ISETP.GT.U32.AND P6, PT, R4.reuse, R12, PT ;  /* 0x0000000c0400720c */ /* 0x040fe20003fc4070 */
[----:B------:R-:W-:Y:S01]  /*4f10*/  VIADD R0, R3, 0x1ac ;  /* 0x000001ac03007836 */ /* 0x000fe20000000000 */
[C---:B------:R-:W-:Y:S01]  /*4f20*/  ISETP.GT.U32.AND P2, PT, R4.reuse, R22, PT ;  /* 0x000000160400720c */ /* 0x040fe20003f44070 */
[--C-:B------:R-:W-:Y:S01]  /*4f30*/  @!P1 IMAD.IADD R17, R17, 0x1, -R4.reuse ;  /* 0x0000000111119824 */ /* 0x100fe200078e0a04 */
[----:B------:R0:W-:Y:S01]  /*4f40*/  STL [R1+0x2c8], R20 ;  /* 0x0002c81401007387 */ /* 0x0001e20000100800 */
[C---:B------:R-:W-:Y:S01]  /*4f50*/  VIADD R9, R3.reuse, 0x1ab ;  /* 0x000001ab03097836 */ /* 0x040fe20000000000 */
[----:B------:R-:W-:Y:S01]  /*4f60*/  IABS R14, R0 ;  /* 0x00000000000e7213 */ /* 0x000fe20000000000 */
[----:B------:R-:W-:Y:S01]  /*4f70*/  VIADD R16, R3, 0x1aa ;  /* 0x000001aa03107836 */ /* 0x000fe20000000000 */
[----:B------:R-:W-:Y:S01]  /*4f80*/  ISETP.GT.U32.AND P1, PT, R4, R17, PT ;  /* 0x000000110400720c */ /* 0x000fe20003f24070 */
[----:B------:R-:W-:Y:S01]  /*4f90*/  STL [R1+0x2d0], R19 ;  /* 0x0002d01301007387 */ /* 0x000fe20000100800 */
[----:B------:R-:W-:Y:S01]  /*4fa0*/  IABS R11, R9 ;  /* 0x00000009000b7213 */ /* 0x000fe20000000000 */
[----:B------:R-:W-:-:S02]  /*4fb0*/  @!P5 IMAD.IADD R10, R10, 0x1, -R4 ;  /* 0x000000010a0ad824 */ /* 0x000fc400078e0a04 */
[--C-:B------:R-:W-:Y:S02]  /*4fc0*/  @!P6 IMAD.IADD R12, R12, 0x1, -R4.reuse ;  /* 0x000000010c0ce824 */ /* 0x100fe400078e0a04 */
[C---:B------:R-:W-:Y:S01]  /*4fd0*/  IMAD.HI.U32 R15, R5.reuse, R14, RZ ;  /* 0x0000000e050f7227 */ /* 0x040fe200078e00ff */
[C---:B------:R-:W-:Y:S02]  /*4fe0*/  ISETP.GT.U32.AND P5, PT, R4.reuse, R10, PT ;  /* 0x0000000a0400720c */ /* 0x040fe40003fa4070 */
[----:B------:R-:W-:Y:S01]  /*4ff0*/  ISETP.GT.U32.AND P6, PT, R4, R12, PT ;  /* 0x0000000c0400720c */ /* 0x000fe20003fc4070 */
[----:B------:R-:W-:Y:S01]  /*5000*/  @!P2 IMAD.IADD R22, R22, 0x1, -R4 ;  /* 0x000000011616a824 */ /* 0x000fe200078e0a04 */
[----:B------:R-:W-:Y:S01]  /*5010*/  ISETP.GE.AND P2, PT, R0, RZ, PT ;  /* 0x000000ff0000720c */ /* 0x000fe20003f46270 */
[----:B------:R-:W-:-:S04]  /*5020*/  IMAD.HI.U32 R0, R5, R11, RZ ;  /* 0x0000000b05007227 */ /* 0x000fc800078e00ff */
[----:B------:R-:W-:Y:S02]  /*5030*/  IMAD.MOV R15, RZ, RZ, -R15 ;  /* 0x000000ffff0f7224 */ /* 0x000fe400078e0a0f */
[----:B------:R-:W-:Y:S02]  /*5040*/  IMAD.MOV R0, RZ, RZ, -R0 ;  /* 0x000000ffff007224 */ /* 0x000fe400078e0a00 */
[C---:B------:R-:W-:Y:S02]  /*5050*/  IMAD R14, R4.reuse, R15, R14 ;  /* 0x0000000f040e7224 */ /* 0x040fe400078e020e */
[--C-:B------:R-:W-:Y:S01]  /*5060*/  @!P1 IMAD.IADD R17, R17, 0x1, -R4.reuse ;  /* 0x0000000111119824 */ /* 0x100fe200078e0a04 */
[----:B------:R-:W-:Y:S01]  /*5070*/  ISETP.GE.AND P1, PT, R13, RZ, PT ;  /* 0x000000ff0d00720c */ /* 0x000fe20003f26270 */
[----:B------:R-:W-:Y:S01]  /*5080*/  IMAD R11, R4, R0, R11 ;  /* 0x00000000040b7224 */ /* 0x000fe200078e020b */
[----:B------:R-:W-:Y:S01]  /*5090*/  IABS R13, R16 ;  /* 0x00000010000d7213 */ /* 0x000fe20000000000 */
[----:B------:R-:W-:Y:S01]  /*50a0*/  @!P5 IMAD.IADD R10, R10, 0x1, -R4 ;  /* 0x000000010a0ad824 */ /* 0x000fe200078e0a04 */
[----:B------:R-:W-:Y:S01]  /*50b0*/  ISETP.GT.U32.AND P5, PT, R4, R14, PT ;  /* 0x0000000e0400720c */ /* 0x000fe20003fa4070 */
[----:B------:R-:W-:-:S02]  /*50c0*/  IMAD.MOV.U32 R18, RZ, RZ, R17 ;  /* 0x000000ffff127224 */ /* 0x000fc400078e0011 */
[----:B------:R-:W-:Y:S01]  /*50d0*/  @!P6 IMAD.IADD R12, R12, 0x1, -R4 ;  /* 0x000000010c0ce824 */ /* 0x000fe200078e0a04 */
[----:B------:R-:W-:Y:S01]  /*50e0*/  ISETP.GT.U32.AND P6, PT, R4, R11, PT ;  /* 0x0000000b0400720c */ /* 0x000fe20003fc4070 */
[----:B------:R-:W-:Y:S01]  /*50f0*/  @!P0 IMAD.MOV R18, RZ, RZ, -R18 ;  /* 0x000000ffff128224 */ /* 0x000fe200078e0a12 */
[----:B------:R-:W-:Y:S01]  /*5100*/  ISETP.GE.AND P0, PT, R9, RZ, PT ;  /* 0x000000ff0900720c */ /* 0x000fe20003f06270 */
[----:B------:R-:W-:-:S03]  /*5110*/  IMAD.HI.U32 R9, R5, R13, RZ ;  /* 0x0000000d05097227 */ /* 0x000fc600078e00ff */
[----:B------:R1:W-:Y:S01]  /*5120*/  STL [R1+0x2d4], R18 ;  /* 0x0002d41201007387 */ /* 0x0003e20000100800 */
[C---:B------:R-:W-:Y:S02]  /*5130*/  VIADD R15, R3.reuse, 0x1a9 ;  /* 0x000001a9030f7836 */ /* 0x040fe40000000000 */
[----:B------:R-:W-:Y:S02]  /*5140*/  IMAD.MOV R9, RZ, RZ, -R9 ;  /* 0x000000ffff097224 */ /* 0x000fe400078e0a09 */
[--C-:B------:R-:W-:Y:S01]  /*5150*/  @!P5 IMAD.IADD R14, R14, 0x1, -R4.reuse ;  /* 0x000000010e0ed824 */ /* 0x100fe200078e0a04 */
[----:B0-----:R-:W-:Y:S01]  /*5160*/  IABS R20, R15 ;  /* 0x0000000f00147213 */ /* 0x001fe20000000000 */
[----:B------:R-:W-:Y:S02]  /*5170*/  VIADD R17, R3, 0x1a8 ;  /* 0x000001a803117836 */ /* 0x000fe40000000000 */
[C---:B------:R-:W-:Y:S02]  /*5180*/  IMAD R13, R4.reuse, R9, R13 ;  /* 0x00000009040d7224 */ /* 0x040fe400078e020d */
[----:B------:R-:W-:Y:S01]  /*5190*/  @!P6 IMAD.IADD R11, R11, 0x1, -R4 ;  /* 0x000000010b0be824 */ /* 0x000fe200078e0a04 */
[C---:B------:R-:W-:Y:S01]  /*51a0*/  ISETP.GT.U32.AND P6, PT, R4.reuse, R14, PT ;  /* 0x0000000e0400720c */ /* 0x040fe20003fc4070 */
[----:B------:R-:W-:Y:S01]  /*51b0*/  VIADD R0, R3, 0x1a7 ;  /* 0x000001a703007836 */ /* 0x000fe20000000000 */
[----:B-1----:R-:W-:Y:S01]  /*51c0*/  IABS R18, R17 ;  /* 0x0000001100127213 */ /* 0x002fe20000000000 */
[----:B------:R-:W-:Y:S01]  /*51d0*/  IMAD.HI.U32 R23, R5, R20, RZ ;  /* 0x0000001405177227 */ /* 0x000fe200078e00ff */
[----:B------:R-:W-:-:S02]  /*51e0*/  ISETP.GT.U32.AND P5, PT, R4, R13, PT ;  /* 0x0000000d0400720c */ /* 0x000fc40003fa4070 */
[----:B------:R-:W-:Y:S01]  /*51f0*/  IABS R9, R0 ;  /* 0x0000000000097213 */ /* 0x000fe20000000000 */
[----:B------:R-:W-:Y:S02]  /*5200*/  IMAD.MOV.U32 R24, RZ, RZ, R10 ;  /* 0x000000ffff187224 */ /* 0x000fe400078e000a */
[----:B------:R-:W-:Y:S02]  /*5210*/  IMAD.MOV R23, RZ, RZ, -R23 ;  /* 0x000000ffff177224 */ /* 0x000fe400078e0a17 */
[----:B------:R-:W-:Y:S01]  /*5220*/  @!P3 IMAD.MOV R22, RZ, RZ, -R22 ;  /* 0x000000ffff16b224 */ /* 0x000fe200078e0a16 */
[----:B------:R-:W-:Y:S01]  /*5230*/  ISETP.GE.AND P3, PT, R16, RZ, PT ;  /* 0x000000ff1000720c */ /* 0x000fe20003f66270 */
[----:B------:R-:W-:Y:S01]  /*5240*/  @!P4 IMAD.MOV R24, RZ, RZ, -R24 ;  /* 0x000000ffff18c224 */ /* 0x000fe200078e0a18 */
[C---:B------:R-:W-:Y:S01]  /*5250*/  ISETP.GT.U32.AND P4, PT, R4.reuse, R11, PT ;  /* 0x0000000b0400720c */ /* 0x040fe20003f84070 */
[----:B------:R-:W-:Y:S01]  /*5260*/  IMAD.HI.U32 R21, R5, R18, RZ ;  /* 0x0000001205157227 */ /* 0x000fe200078e00ff */
[----:B------:R0:W-:Y:S03]  /*5270*/  STL [R1+0x2d8], R22 ;  /* 0x0002d81601007387 */ /* 0x0001e60000100800 */
[----:B------:R-:W-:Y:S01]  /*5280*/  IMAD R16, R4, R23, R20 ;  /* 0x0000001704107224 */ /* 0x000fe200078e0214 */
[----:B------:R-:W-:Y:S01]  /*5290*/  STL [R1+0x2e8], R24 ;  /* 0x0002e81801007387 */ /* 0x000fe20000100800 */
[----:B------:R-:W-:-:S02]  /*52a0*/  IMAD.MOV R21, RZ, RZ, -R21 ;  /* 0x000000ffff157224 */ /* 0x000fc400078e0a15 */
[--C-:B------:R-:W-:Y:S01]  /*52b0*/  @!P6 IMAD.IADD R14, R14, 0x1, -R4.reuse ;  /* 0x000000010e0ee824 */ /* 0x100fe200078e0a04 */
[C---:B------:R-:W-:Y:S01]  /*52c0*/  ISETP.GT.U32.AND P6, PT, R4.reuse, R16, PT ;  /* 0x000000100400720c */ /* 0x040fe20003fc4070 */
[----:B------:R-:W-:Y:S02]  /*52d0*/  @!P5 IMAD.IADD R13, R13, 0x1, -R4 ;  /* 0x000000010d0dd824 */ /* 0x000fe400078e0a04 */
[----:B0-----:R-:W-:Y:S02]  /*52e0*/  IMAD.MOV.U32 R22, RZ, RZ, R9 ;  /* 0x000000ffff167224 */ /* 0x001fe400078e0009 */
[C---:B------:R-:W-:Y:S01]  /*52f0*/  IMAD R9, R4.reuse, R21, R18 ;  /* 0x0000001504097224 */ /* 0x040fe200078e0212 */
[----:B------:R-:W-:Y:S01]  /*5300*/  ISETP.GT.U32.AND P5, PT, R4, R13, PT ;  /* 0x0000000d0400720c */ /* 0x000fe20003fa4070 */
[----:B------:R-:W-:-:S04]  /*5310*/  IMAD.HI.U32 R10, R5, R22, RZ ;  /* 0x00000016050a7227 */ /* 0x000fc800078e00ff */
[----:B------:R-:W-:Y:S02]  /*5320*/  IMAD.MOV.U32 R18, RZ, RZ, R14 ;  /* 0x000000ffff127224 */ /* 0x000fe400078e000e */
[----:B------:R-:W-:Y:S02]  /*5330*/  VIADD R19, R3, 0x1a6 ;  /* 0x000001a603137836 */ /* 0x000fe40000000000 */
[----:B------:R-:W-:Y:S02]  /*5340*/  IMAD.MOV R10, RZ, RZ, -R10 ;  /* 0x000000ffff0a7224 */ /* 0x000fe400078e0a0a */
[----:B------:R-:W-:Y:S01]  /*5350*/  @!P2 IMAD.MOV R18, RZ, RZ, -R18 ;  /* 0x000000ffff12a224 */ /* 0x000fe200078e0a12 */
[C---:B------:R-:W-:Y:S01]  /*5360*/  ISETP.GT.U32.AND P2, PT, R4.reuse, R9, PT ;  /* 0x000000090400720c */ /* 0x040fe20003f44070 */
[----:B------:R-:W-:Y:S01]  /*5370*/  @!P4 IMAD.IADD R11, R11, 0x1, -R4 ;  /* 0x000000010b0bc824 */ /* 0x000fe200078e0a04 */
[----:B------:R-:W-:Y:S01]  /*5380*/  ISETP.GE.AND P4, PT, R17, RZ, PT ;  /* 0x000000ff1100720c */ /* 0x000fe20003f86270 */
[----:B------:R-:W-:Y:S01]  /*5390*/  IMAD R17, R4, R10, R22 ;  /* 0x0000000a04117224 */ /* 0x000fe200078e0216 */
[----:B------:R-:W-:Y:S01]  /*53a0*/  IABS R20, R19 ;  /* 0x0000001300147213 */ /* 0x000fe20000000000 */
[----:B------:R-:W-:-:S02]  /*53b0*/  IMAD.MOV.U32 R21, RZ, RZ, R12 ;  /* 0x000000ffff157224 */ /* 0x000fc400078e000c */
[----:B------:R-:W-:Y:S01]  /*53c0*/  @!P6 IMAD.IADD R16, R16, 0x1, -R4 ;  /* 0x000000011010e824 */ /* 0x000fe200078e0a04 */
[----:B------:R-:W-:Y:S01]  /*53d0*/  ISETP.GT.U32.AND P6, PT, R4, R17, PT ;  /* 0x000000110400720c */ /* 0x000fe20003fc4070 */
[----:B------:R-:W-:-:S04]  /*53e0*/  IMAD.HI.U32 R12, R5, R20, RZ ;  /* 0x00000014050c7227 */ /* 0x000fc800078e00ff */
[----:B------:R-:W-:Y:S02]  /*53f0*/  IMAD.MOV R12, RZ, RZ, -R12 ;  /* 0x000000ffff0c7224 */ /* 0x000fe400078e0a0c */
[--C-:B------:R-:W-:Y:S01]  /*5400*/  @!P5 IMAD.IADD R13, R13, 0x1, -R4.reuse ;  /* 0x000000010d0dd824 */ /* 0x100fe200078e0a04 */
[----:B------:R-:W-:Y:S01]  /*5410*/  ISETP.GE.AND P5, PT, R0, RZ, PT ;  /* 0x000000ff0000720c */ /* 0x000fe20003fa6270 */
[----:B------:R-:W-:Y:S02]  /*5420*/  @!P2 IMAD.IADD R9, R9, 0x1, -R4 ;  /* 0x000000010909a824 */ /* 0x000fe400078e0a04 */
[C---:B------:R-:W-:Y:S02]  /*5430*/  IMAD R0, R4.reuse, R12, R20 ;  /* 0x0000000c04007224 */ /* 0x040fe400078e0214 */
[----:B------:R-:W-:Y:S01]  /*5440*/  @!P1 IMAD.MOV R21, RZ, RZ, -R21 ;  /* 0x000000ffff159224 */ /* 0x000fe200078e0a15 */
[----:B------:R-:W-:Y:S01]  /*5450*/  ISETP.GE.AND P1, PT, R15, RZ, PT ;  /* 0x000000ff0f00720c */ /* 0x000fe20003f26270 */
[----:B------:R-:W-:Y:S01]  /*5460*/  VIADD R12, R3, 0x1a5 ;  /* 0x000001a5030c7836 */ /* 0x000fe20000000000 */
[C---:B------:R-:W-:Y:S01]  /*5470*/  ISETP.GT.U32.AND P2, PT, R4.reuse, R9, PT ;  /* 0x000000090400720c */ /* 0x040fe20003f44070 */
[----:B------:R-:W-:Y:S01]  /*5480*/  IMAD.MOV.U32 R15, RZ, RZ, R11 ;  /* 0x000000ffff0f7224 */ /* 0x000fe200078e000b */
[----:B------:R0:W-:Y:S01]  /*5490*/  STL [R1+0x2ec], R21 ;  /* 0x0002ec1501007387 */ /* 0x0001e20000100800 */
[----:B------:R-:W-:Y:S01]  /*54a0*/  @!P6 IMAD.IADD R17, R17, 0x1, -R4 ;  /* 0x000000011111e824 */ /* 0x000fe200078e0a04 */
[----:B------:R-:W-:Y:S01]  /*54b0*/  IABS R20, R12 ;  /* 0x0000000c00147213 */ /* 0x000fe20000000000 */
[----:B------:R-:W-:Y:S01]  /*54c0*/  @!P0 IMAD.MOV R15, RZ, RZ, -R15 ;  /* 0x000000ffff0f8224 */ /* 0x000fe200078e0a0f */
[C---:B------:R-:W-:Y:S01]  /*54d0*/  ISETP.GT.U32.AND P0, PT, R4.reuse, R16, PT ;  /* 0x000000100400720c */ /* 0x040fe20003f04070 */
[----:B------:R-:W-:Y:S01]  /*54e0*/  VIADD R10, R3, 0x1a4 ;  /* 0x000001a4030a7836 */ /* 0x000fe20000000000 */
[C---:B------:R-:W-:Y:S01]  /*54f0*/  ISETP.GT.U32.AND P6, PT, R4.reuse, R17, PT ;  /* 0x000000110400720c */ /* 0x040fe20003fc4070 */
[----:B------:R-:W-:Y:S01]  /*5500*/  IMAD.HI.U32 R22, R5, R20, RZ ;  /* 0x0000001405167227 */ /* 0x000fe200078e00ff */
[----:B------:R1:W-:Y:S02]  /*5510*/  STL [R1+0x2e4], R18 ;  /* 0x0002e41201007387 */ /* 0x0003e40000100800 */
[----:B0-----:R-:W-:Y:S01]  /*5520*/  IABS R21, R10 ;  /* 0x0000000a00157213 */ /* 0x001fe20000000000 */
[----:B------:R-:W-:Y:S01]  /*5530*/  IMAD.MOV R22, RZ, RZ, -R22 ;  /* 0x000000ffff167224 */ /* 0x000fe200078e0a16 */
[----:B------:R0:W-:Y:S01]  /*5540*/  STL [R1+0x2e0], R15 ;  /* 0x0002e00f01007387 */ /* 0x0001e20000100800 */
[----:B------:R-:W-:Y:S01]  /*5550*/  @!P2 IMAD.IADD R9, R9, 0x1, -R4 ;  /* 0x000000010909a824 */ /* 0x000fe200078e0a04 */
[----:B------:R-:W-:Y:S01]  /*5560*/  ISETP.GE.AND P2, PT, R19, RZ, PT ;  /* 0x000000ff1300720c */ /* 0x000fe20003f46270 */
[----:B------:R-:W-:-:S02]  /*5570*/  IMAD R19, R4, R22, R20 ;  /* 0x0000001604137224 */ /* 0x000fc400078e0214 */
[--C-:B------:R-:W-:Y:S01]  /*5580*/  @!P0 IMAD.IADD R16, R16, 0x1, -R4.reuse ;  /* 0x0000000110108824 */ /* 0x100fe200078e0a04 */
[C---:B------:R-:W-:Y:S01]  /*5590*/  ISETP.GT.U32.AND P0, PT, R4.reuse, R0, PT ;  /* 0x000000000400720c */ /* 0x040fe20003f04070 */
[----:B------:R-:W-:Y:S02]  /*55a0*/  VIADD R14, R3, 0x1a3 ;  /* 0x000001a3030e7836 */ /* 0x000fe40000000000 */
[----:B------:R-:W-:Y:S01]  /*55b0*/  @!P6 IMAD.IADD R17, R17, 0x1, -R4 ;  /* 0x000000011111e824 */ /* 0x000fe200078e0a04 */
[----:B------:R-:W-:Y:S01]  /*55c0*/  ISETP.GT.U32.AND P6, PT, R4, R19, PT ;  /* 0x000000130400720c */ /* 0x000fe20003fc4070 */
[----:B------:R-:W-:Y:S01]  /*55d0*/  IMAD.HI.U32 R20, R5, R21, RZ ;  /* 0x0000001505147227 */ /* 0x000fe200078e00ff */
[----:B-1----:R-:W-:-:S03]  /*55e0*/  IABS R18, R14 ;  /* 0x0000000e00127213 */ /* 0x002fc60000000000 */
[----:B------:R-:W-:Y:S02]  /*55f0*/  VIADD R11, R3, 0x1a2 ;  /* 0x000001a2030b7836 */ /* 0x000fe40000000000 */
[----:B------:R-:W-:-:S03]  /*5600*/  IMAD.HI.U32 R23, R5, R18, RZ ;  /* 0x0000001205177227 */ /* 0x000fc600078e00ff */
[----:B0-----:R-:W-:Y:S01]  /*5610*/  IABS R15, R11 ;  /* 0x0000000b000f7213 */ /* 0x001fe20000000000 */
[----:B------:R-:W-:Y:S02]  /*5620*/  IMAD.MOV R20, RZ, RZ, -R20 ;  /* 0x000000ffff147224 */ /* 0x000fe400078e0a14 */
[--C-:B------:R-:W-:Y:S01]  /*5630*/  @!P0 IMAD.IADD R0, R0, 0x1, -R4.reuse ;  /* 0x0000000100008824 */ /* 0x100fe200078e0a04 */
[----:B------:R-:W-:Y:S01]  /*5640*/  ISETP.GE.AND P0, PT, R12, RZ, PT ;  /* 0x000000ff0c00720c */ /* 0x000fe20003f06270 */
[----:B------:R-:W-:Y:S02]  /*5650*/  IMAD.MOV R23, RZ, RZ, -R23 ;  /* 0x000000ffff177224 */ /* 0x000fe400078e0a17 */
[C---:B------:R-:W-:Y:S02]  /*5660*/  IMAD R20, R4.reuse, R20, R21 ;  /* 0x0000001404147224 */ /* 0x040fe400078e0215 */
[----:B------:R-:W-:Y:S02]  /*5670*/  IMAD.MOV.U32 R25, RZ, RZ, R13 ;  /* 0x000000ffff197224 */ /* 0x000fe400078e000d */
[----:B------:R-:W-:Y:S01]  /*5680*/  @!P6 IMAD.IADD R19, R19, 0x1, -R4 ;  /* 0x000000011313e824 */ /* 0x000fe200078e0a04 */
[----:B------:R-:W-:Y:S01]  /*5690*/  ISETP.GT.U32.AND P6, PT, R4, R0, PT ;  /* 0x000000000400720c */ /* 0x000fe20003fc4070 */
[----:B------:R-:W-:-:S02]  /*56a0*/  IMAD.MOV.U32 R24, RZ, RZ, R16 ;  /* 0x000000ffff187224 */ /* 0x000fc400078e0010 */
[----:B------:R-:W-:-:S04]  /*56b0*/  IMAD.HI.U32 R22, R5, R15, RZ ;  /* 0x0000000f05167227 */ /* 0x000fc800078e00ff */
[C---:B------:R-:W-:Y:S02]  /*56c0*/  IMAD R18, R4.reuse, R23, R18 ;  /* 0x0000001704127224 */ /* 0x040fe400078e0212 */
[----:B------:R-:W-:Y:S02]  /*56d0*/  VIADD R12, R3, 0x1a1 ;  /* 0x000001a1030c7836 */ /* 0x000fe40000000000 */
[----:B------:R-:W-:Y:S01]  /*56e0*/  @!P3 IMAD.MOV R25, RZ, RZ, -R25 ;  /* 0x000000ffff19b224 */ /* 0x000fe200078e0a19 */
[C---:B------:R-:W-:Y:S01]  /*56f0*/  ISETP.GT.U32.AND P3, PT, R4.reuse, R20, PT ;  /* 0x000000140400720c */ /* 0x040fe20003f64070 */
[----:B------:R-:W-:Y:S01]  /*5700*/  @!P1 IMAD.MOV R24, RZ, RZ, -R24 ;  /* 0x000000ffff189224 */ /* 0x000fe200078e0a18 */
[C---:B------:R-:W-:Y:S01]  /*5710*/  ISETP.GT.U32.AND P1, PT, R4.reuse, R19, PT ;  /* 0x000000130400720c */ /* 0x040fe20003f24070 */
[----:B------:R-:W-:Y:S01]  /*5720*/  IMAD.MOV R22, RZ, RZ, -R22 ;  /* 0x000000ffff167224 */ /* 0x000fe200078e0a16 */
[----:B------:R-:W-:Y:S01]  /*5730*/  IABS R13, R12 ;  /* 0x0000000c000d7213 */ /* 0x000fe20000000000 */
[----:B------:R-:W-:Y:S01]  /*5740*/  @!P4 IMAD.MOV R9, RZ, RZ, -R9 ;  /* 0x000000ffff09c224 */ /* 0x000fe200078e0a09 */
[C---:B------:R-:W-:Y:S01]  /*5750*/  ISETP.GT.U32.AND P4, PT, R4.reuse, R18, PT ;  /* 0x000000120400720c */ /* 0x040fe20003f84070 */
[----:B------:R-:W-:Y:S01]  /*5760*/  IMAD R15, R4, R22, R15 ;  /* 0x00000016040f7224 */ /* 0x000fe200078e020f */
[----:B------:R-:W-:Y:S01]  /*5770*/  STL [R1+0x310], R25 ;  /* 0x0003101901007387 */ /* 0x000fe20000100800 */
[----:B------:R-:W-:-:S02]  /*5780*/  IMAD.MOV.U32 R22, RZ, RZ, R17 ;  /* 0x000000ffff167224 */ /* 0x000fc400078e0011 */
[----:B------:R-:W-:Y:S01]  /*5790*/  VIADD R21, R3, 0x1a0 ;  /* 0x000001a003157836 */ /* 0x000fe20000000000 */
[----:B------:R-:W-:Y:S01]  /*57a0*/  STL [R1+0x390], R24 ;  /* 0x0003901801007387 */ /* 0x000fe20000100800 */
[----:B------:R-:W-:-:S03]  /*57b0*/  IMAD.HI.U32 R17, R5, R13, RZ ;  /* 0x0000000d05117227 */ /* 0x000fc600078e00ff */
[----:B------:R-:W-:Y:S01]  /*57c0*/  IABS R16, R21 ;  /* 0x0000001500107213 */ /* 0x000fe20000000000 */
[--C-:B------:R-:W-:Y:S01]  /*57d0*/  @!P6 IMAD.IADD R0, R0, 0x1, -R4.reuse ;  /* 0x000000010000e824 */ /* 0x100fe200078e0a04 */
[----:B------:R-:W-:Y:S01]  /*57e0*/  ISETP.GT.U32.AND P6, PT, R4, R15, PT ;  /* 0x0000000f0400720c */ /* 0x000fe20003fc4070 */
[----:B------:R-:W-:Y:S01]  /*57f0*/  IMAD.MOV R17, RZ, RZ, -R17 ;  /* 0x000000ffff117224 */ /* 0x000fe200078e0a11 */
[----:B------:R0:W-:Y:S01]  /*5800*/  STL [R1+0x394], R9 ;  /* 0x0003940901007387 */ /* 0x0001e20000100800 */
[--C-:B------:R-:W-:Y:S01]  /*5810*/  @!P1 IMAD.IADD R19, R19, 0x1, -R4.reuse ;  /* 0x0000000113139824 */ /* 0x100fe200078e0a04 */
[----:B------:R-:W-:Y:S01]  /*5820*/  ISETP.GE.AND P1, PT, R14, RZ, PT ;  /* 0x000000ff0e00720c */ /* 0x000fe20003f26270 */
[--C-:B------:R-:W-:Y:S01]  /*5830*/  @!P3 IMAD.IADD R20, R20, 0x1, -R4.reuse ;  /* 0x000000011414b824 */ /* 0x100fe200078e0a04 */
[----:B------:R-:W-:Y:S01]  /*5840*/  ISETP.GE.AND P3, PT, R11, RZ, PT ;  /* 0x000000ff0b00720c */ /* 0x000fe20003f66270 */
[----:B------:R-:W-:Y:S02]  /*5850*/  IMAD R13, R4, R17, R13 ;  /* 0x00000011040d7224 */ /* 0x000fe400078e020d */
[----:B------:R-:W-:Y:S01]  /*5860*/  @!P4 IMAD.IADD R18, R18, 0x1, -R4 ;  /* 0x000000011212c824 */ /* 0x000fe200078e0a04 */
[----:B------:R-:W-:Y:S01]  /*5870*/  ISETP.GT.U32.AND P4, PT, R4, R20, PT ;  /* 0x000000140400720c */ /* 0x000fe20003f84070 */
[----:B------:R-:W-:-:S02]  /*5880*/  IMAD.MOV.U32 R14, RZ, RZ, R19 ;  /* 0x000000ffff0e7224 */ /* 0x000fc400078e0013 */
[----:B------:R-:W-:Y:S01]  /*5890*/  @!P5 IMAD.MOV R22, RZ, RZ, -R22 ;  /* 0x000000ffff16d224 */ /* 0x000fe200078e0a16 */
[----:B------:R-:W-:Y:S01]  /*58a0*/  ISETP.GE.AND P5, PT, R10, RZ, PT ;  /* 0x000000ff0a00720c */ /* 0x000fe20003fa6270 */
[----:B0-----:R-:W-:Y:S02]  /*58b0*/  IMAD.MOV.U32 R9, RZ, RZ, R16 ;  /* 0x000000ffff097224 */ /* 0x001fe400078e0010 */
[----:B------:R-:W-:Y:S01]  /*58c0*/  @!P0 IMAD.MOV R14, RZ, RZ, -R14 ;  /* 0x000000ffff0e8224 */ /* 0x000fe200078e0a0e */
[C---:B------:R-:W-:Y:S01]  /*58d0*/  ISETP.GT.U32.AND P0, PT, R4.reuse, R13, PT ;  /* 0x0000000d0400720c */ /* 0x040fe20003f04070 */
[----:B------:R-:W-:Y:S01]  /*58e0*/  IMAD.HI.U32 R10, R5, R9, RZ ;  /* 0x00000009050a7227 */ /* 0x000fe200078e00ff */
[----:B------:R0:W-:Y:S03]  /*58f0*/  STL [R1+0x3b0], R22 ;  /* 0x0003b01601007387 */ /* 0x0001e60000100800 */
[----:B------:R-:W-:Y:S01]  /*5900*/  @!P6 IMAD.IADD R15, R15, 0x1, -R4 ;  /* 0x000000010f0fe824 */ /* 0x000fe200078e0a04 */
[----:B------:R-:W-:Y:S01]  /*5910*/  ISETP.GT.U32.AND P6, PT, R4, R18, PT ;  /* 0x000000120400720c */ /* 0x000fe20003fc4070 */
[----:B------:R-:W-:-:S02]  /*5920*/  IMAD.MOV R10, RZ, RZ, -R10 ;  /* 0x000000ffff0a7224 */ /* 0x000fc400078e0a0a */
[----:B------:R-:W-:Y:S01]  /*5930*/  @!P4 IMAD.IADD R20, R20, 0x1, -R4 ;  /* 0x000000011414c824 */ /* 0x000fe200078e0a04 */
[----:B------:R-:W-:Y:S01]  /*5940*/  ISETP.GE.AND P4, PT, R12, RZ, PT ;  /* 0x000000ff0c00720c */ /* 0x000fe20003f86270 */
[C---:B------:R-:W-:Y:S02]  /*5950*/  VIADD R16, R3.reuse, 0x19f ;  /* 0x0000019f03107836 */ /* 0x040fe40000000000 */
[----:B0-----:R-:W-:Y:S02]  /*5960*/  IMAD.MOV.U32 R22, RZ, RZ, R0 ;  /* 0x000000ffff167224 */ /* 0x001fe400078e0000 */
[C---:B------:R-:W-:Y:S01]  /*5970*/  IMAD R0, R4.reuse, R10, R9 ;  /* 0x0000000a04007224 */ /* 0x040fe200078e0209 */
[----:B------:R-:W-:Y:S01]  /*5980*/  IABS R11, R16 ;  /* 0x00000010000b7213 */ /* 0x000fe20000000000 */
[----:B------:R-:W-:Y:S01]  /*5990*/  @!P2 IMAD.MOV R22, RZ, RZ, -R22 ;  /* 0x000000ffff16a224 */ /* 0x000fe200078e0a16 */
[----:B------:R-:W-:Y:S01]  /*59a0*/  ISETP.GT.U32.AND P2, PT, R4, R15, PT ;  /* 0x0000000f0400720c */ /* 0x000fe20003f44070 */
[----:B------:R-:W-:-:S02]  /*59b0*/  VIADD R10, R3, 0x19e ;  /* 0x0000019e030a7836 */ /* 0x000fc40000000000 */
[--C-:B------:R-:W-:Y:S01]  /*59c0*/  @!P0 IMAD.IADD R13, R13, 0x1, -R4.reuse ;  /* 0x000000010d0d8824 */ /* 0x100fe200078e0a04 */
[----:B------:R0:W-:Y:S01]  /*59d0*/  STL [R1+0x3b4], R22 ;  /* 0x0003b41601007387 */ /* 0x0001e20000100800 */
[----:B------:R-:W-:Y:S01]  /*59e0*/  ISETP.GE.AND P0, PT, R16, RZ, PT ;  /* 0x000000ff1000720c */ /* 0x000fe20003f06270 */
[----:B------:R-:W-:Y:S01]  /*59f0*/  @!P6 IMAD.IADD R18, R18, 0x1, -R4 ;  /* 0x000000011212e824 */ /* 0x000fe200078e0a04 */
[----:B------:R-:W-:Y:S01]  /*5a00*/  IABS R9, R10 ;  /* 0x0000000a00097213 */ /* 0x000fe20000000000 */
[----:B------:R1:W-:Y:S01]  /*5a10*/  STL [R1+0x3b8], R14 ;  /* 0x0003b80e01007387 */ /* 0x0003e20000100800 */
[----:B------:R-:W-:Y:S01]  /*5a20*/  IMAD.HI.U32 R19, R5, R11, RZ ;  /* 0x0000000b05137227 */ /* 0x000fe200078e00ff */
[----:B------:R-:W-:-:S03]  /*5a30*/  ISETP.GT.U32.AND P6, PT, R4, R0, PT ;  /* 0x000000000400720c */ /* 0x000fc60003fc4070 */
[----:B------:R-:W-:-:S04]  /*5a40*/  IMAD.HI.U32 R17, R5, R9, RZ ;  /* 0x0000000905117227 */ /* 0x000fc800078e00ff */
[----:B0-----:R-:W-:Y:S02]  /*5a50*/  IMAD.MOV.U32 R22, RZ, RZ, R20 ;  /* 0x000000ffff167224 */ /* 0x001fe400078e0014 */
[----:B-1----:R-:W-:Y:S02]  /*5a60*/  VIADD R14, R3, 0x19d ;  /* 0x0000019d030e7836 */ /* 0x002fe40000000000 */
[----:B------:R-:W-:Y:S01]  /*5a70*/  @!P5 IMAD.MOV R22, RZ, RZ, -R22 ;  /* 0x000000ffff16d224 */ /* 0x000fe200078e0a16 */
[----:B------:R-:W-:Y:S01]  /*5a80*/  ISETP.GT.U32.AND P5, PT, R4, R13, PT ;  /* 0x0000000d0400720c */ /* 0x000fe20003fa4070 */
[----:B------:R-:W-:Y:S01]  /*5a90*/  @!P2 IMAD.IADD R15, R15, 0x1, -R4 ;  /* 0x000000010f0fa824 */ /* 0x000fe200078e0a04 */
[----:B------:R-:W-:Y:S01]  /*5aa0*/  IABS R12, R14 ;  /* 0x0000000e000c7213 */ /* 0x000fe20000000000 */
[----:B------:R-:W-:Y:S01]  /*5ab0*/  IMAD.MOV R16, RZ, RZ, -R17 ;  /* 0x000000ffff107224 */ /* 0x000fe200078e0a11 */
[----:B------:R-:W-:Y:S01]  /*5ac0*/  STL [R1+0x3e8], R22 ;  /* 0x0003e81601007387 */ /* 0x000fe20000100800 */
[----:B------:R-:W-:Y:S01]  /*5ad0*/  IMAD.MOV.U32 R17, RZ, RZ, R15 ;  /* 0x000000ffff117224 */ /* 0x000fe200078e000f */
[----:B------:R-:W-:Y:S01]  /*5ae0*/  ISETP.GE.AND P2, PT, R21, RZ, PT ;  /* 0x000000ff1500720c */ /* 0x000fe20003f46270 */
[----:B------:R-:W-:-:S04]  /*5af0*/  IMAD.HI.U32 R15, R5, R12, RZ ;  /* 0x0000000c050f7227 */ /* 0x000fc800078e00ff */
[----:B------:R-:W-:Y:S02]  /*5b00*/  IMAD.MOV R19, RZ, RZ, -R19 ;  /* 0x000000ffff137224 */ /* 0x000fe400078e0a13 */
[----:B------:R-:W-:Y:S02]  /*5b10*/  @!P1 IMAD.MOV R18, RZ, RZ, -R18 ;  /* 0x000000ffff129224 */ /* 0x000fe400078e0a12 */
[----:B------:R-:W-:Y:S01]  /*5b20*/  @!P3 IMAD.MOV R17, RZ, RZ, -R17 ;  /* 0x000000ffff11b224 */ /* 0x000fe200078e0a11 */
[----:B------:R-:W-:Y:S01]  /*5b30*/  ISETP.GE.AND P3, PT, R10, RZ, PT ;  /* 0x000000ff0a00720c */ /* 0x000fe20003f66270 */
[----:B------:R-:W-:Y:S01]  /*5b40*/  IMAD.MOV R10, RZ, RZ, -R15 ;  /* 0x000000ffff0a7224 */ /* 0x000fe200078e0a0f */
[----:B------:R0:W-:Y:S01]  /*5b50*/  STL [R1+0x3ec], R18 ;  /* 0x0003ec1201007387 */ /* 0x0001e20000100800 */
[----:B------:R-:W-:Y:S02]  /*5b60*/  @!P5 IMAD.IADD R13, R13, 0x1, -R4 ;  /* 0x000000010d0dd824 */ /* 0x000fe400078e0a04 */
[C---:B------:R-:W-:Y:S01]  /*5b70*/  IMAD R11, R4.reuse, R19, R11 ;  /* 0x00000013040b7224 */ /* 0x040fe200078e020b */
[----:B------:R1:W-:Y:S01]  /*5b80*/  STL [R1+0x3f0], R17 ;  /* 0x0003f01101007387 */ /* 0x0003e20000100800 */
[----:B------:R-:W-:-:S02]  /*5b90*/  IMAD R10, R4, R10, R12 ;  /* 0x0000000a040a7224 */ /* 0x000fc400078e020c */
[----:B------:R-:W-:Y:S01]  /*5ba0*/  @!P6 IMAD.IADD R0, R0, 0x1, -R4 ;  /* 0x000000010000e824 */ /* 0x000fe200078e0a04 */
[C---:B------:R-:W-:Y:S01]  /*5bb0*/  ISETP.GT.U32.AND P1, PT, R4.reuse, R11, PT ;  /* 0x0000000b0400720c */ /* 0x040fe20003f24070 */
[C---:B------:R-:W-:Y:S02]  /*5bc0*/  IMAD R9, R4.reuse, R16, R9 ;  /* 0x0000001004097224 */ /* 0x040fe400078e0209 */
[----:B0-----:R-:W-:Y:S01]  /*5bd0*/  IMAD.MOV.U32 R18, RZ, RZ, R13 ;  /* 0x000000ffff127224 */ /* 0x001fe200078e000d */
[C---:B------:R-:W-:Y:S01]  /*5be0*/  ISETP.GT.U32.AND P6, PT, R4.reuse, R0, PT ;  /* 0x000000000400720c */ /* 0x040fe20003fc4070 */
[C---:B------:R-:W-:Y:S01]  /*5bf0*/  VIADD R15, R3.reuse, 0x19b ;  /* 0x0000019b030f7836 */ /* 0x040fe20000000000 */
[C---:B------:R-:W-:Y:S01]  /*5c00*/  ISETP.GT.U32.AND P5, PT, R4.reuse, R9, PT ;  /* 0x000000090400720c */ /* 0x040fe20003fa4070 */
[----:B------:R-:W-:Y:S01]  /*5c10*/  @!P4 IMAD.MOV R18, RZ, RZ, -R18 ;  /* 0x000000ffff12c224 */ /* 0x000fe200078e0a12 */
[----:B------:R-:W-:Y:S01]  /*5c20*/  ISETP.GT.U32.AND P4, PT, R4, R10, PT ;  /* 0x0000000a0400720c */ /* 0x000fe20003f84070 */
[C---:B------:R-:W-:Y:S01]  /*5c30*/  VIADD R16, R3.reuse, 0x19c ;  /* 0x0000019c03107836 */ /* 0x040fe20000000000 */
[----:B------:R-:W-:Y:S01]  /*5c40*/  IABS R24, R15 ;  /* 0x0000000f00187213 */ /* 0x000fe20000000000 */
[----:B------:R-:W-:Y:S01]  /*5c50*/  VIADD R20, R3, 0x197 ;  /* 0x0000019703147836 */ /* 0x000fe20000000000 */
[----:B------:R0:W-:Y:S01]  /*5c60*/  STL [R1+0x3f4], R18 ;  /* 0x0003f41201007387 */ /* 0x0001e20000100800 */
[----:B------:R-:W-:Y:S01]  /*5c70*/  @!P1 IMAD.IADD R11, R11, 0x1, -R4 ;  /* 0x000000010b0b9824 */ /* 0x000fe200078e0a04 */
[----:B------:R-:W-:Y:S01]  /*5c80*/  IABS R23, R16 ;  /* 0x0000001000177213 */ /* 0x000fe20000000000 */
[----:B------:R-:W-:-:S03]  /*5c90*/  IMAD.HI.U32 R13, R5, R24, RZ ;  /* 0x00000018050d7227 */ /* 0x000fc600078e00ff */
[----:B------:R-:W-:Y:S01]  /*5ca0*/  ISETP.GT.U32.AND P1, PT, R4, R11, PT ;  /* 0x0000000b0400720c */ /* 0x000fe20003f24070 */
[--C-:B------:R-:W-:Y:S01]  /*5cb0*/  @!P6 IMAD.IADD R0, R0, 0x1, -R4.reuse ;  /* 0x000000010000e824 */ /* 0x100fe200078e0a04 */
[----:B------:R-:W-:Y:S01]  /*5cc0*/  ISETP.GE.AND P6, PT, R14, RZ, PT ;  /* 0x000000ff0e00720c */ /* 0x000fe20003fc6270 */
[--C-:B------:R-:W-:Y:S02]  /*5cd0*/  @!P4 IMAD.IADD R10, R10, 0x1, -R4.reuse ;  /* 0x000000010a0ac824 */ /* 0x100fe400078e0a04 */
[----:B------:R-:W-:Y:S02]  /*5ce0*/  @!P5 IMAD.IADD R9, R9, 0x1, -R4 ;  /* 0x000000010909d824 */ /* 0x000fe400078e0a04 */
[----:B-1----:R-:W-:Y:S01]  /*5cf0*/  IMAD.MOV.U32 R17, RZ, RZ, R0 ;  /* 0x000000ffff117224 */ /* 0x002fe200078e0000 */
[C---:B------:R-:W-:Y:S01]  /*5d00*/  ISETP.GT.U32.AND P4, PT, R4.reuse, R10, PT ;  /* 0x0000000a0400720c */ /* 0x040fe20003f84070 */
[----:B------:R-:W-:Y:S01]  /*5d10*/  VIADD R14, R3, 0x19a ;  /* 0x0000019a030e7836 */ /* 0x000fe20000000000 */
[----:B------:R-:W-:Y:S01]  /*5d20*/  ISETP.GT.U32.AND P5, PT, R4, R9, PT ;  /* 0x000000090400720c */ /* 0x000fe20003fa4070 */
[----:B------:R-:W-:-:S02]  /*5d30*/  IMAD.MOV R13, RZ, RZ, -R13 ;  /* 0x000000ffff0d7224 */ /* 0x000fc400078e0a0d */
[----:B------:R-:W-:Y:S01]  /*5d40*/  @!P2 IMAD.MOV R17, RZ, RZ, -R17 ;  /* 0x000000ffff11a224 */ /* 0x000fe200078e0a11 */
[----:B------:R-:W-:Y:S01]  /*5d50*/  ISETP.GE.AND P2, PT, R16, RZ, PT ;  /* 0x000000ff1000720c */ /* 0x000fe20003f46270 */
[----:B------:R-:W-:Y:S01]  /*5d60*/  IMAD.HI.U32 R16, R5, R23, RZ ;  /* 0x0000001705107227 */ /* 0x000fe200078e00ff */
[----:B------:R-:W-:Y:S02]  /*5d70*/  IABS R12, R14 ;  /* 0x0000000e000c7213 */ /* 0x000fe40000000000 */
[----:B------:R1:W-:Y:S01]  /*5d80*/  STL [R1+0x3f8], R17 ;  /* 0x0003f81101007387 */ /* 0x0003e20000100800 */
[----:B------:R-:W-:Y:S02]  /*5d90*/  IMAD R24, R4, R13, R24 ;  /* 0x0000000d04187224 */ /* 0x000fe400078e0218 */
[----:B------:R-:W-:Y:S01]  /*5da0*/  @!P1 IMAD.IADD R11, R11, 0x1, -R4 ;  /* 0x000000010b0b9824 */ /* 0x000fe200078e0a04 */
[----:B------:R-:W-:Y:S01]  /*5db0*/  ISETP.GE.AND P1, PT, R15, RZ, PT ;  /* 0x000000ff0f00720c */ /* 0x000fe20003f26270 */
[----:B------:R-:W-:-:S02]  /*5dc0*/  IMAD.MOV R15, RZ, RZ, -R16 ;  /* 0x000000ffff0f7224 */ /* 0x000fc400078e0a10 */
[----:B------:R-:W-:Y:S01]  /*5dd0*/  @!P4 IMAD.IADD R10, R10, 0x1, -R4 ;  /* 0x000000010a0ac824 */ /* 0x000fe200078e0a04 */
[----:B------:R-:W-:Y:S01]  /*5de0*/  ISETP.GT.U32.AND P4, PT, R4, R24, PT ;  /* 0x000000180400720c */ /* 0x000fe20003f84070 */
[----:B------:R-:W-:-:S04]  /*5df0*/  IMAD.HI.U32 R0, R5, R12, RZ ;  /* 0x0000000c05007227 */ /* 0x000fc800078e00ff */
[----:B------:R-:W-:Y:S02]  /*5e00*/  IMAD R23, R4, R15, R23 ;  /* 0x0000000f04177224 */ /* 0x000fe400078e0217 */
[----:B0-----:R-:W-:Y:S02]  /*5e10*/  IMAD.MOV.U32 R18, RZ, RZ, R11 ;  /* 0x000000ffff127224 */ /* 0x001fe400078e000b */
[----:B------:R-:W-:Y:S02]  /*5e20*/  IMAD.MOV R0, RZ, RZ, -R0 ;  /* 0x000000ffff007224 */ /* 0x000fe400078e0a00 */
[----:B------:R-:W-:Y:S01]  /*5e30*/  @!P5 IMAD.IADD R9, R9, 0x1, -R4 ;  /* 0x000000010909d824 */ /* 0x000fe200078e0a04 */
[----:B------:R-:W-:Y:S01]  /*5e40*/  ISETP.GE.AND P5, PT, R14, RZ, PT ;  /* 0x000000ff0e00720c */ /* 0x000fe20003fa6270 */
[----:B------:R-:W-:Y:S01]  /*5e50*/  @!P0 IMAD.MOV R18, RZ, RZ, -R18 ;  /* 0x000000ffff128224 */ /* 0x000fe200078e0a12 */
[C---:B------:R-:W-:Y:S01]  /*5e60*/  ISETP.GT.U32.AND P0, PT, R4.reuse, R23, PT ;  /* 0x000000170400720c */ /* 0x040fe20003f04070 */
[----:B------:R-:W-:Y:S01]  /*5e70*/  IMAD R0, R4, R0, R12 ;  /* 0x0000000004007224 */ /* 0x000fe200078e020c */
[----:B------:R-:W-:Y:S01]  /*5e80*/  IABS R14, R20 ;  /* 0x00000014000e7213 */ /* 0x000fe20000000000 */
[----:B------:R-:W-:Y:S01]  /*5e90*/  VIADD R16, R3, 0x199 ;  /* 0x0000019903107836 */ /* 0x000fe20000000000 */
[----:B------:R0:W-:Y:S01]  /*5ea0*/  STL [R1+0x3fc], R18 ;  /* 0x0003fc1201007387 */ /* 0x0001e20000100800 */
[----:B-1----:R-:W-:-:S02]  /*5eb0*/  IMAD.MOV.U32 R17, RZ, RZ, R9 ;  /* 0x000000ffff117224 */ /* 0x002fc400078e0009 */
[----:B------:R-:W-:Y:S02]  /*5ec0*/  VIADD R12, R3, 0x198 ;  /* 0x00000198030c7836 */ /* 0x000fe40000000000 */
[----:B------:R-:W-:Y:S01]  /*5ed0*/  @!P3 IMAD.MOV R17, RZ, RZ, -R17 ;  /* 0x000000ffff11b224 */ /* 0x000fe200078e0a11 */
[----:B------:R-:W-:Y:S01]  /*5ee0*/  ISETP.GE.AND P3, PT, R16, RZ, PT ;  /* 0x000000ff1000720c */ /* 0x000fe20003f66270 */
[----:B------:R-:W-:Y:S01]  /*5ef0*/  @!P4 IMAD.IADD R24, R24, 0x1, -R4 ;  /* 0x000000011818c824 */ /* 0x000fe200078e0a04 */
[----:B------:R-:W-:Y:S01]  /*5f00*/  IABS R16, R16 ;  /* 0x0000001000107213 */ /* 0x000fe20000000000 */
[----:B------:R-:W-:Y:S01]  /*5f10*/  IMAD.MOV.U32 R21, RZ, RZ, R10 ;  /* 0x000000ffff157224 */ /* 0x000fe200078e000a */
[----:B0-----:R-:W-:Y:S01]  /*5f20*/  IABS R18, R12 ;  /* 0x0000000c00127213 */ /* 0x001fe20000000000 */
[----:B------:R-:W-:Y:S01]  /*5f30*/  @!P0 IMAD.IADD R23, R23, 0x1, -R4 ;  /* 0x0000000117178824 */ /* 0x000fe200078e0a04 */
[C---:B------:R-:W-:Y:S01]  /*5f40*/  ISETP.GT.U32.AND P4, PT, R4.reuse, R24, PT ;  /* 0x000000180400720c */ /* 0x040fe20003f84070 */
[----:B------:R-:W-:Y:S01]  /*5f50*/  @!P6 IMAD.MOV R21, RZ, RZ, -R21 ;  /* 0x000000ffff15e224 */ /* 0x000fe200078e0a15 */
[C---:B------:R-:W-:Y:S01]  /*5f60*/  ISETP.GT.U32.AND P6, PT, R4.reuse, R0, PT ;  /* 0x000000000400720c */ /* 0x040fe20003fc4070 */
[C---:B------:R-:W-:Y:S01]  /*5f70*/  IMAD.HI.U32 R15, R5.reuse, R16, RZ ;  /* 0x00000010050f7227 */ /* 0x040fe200078e00ff */
[----:B------:R-:W-:Y:S01]  /*5f80*/  ISETP.GT.U32.AND P0, PT, R4, R23, PT ;  /* 0x000000170400720c */ /* 0x000fe20003f04070 */
[----:B------:R0:W-:Y:S02]  /*5f90*/  STL [R1+0x404], R17 ;  /* 0x0004041101007387 */ /* 0x0001e40000100800 */
[----:B------:R-:W-:-:S02]  /*5fa0*/  IMAD.HI.U32 R11, R5, R18, RZ ;  /* 0x00000012050b7227 */ /* 0x000fc400078e00ff */
[----:B------:R1:W-:Y:S02]  /*5fb0*/  STL [R1+0x408], R21 ;  /* 0x0004081501007387 */ /* 0x0003e40000100800 */
[----:B------:R-:W-:Y:S02]  /*5fc0*/  IMAD.MOV R15, RZ, RZ, -R15 ;  /* 0x000000ffff0f7224 */ /* 0x000fe400078e0a0f */
[----:B------:R-:W-:Y:S02]  /*5fd0*/  IMAD.MOV R11, RZ, RZ, -R11 ;  /* 0x000000ffff0b7224 */ /* 0x000fe400078e0a0b */
[----:B------:R-:W-:Y:S02]  /*5fe0*/  VIADD R13, R3, 0x196 ;  /* 0x00000196030d7836 */ /* 0x000fe40000000000 */
[C---:B------:R-:W-:Y:S02]  /*5ff0*/  IMAD R16, R4.reuse, R15, R16 ;  /* 0x0000000f04107224 */ /* 0x040fe400078e0210 */
[----:B------:R-:W-:Y:S01]  /*6000*/  IMAD R18, R4, R11, R18 ;  /* 0x0000000b04127224 */ /* 0x000fe200078e0212 */
[----:B------:R-:W-:Y:S01]  /*6010*/  IABS R19, R13 ;  /* 0x0000000d00137213 */ /* 0x000fe20000000000 */
[--C-:B------:R-:W-:Y:S01]  /*6020*/  @!P4 IMAD.IADD R24, R24, 0x1, -R4.reuse ;  /* 0x000000011818c824 */ /* 0x100fe200078e0a04 */
[----:B------:R-:W-:Y:S01]  /*6030*/  ISETP.GT.U32.AND P4, PT, R4, R16, PT ;  /* 0x000000100400720c */ /* 0x000fe20003f84070 */
[----:B------:R-:W-:Y:S01]  /*6040*/  @!P6 IMAD.IADD R0, R0, 0x1, -R4 ;  /* 0x000000010000e824 */ /* 0x000fe200078e0a04 */
[----:B------:R-:W-:Y:S01]  /*6050*/  ISETP.GT.U32.AND P6, PT, R4, R18, PT ;  /* 0x000000120400720c */ /* 0x000fe20003fc4070 */
[----:B0-----:R-:W-:-:S04]  /*6060*/  IMAD.HI.U32 R17, R5, R14, RZ ;  /* 0x0000000e05117227 */ /* 0x001fc800078e00ff */
[----:B------:R-:W-:Y:S02]  /*6070*/  IMAD.MOV R10, RZ, RZ, -R17 ;  /* 0x000000ffff0a7224 */ /* 0x000fe400078e0a11 */
[----:B------:R-:W-:-:S04]  /*6080*/  IMAD.HI.U32 R9, R5, R19, RZ ;  /* 0x0000001305097227 */ /* 0x000fc800078e00ff */
[----:B------:R-:W-:Y:S01]  /*6090*/  @!P0 IMAD.IADD R23, R23, 0x1, -R4 ;  /* 0x0000000117178824 */ /* 0x000fe200078e0a04 */
[----:B------:R-:W-:Y:S01]  /*60a0*/  ISETP.GE.AND P0, PT, R12, RZ, PT ;  /* 0x000000ff0c00720c */ /* 0x000fe20003f06270 */
[C---:B------:R-:W-:Y:S02]  /*60b0*/  IMAD R14, R4.reuse, R10, R14 ;  /* 0x0000000a040e7224 */ /* 0x040fe400078e020e */
[----:B------:R-:W-:Y:S02]  /*60c0*/  IMAD.MOV R9, RZ, RZ, -R9 ;  /* 0x000000ffff097224 */ /* 0x000fe400078e0a09 */
[C---:B------:R-:W-:Y:S02]  /*60d0*/  VIADD R12, R3.reuse, 0x195 ;  /* 0x00000195030c7836 */ /* 0x040fe40000000000 */
[----:B------:R-:W-:Y:S02]  /*60e0*/  VIADD R10, R3, 0x194 ;  /* 0x00000194030a7836 */ /* 0x000fe40000000000 */
[----:B------:R-:W-:Y:S01]  /*60f0*/  IMAD R19, R4, R9, R19 ;  /* 0x0000000904137224 */ /* 0x000fe200078e0213 */
[----:B------:R-:W-:Y:S01]  /*6100*/  IABS R9, R12 ;  /* 0x0000000c00097213 */ /* 0x000fe20000000000 */
[--C-:B------:R-:W-:Y:S01]  /*6110*/  @!P4 IMAD.IADD R16, R16, 0x1, -R4.reuse ;  /* 0x000000011010c824 */ /* 0x100fe200078e0a04 */
[----:B-1----:R-:W-:Y:S01]  /*6120*/  IABS R21, R10 ;  /* 0x0000000a00157213 */ /* 0x002fe20000000000 */
[----:B------:R-:W-:Y:S01]  /*6130*/  IMAD.MOV.U32 R26, RZ, RZ, R23 ;  /* 0x000000ffff1a7224 */ /* 0x000fe200078e0017 */
[----:B------:R-:W-:Y:S01]  /*6140*/  ISETP.GT.U32.AND P4, PT, R4, R0, PT ;  /* 0x000000000400720c */ /* 0x000fe20003f84070 */
[----:B------:R-:W-:-:S02]  /*6150*/  @!P6 IMAD.IADD R18, R18, 0x1, -R4 ;  /* 0x000000011212e824 */ /* 0x000fc400078e0a04 */
[----:B------:R-:W-:Y:S01]  /*6160*/  @!P2 IMAD.MOV R26, RZ, RZ, -R26 ;  /* 0x000000ffff1aa224 */ /* 0x000fe200078e0a1a */
[C---:B------:R-:W-:Y:S01]  /*6170*/  ISETP.GT.U32.AND P2, PT, R4.reuse, R16, PT ;  /* 0x000000100400720c */ /* 0x040fe20003f44070 */
[C---:B------:R-:W-:Y:S01]  /*6180*/  IMAD.HI.U32 R25, R5.reuse, R9, RZ ;  /* 0x0000000905197227 */ /* 0x040fe200078e00ff */
[----:B------:R-:W-:Y:S02]  /*6190*/  ISETP.GT.U32.AND P6, PT, R4, R18, PT ;  /* 0x000000120400720c */ /* 0x000fe40003fc4070 */
[----:B------:R-:W-:Y:S01]  /*61a0*/  STL [R1+0x40c], R26 ;  /* 0x00040c1a01007387 */ /* 0x000fe20000100800 */
[----:B------:R-:W-:-:S04]  /*61b0*/  IMAD.HI.U32 R23, R5, R21, RZ ;  /* 0x0000001505177227 */ /* 0x000fc800078e00ff */
[----:B------:R-:W-:Y:S02]  /*61c0*/  IMAD.MOV R25, RZ, RZ, -R25 ;  /* 0x000000ffff197224 */ /* 0x000fe400078e0a19 */
[----:B------:R-:W-:Y:S02]  /*61d0*/  IMAD.MOV R23, RZ, RZ, -R23 ;  /* 0x000000ffff177224 */ /* 0x000fe400078e0a17 */
[----:B------:R-:W-:Y:S01]  /*61e0*/  @!P1 IMAD.MOV R24, RZ, RZ, -R24 ;  /* 0x000000ffff189224 */ /* 0x000fe200078e0a18 */
[----:B------:R-:W-:Y:S01]  /*61f0*/  ISETP.GT.U32.AND P1, PT, R4, R14, PT ;  /* 0x0000000e0400720c */ /* 0x000fe20003f24070 */
[----:B------:R-:W-:Y:S01]  /*6200*/  @!P4 IMAD.IADD R0, R0, 0x1, -R4 ;  /* 0x000000010000c824 */ /* 0x000fe200078e0a04 */
[C---:B------:R-:W-:Y:S01]  /*6210*/  ISETP.GT.U32.AND P4, PT, R4.reuse, R19, PT ;  /* 0x000000130400720c */ /* 0x040fe20003f84070 */
[C---:B------:R-:W-:Y:S01]  /*6220*/  IMAD R9, R4.reuse, R25, R9 ;  /* 0x0000001904097224 */ /* 0x040fe200078e0209 */
[----:B------:R0:W-:Y:S01]  /*6230*/  STL [R1+0x410], R24 ;  /* 0x0004101801007387 */ /* 0x0001e20000100800 */
[----:B------:R-:W-:-:S02]  /*6240*/  IMAD R21, R4, R23, R21 ;  /* 0x0000001704157224 */ /* 0x000fc400078e0215 */
[C---:B------:R-:W-:Y:S02]  /*6250*/  VIADD R15, R3.reuse, 0x193 ;  /* 0x00000193030f7836 */ /* 0x040fe40000000000 */
[--C-:B------:R-:W-:Y:S01]  /*6260*/  @!P2 IMAD.IADD R16, R16, 0x1, -R4.reuse ;  /* 0x000000011010a824 */ /* 0x100fe200078e0a04 */
[----:B------:R-:W-:Y:S01]  /*6270*/  ISETP.GT.U32.AND P2, PT, R4, R9, PT ;  /* 0x000000090400720c */ /* 0x000fe20003f44070 */
[--C-:B------:R-:W-:Y:S01]  /*6280*/  @!P6 IMAD.IADD R18, R18, 0x1, -R4.reuse ;  /* 0x000000011212e824 */ /* 0x100fe200078e0a04 */
[----:B------:R-:W-:Y:S01]  /*6290*/  ISETP.GT.U32.AND P6, PT, R4, R21, PT ;  /* 0x000000150400720c */ /* 0x000fe20003fc4070 */
[----:B------:R-:W-:Y:S01]  /*62a0*/  VIADD R11, R3, 0x192 ;  /* 0x00000192030b7836 */ /* 0x000fe20000000000 */
[----:B------:R-:W-:Y:S01]  /*62b0*/  IABS R22, R15 ;  /* 0x0000000f00167213 */ /* 0x000fe20000000000 */
[--C-:B------:R-:W-:Y:S01]  /*62c0*/  @!P1 IMAD.IADD R14, R14, 0x1, -R4.reuse ;  /* 0x000000010e0e9824 */ /* 0x100fe200078e0a04 */
[----:B------:R-:W-:Y:S01]  /*62d0*/  ISETP.GE.AND P1, PT, R20, RZ, PT ;  /* 0x000000ff1400720c */ /* 0x000fe20003f26270 */
[----:B------:R-:W-:Y:S01]  /*62e0*/  @!P4 IMAD.IADD R19, R19, 0x1, -R4 ;  /* 0x000000011313c824 */ /* 0x000fe200078e0a04 */
[----:B------:R-:W-:Y:S01]  /*62f0*/  IABS R17, R11 ;  /* 0x0000000b00117213 */ /* 0x000fe20000000000 */
[----:B0-----:R-:W-:Y:S01]  /*6300*/  IMAD.HI.U32 R24, R5, R22, RZ ;  /* 0x0000001605187227 */ /* 0x001fe200078e00ff */
[----:B------:R-:W-:-:S03]  /*6310*/  ISETP.GE.AND P4, PT, R13, RZ, PT ;  /* 0x000000ff0d00720c */ /* 0x000fc60003f86270 */
[----:B------:R-:W-:Y:S02]  /*6320*/  IMAD.MOV R24, RZ, RZ, -R24 ;  /* 0x000000ffff187224 */ /* 0x000fe400078e0a18 */
[--C-:B------:R-:W-:Y:S01]  /*6330*/  @!P2 IMAD.IADD R9, R9, 0x1, -R4.reuse ;  /* 0x000000010909a824 */ /* 0x100fe200078e0a04 */
[C---:B------:R-:W-:Y:S01]  /*6340*/  ISETP.GT.U32.AND P2, PT, R4.reuse, R14, PT ;  /* 0x0000000e0400720c */ /* 0x040fe20003f44070 */
[----:B------:R-:W-:Y:S01]  /*6350*/  @!P6 IMAD.IADD R21, R21, 0x1, -R4 ;  /* 0x000000011515e824 */ /* 0x000fe200078e0a04 */
[----:B------:R-:W-:Y:S01]  /*6360*/  ISETP.GT.U32.AND P6, PT, R4, R19, PT ;  /* 0x000000130400720c */ /* 0x000fe20003fc4070 */
[----:B------:R-:W-:-:S04]  /*6370*/  IMAD.HI.U32 R25, R5, R17, RZ ;  /* 0x0000001105197227 */ /* 0x000fc800078e00ff */
[C---:B------:R-:W-:Y:S02]  /*6380*/  IMAD R22, R4.reuse, R24, R22 ;  /* 0x0000001804167224 */ /* 0x040fe400078e0216 */
[----:B------:R-:W-:Y:S02]  /*6390*/  IMAD.MOV.U32 R27, RZ, RZ, R0 ;  /* 0x000000ffff1b7224 */ /* 0x000fe400078e0000 */
[----:B------:R-:W-:Y:S02]  /*63a0*/  IMAD.MOV R25, RZ, RZ, -R25 ;  /* 0x000000ffff197224 */ /* 0x000fe400078e0a19 */
[C---:B------:R-:W-:Y:S02]  /*63b0*/  VIADD R20, R3.reuse, 0x191 ;  /* 0x0000019103147836 */ /* 0x040fe40000000000 */
[----:B------:R-:W-:Y:S02]  /*63c0*/  IMAD.MOV.U32 R26, RZ, RZ, R16 ;  /* 0x000000ffff1a7224 */ /* 0x000fe400078e0010 */
[----:B------:R-:W-:Y:S01]  /*63d0*/  @!P5 IMAD.MOV R27, RZ, RZ, -R27 ;  /* 0x000000ffff1bd224 */ /* 0x000fe200078e0a1b */
[C---:B------:R-:W-:Y:S01]  /*63e0*/  ISETP.GT.U32.AND P5, PT, R4.reuse, R9, PT ;  /* 0x000000090400720c */ /* 0x040fe20003fa4070 */
[----:B------:R-:W-:Y:S01]  /*63f0*/  @!P0 IMAD.MOV R18, RZ, RZ, -R18 ;  /* 0x000000ffff128224 */ /* 0x000fe200078e0a12 */
[C---:B------:R-:W-:Y:S01]  /*6400*/  ISETP.GT.U32.AND P0, PT, R4.reuse, R22, PT ;  /* 0x000000160400720c */ /* 0x040fe20003f04070 */
[C---:B------:R-:W-:Y:S01]  /*6410*/  IMAD R17, R4.reuse, R25, R17 ;  /* 0x0000001904117224 */ /* 0x040fe200078e0211 */
[----:B------:R-:W-:Y:S01]  /*6420*/  IABS R16, R20 ;  /* 0x0000001400107213 */ /* 0x000fe20000000000 */
[----:B------:R-:W-:Y:S01]  /*6430*/  @!P3 IMAD.MOV R26, RZ, RZ, -R26 ;  /* 0x000000ffff1ab224 */ /* 0x000fe200078e0a1a */
[----:B------:R-:W-:Y:S01]  /*6440*/  ISETP.GT.U32.AND P3, PT, R4, R21, PT ;  /* 0x000000150400720c */ /* 0x000fe20003f64070 */
[----:B------:R-:W-:Y:S01]  /*6450*/  VIADD R13, R3, 0x190 ;  /* 0x00000190030d7836 */ /* 0x000fe20000000000 */
[----:B------:R-:W-:Y:S01]  /*6460*/  STL [R1+0x420], R27 ;  /* 0x0004201b01007387 */ /* 0x000fe20000100800 */
[--C-:B------:R-:W-:Y:S01]  /*6470*/  @!P2 IMAD.IADD R14, R14, 0x1, -R4.reuse ;  /* 0x000000010e0ea824 */ /* 0x100fe200078e0a04 */
[----:B------:R-:W-:Y:S01]  /*6480*/  ISETP.GE.AND P2, PT, R12, RZ, PT ;  /* 0x000000ff0c00720c */ /* 0x000fe20003f46270 */
[----:B------:R-:W-:Y:S01]  /*6490*/  @!P6 IMAD.IADD R19, R19, 0x1, -R4 ;  /* 0x000000011313e824 */ /* 0x000fe200078e0a04 */
[----:B------:R-:W-:Y:S01]  /*64a0*/  ISETP.GT.U32.AND P6, PT, R4, R17, PT ;  /* 0x000000110400720c */ /* 0x000fe20003fc4070 */
[----:B------:R-:W-:Y:S01]  /*64b0*/  IMAD.MOV.U32 R12, RZ, RZ, R16 ;  /* 0x000000ffff0c7224 */ /* 0x000fe200078e0010 */
[----:B------:R-:W-:Y:S01]  /*64c0*/  IABS R0, R13 ;  /* 0x0000000d00007213 */ /* 0x000fe20000000000 */
[--C-:B------:R-:W-:Y:S01]  /*64d0*/  @!P5 IMAD.IADD R9, R9, 0x1, -R4.reuse ;  /* 0x000000010909d824 */ /* 0x100fe200078e0a04 */
[----:B------:R-:W-:Y:S01]  /*64e0*/  ISETP.GE.AND P5, PT, R10, RZ, PT ;  /* 0x000000ff0a00720c */ /* 0x000fe20003fa6270 */
[----:B------:R-:W-:Y:S01]  /*64f0*/  IMAD.HI.U32 R16, R5, R12, RZ ;  /* 0x0000000c05107227 */ /* 0x000fe200078e00ff */
[----:B------:R-:W-:Y:S03]  /*6500*/  STL [R1+0x424], R26 ;  /* 0x0004241a01007387 */ /* 0x000fe60000100800 */
[----:B------:R-:W-:Y:S01]  /*6510*/  @!P0 IMAD.IADD R22, R22, 0x1, -R4 ;  /* 0x0000000116168824 */ /* 0x000fe200078e0a04 */
[----:B------:R-:W-:Y:S01]  /*6520*/  ISETP.GE.AND P0, PT, R11, RZ, PT ;  /* 0x000000ff0b00720c */ /* 0x000fe20003f06270 */
[----:B------:R-:W-:Y:S01]  /*6530*/  IMAD.MOV.U32 R23, RZ, RZ, R14 ;  /* 0x000000ffff177224 */ /* 0x000fe200078e000e */
[----:B------:R0:W-:Y:S01]  /*6540*/  STL [R1+0x428], R18 ;  /* 0x0004281201007387 */ /* 0x0001e20000100800 */
[----:B------:R-:W-:-:S04]  /*6550*/  IMAD.HI.U32 R10, R5, R0, RZ ;  /* 0x00000000050a7227 */ /* 0x000fc800078e00ff */
[----:B------:R-:W-:Y:S02]  /*6560*/  IMAD.MOV R11, RZ, RZ, -R16 ;  /* 0x000000ffff0b7224 */ /* 0x000fe400078e0a10 */
[----:B------:R-:W-:Y:S01]  /*6570*/  @!P3 IMAD.IADD R21, R21, 0x1, -R4 ;  /* 0x000000011515b824 */ /* 0x000fe200078e0a04 */
[----:B------:R-:W-:Y:S01]  /*6580*/  ISETP.GE.AND P3, PT, R15, RZ, PT ;  /* 0x000000ff0f00720c */ /* 0x000fe20003f66270 */
[----:B------:R-:W-:Y:S01]  /*6590*/  @!P1 IMAD.MOV R23, RZ, RZ, -R23 ;  /* 0x000000ffff179224 */ /* 0x000fe200078e0a17 */
[----:B------:R-:W-:Y:S01]  /*65a0*/  ISETP.GT.U32.AND P1, PT, R4, R22, PT ;  /* 0x000000160400720c */ /* 0x000fe20003f24070 */
[----:B------:R-:W-:Y:S02]  /*65b0*/  IMAD.MOV R10, RZ, RZ, -R10 ;  /* 0x000000ffff0a7224 */ /* 0x000fe400078e0a0a */
[----:B0-----:R-:W-:Y:S01]  /*65c0*/  IMAD.MOV.U32 R18, RZ, RZ, R19 ;  /* 0x000000ffff127224 */ /* 0x001fe200078e0013 */
[----:B------:R-:W-:Y:S01]  /*65d0*/  STL [R1+0x454], R23 ;  /* 0x0004541701007387 */ /* 0x000fe20000100800 */
[----:B------:R-:W-:Y:S01]  /*65e0*/  @!P6 IMAD.IADD R17, R17, 0x1, -R4 ;  /* 0x000000011111e824 */ /* 0x000fe200078e0a04 */
[----:B------:R-:W-:Y:S01]  /*65f0*/  ISETP.GE.AND P6, PT, R20, RZ, PT ;  /* 0x000000ff1400720c */ /* 0x000fe20003fc6270 */
[----:B------:R-:W-:-:S02]  /*6600*/  IMAD R11, R4, R11, R12 ;  /* 0x0000000b040b7224 */ /* 0x000fc400078e020c */
[----:B------:R-:W-:Y:S02]  /*6610*/  IMAD.MOV.U32 R15, RZ, RZ, R9 ;  /* 0x000000ffff0f7224 */ /* 0x000fe400078e0009 */
[----:B------:R-:W-:Y:S01]  /*6620*/  @!P4 IMAD.MOV R18, RZ, RZ, -R18 ;  /* 0x000000ffff12c224 */ /* 0x000fe200078e0a12 */
[C---:B------:R-:W-:Y:S01]  /*6630*/  ISETP.GT.U32.AND P4, PT, R4.reuse, R17, PT ;  /* 0x000000110400720c */ /* 0x040fe20003f84070 */
[C---:B------:R-:W-:Y:S02]  /*6640*/  IMAD R9, R4.reuse, R10, R0 ;  /* 0x0000000a04097224 */ /* 0x040fe400078e0200 */
[----:B------:R-:W-:Y:S01]  /*6650*/  IMAD.MOV.U32 R14, RZ, RZ, R21 ;  /* 0x000000ffff0e7224 */ /* 0x000fe200078e0015 */
[----:B------:R-:W-:Y:S01]  /*6660*/  STL [R1+0x458], R18 ;  /* 0x0004581201007387 */ /* 0x000fe20000100800 */
[----:B------:R-:W-:Y:S01]  /*6670*/  @!P2 IMAD.MOV R15, RZ, RZ, -R15 ;  /* 0x000000ffff0fa224 */ /* 0x000fe200078e0a0f */
[C---:B------:R-:W-:Y:S01]  /*6680*/  ISETP.GT.U32.AND P2, PT, R4.reuse, R11, PT ;  /* 0x0000000b0400720c */ /* 0x040fe20003f44070 */
[----:B------:R-:W-:Y:S01]  /*6690*/  @!P5 IMAD.MOV R14, RZ, RZ, -R14 ;  /* 0x000000ffff0ed224 */ /* 0x000fe200078e0a0e */
[----:B------:R-:W-:Y:S01]  /*66a0*/  ISETP.GT.U32.AND P5, PT, R4, R9, PT ;  /* 0x000000090400720c */ /* 0x000fe20003fa4070 */
[----:B------:R-:W-:Y:S01]  /*66b0*/  VIADD R0, R3, 0x18f ;  /* 0x0000018f03007836 */ /* 0x000fe20000000000 */
[----:B------:R-:W-:Y:S01]  /*66c0*/  STL [R1+0x45c], R15 ;  /* 0x00045c0f01007387 */ /* 0x000fe20000100800 */
[--C-:B------:R-:W-:Y:S01]  /*66d0*/  @!P1 IMAD.IADD R22, R22, 0x1, -R4.reuse ;  /* 0x0000000116169824 */ /* 0x100fe200078e0a04 */
[----:B------:R-:W-:Y:S01]  /*66e0*/  ISETP.GE.AND P1, PT, R13, RZ, PT ;  /* 0x000000ff0d00720c */ /* 0x000fe20003f26270 */
[----:B------:R-:W-:Y:S01]  /*66f0*/  @!P4 IMAD.IADD R17, R17, 0x1, -R4 ;  /* 0x000000011111c824 */ /* 0x000fe200078e0a04 */
[----:B------:R-:W-:Y:S01]  /*6700*/  IABS R13, R0 ;  /* 0x00000000000d7213 */ /* 0x000fe20000000000 */
[----:B------:R0:W-:Y:S01]  /*6710*/  STL [R1+0x460], R14 ;  /* 0x0004600e01007387 */ /* 0x0001e20000100800 */
[----:B------:R-:W-:Y:S01]  /*6720*/  ISETP.GE.AND P4, PT, R0, RZ, PT ;  /* 0x000000ff0000720c */ /* 0x000fe20003f86270 */
[----:B------:R-:W-:-:S02]  /*6730*/  VIADD R12, R3, 0x18e ;  /* 0x0000018e030c7836 */ /* 0x000fc40000000000 */
[--C-:B------:R-:W-:Y:S02]  /*6740*/  @!P2 IMAD.IADD R11, R11, 0x1, -R4.reuse ;  /* 0x000000010b0ba824 */ /* 0x100fe400078e0a04 */
[----:B------:R-:W-:Y:S01]  /*6750*/  IMAD.MOV.U32 R0, RZ, RZ, R13 ;  /* 0x000000ffff007224 */ /* 0x000fe200078e000d */
[----:B------:R-:W-:Y:S01]  /*6760*/  IABS R10, R12 ;  /* 0x0000000c000a7213 */ /* 0x000fe20000000000 */
[----:B------:R-:W-:Y:S01]  /*6770*/  @!P5 IMAD.IADD R9, R9, 0x1, -R4 ;  /* 0x000000010909d824 */ /* 0x000fe200078e0a04 */
[----:B------:R-:W-:Y:S01]  /*6780*/  ISETP.GT.U32.AND P5, PT, R4, R11, PT ;  /* 0x0000000b0400720c */ /* 0x000fe20003fa4070 */
[----:B0-----:R-:W-:Y:S01]  /*6790*/  IMAD.MOV.U32 R14, RZ, RZ, R22 ;  /* 0x000000ffff0e7224 */ /* 0x001fe200078e0016 */
[----:B------:R-:W-:Y:S01]  /*67a0*/  ISETP.GE.AND P2, PT, R12, RZ, PT ;  /* 0x000000ff0c00720c */ /* 0x000fe20003f46270 */
[----:B------:R-:W-:-:S04]  /*67b0*/  IMAD.HI.U32 R13, R5, R0, RZ ;  /* 0x00000000050d7227 */ /* 0x000fc800078e00ff */
[----:B------:R-:W-:Y:S01]  /*67c0*/  @!P3 IMAD.MOV R14, RZ, RZ, -R14 ;  /* 0x000000ffff0eb224 */ /* 0x000fe200078e0a0e */
[----:B------:R-:W-:Y:S01]  /*67d0*/  ISETP.GT.U32.AND P3, PT, R4, R9, PT ;  /* 0x000000090400720c */ /* 0x000fe20003f64070 */
[----:B------:R-:W-:-:S03]  /*67e0*/  IMAD.HI.U32 R12, R5, R10, RZ ;  /* 0x0000000a050c7227 */ /* 0x000fc600078e00ff */
[----:B------:R0:W-:Y:S01]  /*67f0*/  STL [R1+0x464], R14 ;  /* 0x0004640e01007387 */ /* 0x0001e20000100800 */
[----:B------:R-:W-:Y:S02]  /*6800*/  @!P5 IMAD.IADD R11, R11, 0x1, -R4 ;  /* 0x000000010b0bd824 */ /* 0x000fe400078e0a04 */
[----:B------:R-:W-:Y:S02]  /*6810*/  IMAD.MOV R12, RZ, RZ, -R12 ;  /* 0x000000ffff0c7224 */ /* 0x000fe400078e0a0c */
[----:B------:R-:W-:Y:S02]  /*6820*/  IMAD.MOV.U32 R18, RZ, RZ, R11 ;  /* 0x000000ffff127224 */ /* 0x000fe400078e000b */
[----:B------:R-:W-:Y:S02]  /*6830*/  IMAD R10, R4, R12, R10 ;  /* 0x0000000c040a7224 */ /* 0x000fe400078e020a */
[----:B------:R-:W-:Y:S02]  /*6840*/  VIADD R16, R3, 0x18d ;  /* 0x0000018d03107836 */ /* 0x000fe40000000000 */
[----:B0-----:R-:W-:-:S02]  /*6850*/  IMAD.MOV.U32 R14, RZ, RZ, R17 ;  /* 0x000000ffff0e7224 */ /* 0x001fc400078e0011 */
[----:B------:R-:W-:Y:S02]  /*6860*/  IMAD.MOV R17, RZ, RZ, -R13 ;  /* 0x000000ffff117224 */ /* 0x000fe400078e0a0d */
[----:B------:R-:W-:Y:S01]  /*6870*/  @!P6 IMAD.MOV R18, RZ, RZ, -R18 ;  /* 0x000000ffff12e224 */ /* 0x000fe200078e0a12 */
[C---:B------:R-:W-:Y:S01]  /*6880*/  ISETP.GT.U32.AND P6, PT, R4.reuse, R10, PT ;  /* 0x0000000a0400720c */ /* 0x040fe20003fc4070 */
[----:B------:R-:W-:Y:S02]  /*6890*/  IMAD R17, R4, R17, R0 ;  /* 0x0000001104117224 */ /* 0x000fe400078e0200 */
[----:B------:R-:W-:Y:S01]  /*68a0*/  @!P0 IMAD.MOV R14, RZ, RZ, -R14 ;  /* 0x000000ffff0e8224 */ /* 0x000fe200078e0a0e */
[----:B------:R-:W-:Y:S01]  /*68b0*/  ISETP.GE.AND P0, PT, R16, RZ, PT ;  /* 0x000000ff1000720c */ /* 0x000fe20003f06270 */
[----:B------:R-:W-:Y:S01]  /*68c0*/  @!P3 IMAD.IADD R9, R9, 0x1, -R4 ;  /* 0x000000010909b824 */ /* 0x000fe200078e0a04 */
[----:B------:R-:W-:Y:S01]  /*68d0*/  ISETP.GT.U32.AND P5, PT, R4, R17, PT ;  /* 0x000000110400720c */ /* 0x000fe20003fa4070 */
[C---:B------:R-:W-:Y:S01]  /*68e0*/  VIADD R15, R3.reuse, 0x18b ;  /* 0x0000018b030f7836 */ /* 0x040fe20000000000 */
[----:B------:R-:W-:Y:S01]  /*68f0*/  IABS R16, R16 ;  /* 0x0000001000107213 */ /* 0x000fe20000000000 */
[----:B------:R0:W-:Y:S01]  /*6900*/  STL [R1+0x468], R14 ;  /* 0x0004680e01007387 */ /* 0x0001e20000100800 */
[----:B------:R-:W-:-:S02]  /*6910*/  VIADD R13, R3, 0x18c ;  /* 0x0000018c030d7836 */ /* 0x000fc40000000000 */
[----:B------:R-:W-:Y:S01]  /*6920*/  VIADD R0, R3, 0x18a ;  /* 0x0000018a03007836 */ /* 0x000fe20000000000 */
[----:B------:R-:W-:Y:S01]  /*6930*/  STL [R1+0x46c], R18 ;  /* 0x00046c1201007387 */ /* 0x000fe20000100800 */
[----:B------:R-:W-:Y:S01]  /*6940*/  IMAD.HI.U32 R12, R5, R16, RZ ;  /* 0x00000010050c7227 */ /* 0x000fe200078e00ff */
[----:B------:R-:W-:Y:S02]  /*6950*/  ISETP.GE.AND P3, PT, R13, RZ, PT ;  /* 0x000000ff0d00720c */ /* 0x000fe40003f66270 */
[----:B------:R-:W-:Y:S01]  /*6960*/  IABS R13, R13 ;  /* 0x0000000d000d7213 */ /* 0x000fe20000000000 */
[----:B------:R-:W-:Y:S02]  /*6970*/  IMAD.MOV R11, RZ, RZ, -R12 ;  /* 0x000000ffff0b7224 */ /* 0x000fe400078e0a0c */
[----:B------:R-:W-:Y:S02]  /*6980*/  @!P5 IMAD.IADD R17, R17, 0x1, -R4 ;  /* 0x000000011111d824 */ /* 0x000fe400078e0a04 */
[----:B0-----:R-:W-:-:S02]  /*6990*/  IMAD.MOV.U32 R14, RZ, RZ, R9 ;  /* 0x000000ffff0e7224 */ /* 0x001fc400078e0009 */
[----:B------:R-:W-:Y:S01]  /*69a0*/  @!P6 IMAD.IADD R10, R10, 0x1, -R4 ;  /* 0x000000010a0ae824 */ /* 0x000fe200078e0a04 */
[C---:B------:R-:W-:Y:S01]  /*69b0*/  ISETP.GT.U32.AND P5, PT, R4.reuse, R17, PT ;  /* 0x000000110400720c */ /* 0x040fe20003fa4070 */
[----:B------:R-:W-:Y:S01]  /*69c0*/  @!P1 IMAD.MOV R14, RZ, RZ, -R14 ;  /* 0x000000ffff0e9224 */ /* 0x000fe200078e0a0e */
[----:B------:R-:W-:Y:S01]  /*69d0*/  ISETP.GE.AND P1, PT, R15, RZ, PT ;  /* 0x000000ff0f00720c */ /* 0x000fe20003f26270 */
[C---:B------:R-:W-:Y:S01]  /*69e0*/  IMAD R16, R4.reuse, R11, R16 ;  /* 0x0000000b04107224 */ /* 0x040fe200078e0210 */
[----:B------:R-:W-:Y:S01]  /*69f0*/  IABS R15, R15 ;  /* 0x0000000f000f7213 */ /* 0x000fe20000000000 */
[C---:B------:R-:W-:Y:S01]  /*6a00*/  IMAD.HI.U32 R9, R5.reuse, R13, RZ ;  /* 0x0000000d05097227 */ /* 0x040fe200078e00ff */
[----:B------:R0:W-:Y:S01]  /*6a10*/  STL [R1+0x474], R14 ;  /* 0x0004740e01007387 */ /* 0x0001e20000100800 */
[----:B------:R-:W-:Y:S02]  /*6a20*/  ISETP.GT.U32.AND P6, PT, R4, R10, PT ;  /* 0x0000000a0400720c */ /* 0x000fe40003fc4070 */
[----:B------:R-:W-:-:S04]  /*6a30*/  IMAD.HI.U32 R11, R5, R15, RZ ;  /* 0x0000000f050b7227 */ /* 0x000fc800078e00ff */
[----:B------:R-:W-:Y:S01]  /*6a40*/  @!P5 IMAD.IADD R17, R17, 0x1, -R4 ;  /* 0x000000011111d824 */ /* 0x000fe200078e0a04 */
[C---:B------:R-:W-:Y:S01]  /*6a50*/  ISETP.GT.U32.AND P5, PT, R4.reuse, R16, PT ;  /* 0x000000100400720c */ /* 0x040fe20003fa4070 */
[----:B------:R-:W-:Y:S01]  /*6a60*/  IMAD.MOV R11, RZ, RZ, -R11 ;  /* 0x000000ffff0b7224 */ /* 0x000fe200078e0a0b */
[----:B0-----:R-:W-:Y:S01]  /*6a70*/  IABS R14, R0 ;  /* 0x00000000000e7213 */ /* 0x001fe20000000000 */
[----:B------:R-:W-:Y:S02]  /*6a80*/  IMAD.MOV R9, RZ, RZ, -R9 ;  /* 0x000000ffff097224 */ /* 0x000fe400078e0a09 */
[----:B------:R-:W-:Y:S02]  /*6a90*/  IMAD R15, R4, R11, R15 ;  /* 0x0000000b040f7224 */ /* 0x000fe400078e020f */
[----:B------:R-:W-:-:S04]  /*6aa0*/  IMAD.HI.U32 R12, R5, R14, RZ ;  /* 0x0000000e050c7227 */ /* 0x000fc800078e00ff */
[----:B------:R-:W-:Y:S02]  /*6ab0*/  IMAD.MOV R12, RZ, RZ, -R12 ;  /* 0x000000ffff0c7224 */ /* 0x000fe400078e0a0c */
[C---:B------:R-:W-:Y:S02]  /*6ac0*/  IMAD R13, R4.reuse, R9, R13 ;  /* 0x00000009040d7224 */ /* 0x040fe400078e020d */
[----:B------:R-:W-:Y:S02]  /*6ad0*/  IMAD.MOV.U32 R18, RZ, RZ, R17 ;  /* 0x000000ffff127224 */ /* 0x000fe400078e0011 */
[----:B------:R-:W-:Y:S02]  /*6ae0*/  IMAD R14, R4, R12, R14 ;  /* 0x0000000c040e7224 */ /* 0x000fe400078e020e */
[----:B------:R-:W-:Y:S01]  /*6af0*/  @!P6 IMAD.IADD R10, R10, 0x1, -R4 ;  /* 0x000000010a0ae824 */ /* 0x000fe200078e0a04 */
[C---:B------:R-:W-:Y:S01]  /*6b00*/  ISETP.GT.U32.AND P6, PT, R4.reuse, R15, PT ;  /* 0x0000000f0400720c */ /* 0x040fe20003fc4070 */
[----:B------:R-:W-:Y:S01]  /*6b10*/  @!P4 IMAD.MOV R18, RZ, RZ, -R18 ;  /* 0x000000ffff12c224 */ /* 0x000fe200078e0a12 */
[----:B------:R-:W-:Y:S01]  /*6b20*/  ISETP.GT.U32.AND P4, PT, R4, R13, PT ;  /* 0x0000000d0400720c */ /* 0x000fe20003f84070 */
[----:B------:R-:W-:Y:S01]  /*6b30*/  @!P5 IMAD.IADD R16, R16, 0x1, -R4 ;  /* 0x000000011010d824 */ /* 0x000fe200078e0a04 */
[----:B------:R-:W-:Y:S01]  /*6b40*/  ISETP.GT.U32.AND P5, PT, R4, R14, PT ;  /* 0x0000000e0400720c */ /* 0x000fe20003fa4070 */
[C---:B------:R-:W-:Y:S01]  /*6b50*/  VIADD R22, R3.reuse, 0x189 ;  /* 0x0000018903167836 */ /* 0x040fe20000000000 */
[----:B------:R0:W-:Y:S01]  /*6b60*/  STL [R1+0x478], R18 ;  /* 0x0004781201007387 */ /* 0x0001e20000100800 */
[----:B------:R-:W-:-:S02]  /*6b70*/  VIADD R19, R3, 0x188 ;  /* 0x0000018803137836 */ /* 0x000fc40000000000 */
[----:B------:R-:W-:Y:S01]  /*6b80*/  IMAD.MOV.U32 R17, RZ, RZ, R10 ;  /* 0x000000ffff117224 */ /* 0x000fe200078e000a */
[----:B------:R-:W-:Y:S01]  /*6b90*/  IABS R9, R22 ;  /* 0x0000001600097213 */ /* 0x000fe20000000000 */
[----:B------:R-:W-:Y:S02]  /*6ba0*/  VIADD R12, R3, 0x187 ;  /* 0x00000187030c7836 */ /* 0x000fe40000000000 */
[--C-:B------:R-:W-:Y:S02]  /*6bb0*/  @!P6 IMAD.IADD R15, R15, 0x1, -R4.reuse ;  /* 0x000000010f0fe824 */ /* 0x100fe400078e0a04 */
[--C-:B------:R-:W-:Y:S01]  /*6bc0*/  @!P4 IMAD.IADD R13, R13, 0x1, -R4.reuse ;  /* 0x000000010d0dc824 */ /* 0x100fe200078e0a04 */
[----:B0-----:R-:W-:Y:S01]  /*6bd0*/  IABS R18, R19 ;  /* 0x0000001300127213 */ /* 0x001fe20000000000 */
[----:B------:R-:W-:Y:S01]  /*6be0*/  @!P5 IMAD.IADD R14, R14, 0x1, -R4 ;  /* 0x000000010e0ed824 */ /* 0x000fe200078e0a04 */
[C---:B------:R-:W-:Y:S01]  /*6bf0*/  ISETP.GT.U32.AND P4, PT, R4.reuse, R16, PT ;  /* 0x000000100400720c */ /* 0x040fe20003f84070 */
[----:B------:R-:W-:Y:S01]  /*6c00*/  IMAD.HI.U32 R11, R5, R9, RZ ;  /* 0x00000009050b7227 */ /* 0x000fe200078e00ff */
[----:B------:R-:W-:-:S02]  /*6c10*/  ISETP.GT.U32.AND P5, PT, R4, R15, PT ;  /* 0x0000000f0400720c */ /* 0x000fc40003fa4070 */
[----:B------:R-:W-:Y:S01]  /*6c20*/  ISETP.GT.U32.AND P6, PT, R4, R13, PT ;  /* 0x0000000d0400720c */ /* 0x000fe20003fc4070 */
[----:B------:R-:W-:Y:S01]  /*6c30*/  IMAD.HI.U32 R10, R5, R18, RZ ;  /* 0x00000012050a7227 */ /* 0x000fe200078e00ff */
[----:B------:R-:W-:-:S03]  /*6c40*/  IABS R21, R12 ;  /* 0x0000000c00157213 */ /* 0x000fc60000000000 */
[----:B------:R-:W-:Y:S02]  /*6c50*/  IMAD.MOV R11, RZ, RZ, -R11 ;  /* 0x000000ffff0b7224 */ /* 0x000fe400078e0a0b */
[----:B------:R-:W-:Y:S02]  /*6c60*/  IMAD.MOV R10, RZ, RZ, -R10 ;  /* 0x000000ffff0a7224 */ /* 0x000fe400078e0a0a */
[----:B------:R-:W-:Y:S01]  /*6c70*/  @!P2 IMAD.MOV R17, RZ, RZ, -R17 ;  /* 0x000000ffff11a224 */ /* 0x000fe200078e0a11 */
[C---:B------:R-:W-:Y:S01]  /*6c80*/  ISETP.GT.U32.AND P2, PT, R4.reuse, R14, PT ;  /* 0x0000000e0400720c */ /* 0x040fe20003f44070 */
[C---:B------:R-:W-:Y:S02]  /*6c90*/  IMAD R9, R4.reuse, R11, R9 ;  /* 0x0000000b04097224 */ /* 0x040fe400078e0209 */
[----:B------:R-:W-:Y:S01]  /*6ca0*/  IMAD R18, R4, R10, R18 ;  /* 0x0000000a04127224 */ /* 0x000fe200078e0212 */
[----:B------:R0:W-:Y:S01]  /*6cb0*/  STL [R1+0x47c], R17 ;  /* 0x00047c1101007387 */ /* 0x0001e20000100800 */
[--C-:B------:R-:W-:Y:S01]  /*6cc0*/  @!P4 IMAD.IADD R16, R16, 0x1, -R4.reuse ;  /* 0x000000011010c824 */ /* 0x100fe200078e0a04 */
[C---:B------:R-:W-:Y:S01]  /*6cd0*/  ISETP.GT.U32.AND P4, PT, R4.reuse, R9, PT ;  /* 0x000000090400720c */ /* 0x040fe20003f84070 */
[----:B------:R-:W-:Y:S01]  /*6ce0*/  @!P5 IMAD.IADD R15, R15, 0x1, -R4 ;  /* 0x000000010f0fd824 */ /* 0x000fe200078e0a04 */
[----:B------:R-:W-:Y:S01]  /*6cf0*/  ISETP.GT.U32.AND P5, PT, R4, R18, PT ;  /* 0x000000120400720c */ /* 0x000fe20003fa4070 */
[----:B------:R-:W-:-:S02]  /*6d00*/  VIADD R10, R3, 0x185 ;  /* 0x00000185030a7836 */ /* 0x000fc40000000000 */
[----:B------:R-:W-:Y:S02]  /*6d10*/  VIADD R11, R3, 0x186 ;  /* 0x00000186030b7836 */ /* 0x000fe40000000000 */
[--C-:B------:R-:W-:Y:S01]  /*6d20*/  @!P2 IMAD.IADD R14, R14, 0x1, -R4.reuse ;  /* 0x000000010e0ea824 */ /* 0x100fe200078e0a04 */
[----:B------:R-:W-:Y:S01]  /*6d30*/  ISETP.GE.AND P2, PT, R22, RZ, PT ;  /* 0x000000ff1600720c */ /* 0x000fe20003f46270 */
[--C-:B------:R-:W-:Y:S01]  /*6d40*/  @!P6 IMAD.IADD R13, R13, 0x1, -R4.reuse ;  /* 0x000000010d0de824 */ /* 0x100fe200078e0a04 */
[----:B------:R-:W-:Y:S01]  /*6d50*/  IABS R22, R10 ;  /* 0x0000000a00167213 */ /* 0x000fe20000000000 */
[----:B0-----:R-:W-:Y:S01]  /*6d60*/  IMAD.HI.U32 R17, R5, R21, RZ ;  /* 0x0000001505117227 */ /* 0x001fe200078e00ff */
[----:B------:R-:W-:Y:S02]  /*6d70*/  IABS R20, R11 ;  /* 0x0000000b00147213 */ /* 0x000fe40000000000 */
[----:B------:R-:W-:Y:S01]  /*6d80*/  ISETP.GE.AND P6, PT, R0, RZ, PT ;  /* 0x000000ff0000720c */ /* 0x000fe20003fc6270 */
[--C-:B------:R-:W-:Y:S01]  /*6d90*/  @!P4 IMAD.IADD R9, R9, 0x1, -R4.reuse ;  /* 0x000000010909c824 */ /* 0x100fe200078e0a04 */
[----:B------:R-:W-:Y:S01]  /*6da0*/  ISETP.GE.AND P4, PT, R19, RZ, PT ;  /* 0x000000ff1300720c */ /* 0x000fe20003f86270 */
[----:B------:R-:W-:-:S02]  /*6db0*/  @!P5 IMAD.IADD R18, R18, 0x1, -R4 ;  /* 0x000000011212d824 */ /* 0x000fc400078e0a04 */
[----:B------:R-:W-:Y:S02]  /*6dc0*/  IMAD.MOV.U32 R19, RZ, RZ, R22 ;  /* 0x000000ffff137224 */ /* 0x000fe400078e0016 */
[----:B------:R-:W-:Y:S01]  /*6dd0*/  IMAD.MOV.U32 R24, RZ, RZ, R16 ;  /* 0x000000ffff187224 */ /* 0x000fe200078e0010 */
[----:B------:R-:W-:Y:S01]  /*6de0*/  ISETP.GT.U32.AND P5, PT, R4, R18, PT ;  /* 0x000000120400720c */ /* 0x000fe20003fa4070 */
[----:B------:R-:W-:-:S04]  /*6df0*/  IMAD.HI.U32 R16, R5, R19, RZ ;  /* 0x0000001305107227 */ /* 0x000fc800078e00ff */
[----:B------:R-:W-:Y:S02]  /*6e00*/  IMAD.MOV R17, RZ, RZ, -R17 ;  /* 0x000000ffff117224 */ /* 0x000fe400078e0a11 */
[----:B------:R-:W-:Y:S02]  /*6e10*/  IMAD.MOV.U32 R23, RZ, RZ, R13 ;  /* 0x000000ffff177224 */ /* 0x000fe400078e000d */
[----:B------:R-:W-:Y:S01]  /*6e20*/  @!P0 IMAD.MOV R24, RZ, RZ, -R24 ;  /* 0x000000ffff188224 */ /* 0x000fe200078e0a18 */
[C---:B------:R-:W-:Y:S01]  /*6e30*/  ISETP.GT.U32.AND P0, PT, R4.reuse, R9, PT ;  /* 0x000000090400720c */ /* 0x040fe20003f04070 */
[----:B------:R-:W-:Y:S02]  /*6e40*/  IMAD.MOV R13, RZ, RZ, -R16 ;  /* 0x000000ffff0d7224 */ /* 0x000fe400078e0a10 */
[C---:B------:R-:W-:Y:S01]  /*6e50*/  IMAD R21, R4.reuse, R17, R21 ;  /* 0x0000001104157224 */ /* 0x040fe200078e0215 */
[----:B------:R0:W-:Y:S01]  /*6e60*/  STL [R1+0x484], R24 ;  /* 0x0004841801007387 */ /* 0x0001e20000100800 */
[----:B------:R-:W-:-:S02]  /*6e70*/  IMAD R19, R4, R13, R19 ;  /* 0x0000000d04137224 */ /* 0x000fc400078e0213 */
[----:B------:R-:W-:-:S04]  /*6e80*/  IMAD.HI.U32 R0, R5, R20, RZ ;  /* 0x0000001405007227 */ /* 0x000fc800078e00ff */
[----:B------:R-:W-:Y:S01]  /*6e90*/  @!P3 IMAD.MOV R23, RZ, RZ, -R23 ;  /* 0x000000ffff17b224 */ /* 0x000fe200078e0a17 */
[----:B------:R-:W-:Y:S01]  /*6ea0*/  ISETP.GT.U32.AND P3, PT, R4, R21, PT ;  /* 0x000000150400720c */ /* 0x000fe20003f64070 */
[----:B------:R-:W-:Y:S01]  /*6eb0*/  @!P5 IMAD.IADD R18, R18, 0x1, -R4 ;  /* 0x000000011212d824 */ /* 0x000fe200078e0a04 */
[C---:B------:R-:W-:Y:S01]  /*6ec0*/  ISETP.GT.U32.AND P5, PT, R4.reuse, R19, PT ;  /* 0x000000130400720c */ /* 0x040fe20003fa4070 */
[----:B------:R-:W-:Y:S01]  /*6ed0*/  IMAD.MOV R0, RZ, RZ, -R0 ;  /* 0x000000ffff007224 */ /* 0x000fe200078e0a00 */
[----:B------:R-:W-:Y:S01]  /*6ee0*/  STL [R1+0x488], R23 ;  /* 0x0004881701007387 */ /* 0x000fe20000100800 */
[----:B------:R-:W-:Y:S01]  /*6ef0*/  @!P0 IMAD.IADD R9, R9, 0x1, -R4 ;  /* 0x0000000109098824 */ /* 0x000fe200078e0a04 */
[----:B------:R-:W-:Y:S01]  /*6f00*/  ISETP.GE.AND P0, PT, R11, RZ, PT ;  /* 0x000000ff0b00720c */ /* 0x000fe20003f06270 */
[----:B------:R-:W-:Y:S02]  /*6f10*/  IMAD R20, R4, R0, R20 ;  /* 0x0000000004147224 */ /* 0x000fe400078e0214 */
[----:B------:R-:W-:Y:S01]  /*6f20*/  @!P1 IMAD.MOV R15, RZ, RZ, -R15 ;  /* 0x000000ffff0f9224 */ /* 0x000fe200078e0a0f */
[----:B------:R-:W-:Y:S01]  /*6f30*/  ISETP.GE.AND P1, PT, R12, RZ, PT ;  /* 0x000000ff0c00720c */ /* 0x000fe20003f26270 */
[----:B------:R-:W-:Y:S01]  /*6f40*/  @!P6 IMAD.MOV R14, RZ, RZ, -R14 ;  /* 0x000000ffff0ee224 */ /* 0x000fe200078e0a0e */
[----:B------:R-:W-:Y:S01]  /*6f50*/  ISETP.GT.U32.AND P6, PT, R4, R20, PT ;  /* 0x000000140400720c */ /* 0x000fe20003fc4070 */
[----:B------:R-:W-:Y:S01]  /*6f60*/  VIADD R11, R3, 0x183 ;  /* 0x00000183030b7836 */ /* 0x000fe20000000000 */
[----:B------:R-:W-:Y:S01]  /*6f70*/  STL [R1+0x48c], R15 ;  /* 0x00048c0f01007387 */ /* 0x000fe20000100800 */
[----:B------:R-:W-:-:S02]  /*6f80*/  IMAD.MOV.U32 R12, RZ, RZ, R9 ;  /* 0x000000ffff0c7224 */ /* 0x000fc400078e0009 */
[----:B------:R-:W-:Y:S01]  /*6f90*/  @!P3 IMAD.IADD R21, R21, 0x1, -R4 ;  /* 0x000000011515b824 */ /* 0x000fe200078e0a04 */
[----:B------:R-:W-:Y:S01]  /*6fa0*/  ISETP.GE.AND P3, PT, R10, RZ, PT ;  /* 0x000000ff0a00720c */ /* 0x000fe20003f66270 */
[----:B------:R-:W-:Y:S01]  /*6fb0*/  @!P2 IMAD.MOV R12, RZ, RZ, -R12 ;  /* 0x000000ffff0ca224 */ /* 0x000fe200078e0a0c */
[----:B------:R-:W-:Y:S01]  /*6fc0*/  IABS R10, R11 ;  /* 0x0000000b000a7213 */ /* 0x000fe20000000000 */
[--C-:B------:R-:W-:Y:S01]  /*6fd0*/  @!P5 IMAD.IADD R19, R19, 0x1, -R4.reuse ;  /* 0x000000011313d824 */ /* 0x100fe200078e0a04 */
[----:B------:R1:W-:Y:S01]  /*6fe0*/  STL [R1+0x490], R14 ;  /* 0x0004900e01007387 */ /* 0x0003e20000100800 */
[C---:B------:R-:W-:Y:S02]  /*6ff0*/  VIADD R0, R3.reuse, 0x184 ;  /* 0x0000018403007836 */ /* 0x040fe40000000000 */
[----:B------:R-:W-:Y:S01]  /*7000*/  @!P6 IMAD.IADD R20, R20, 0x1, -R4 ;  /* 0x000000011414e824 */ /* 0x000fe200078e0a04 */
[----:B------:R3:W-:Y:S01]  /*7010*/  STL [R1+0x494], R12 ;  /* 0x0004940c01007387 */ /* 0x0007e20000100800 */
[C---:B------:R-:W-:Y:S01]  /*7020*/  ISETP.GT.U32.AND P5, PT, R4.reuse, R19, PT ;  /* 0x000000130400720c */ /* 0x040fe20003fa4070 */
[----:B0-----:R-:W-:Y:S01]  /*7030*/  IMAD.MOV.U32 R24, RZ, RZ, R18 ;  /* 0x000000ffff187224 */ /* 0x001fe200078e0012 */
[----:B------:R-:W-:Y:S01]  /*7040*/  IABS R16, R0 ;  /* 0x0000000000107213 */ /* 0x000fe20000000000 */
[C---:B------:R-:W-:Y:S01]  /*7050*/  VIADD R9, R3.reuse, 0x181 ;  /* 0x0000018103097836 */ /* 0x040fe20000000000 */
[C---:B------:R-:W-:Y:S01]  /*7060*/  ISETP.GT.U32.AND P6, PT, R4.reuse, R21, PT ;  /* 0x000000150400720c */ /* 0x040fe20003fc4070 */
[----:B-1----:R-:W-:Y:S01]  /*7070*/  VIADD R14, R3, 0x182 ;  /* 0x00000182030e7836 */ /* 0x002fe20000000000 */
[----:B------:R-:W-:Y:S01]  /*7080*/  ISETP.GT.U32.AND P2, PT, R4, R20, PT ;  /* 0x000000140400720c */ /* 0x000fe20003f44070 */
[----:B------:R-:W-:-:S03]  /*7090*/  IMAD.HI.U32 R13, R5, R16, RZ ;  /* 0x00000010050d7227 */ /* 0x000fc600078e00ff */
[----:B------:R-:W-:Y:S01]  /*70a0*/  IABS R17, R14 ;  /* 0x0000000e00117213 */ /* 0x000fe20000000000 */
[----:B---3--:R-:W-:-:S04]  /*70b0*/  IMAD.HI.U32 R12, R5, R10, RZ ;  /* 0x0000000a050c7227 */ /* 0x008fc800078e00ff */
[----:B------:R-:W-:Y:S02]  /*70c0*/  IMAD.MOV R12, RZ, RZ, -R12 ;  /* 0x000000ffff0c7224 */ /* 0x000fe400078e0a0c */
[----:B------:R-:W-:Y:S02]  /*70d0*/  IMAD.MOV R13, RZ, RZ, -R13 ;  /* 0x000000ffff0d7224 */ /* 0x000fe400078e0a0d */
[C---:B------:R-:W-:Y:S02]  /*70e0*/  IMAD R10, R4.reuse, R12, R10 ;  /* 0x0000000c040a7224 */ /* 0x040fe400078e020a */
[----:B------:R-:W-:Y:S02]  /*70f0*/  @!P5 IMAD.IADD R19, R19, 0x1, -R4 ;  /* 0x000000011313d824 */ /* 0x000fe400078e0a04 */
[C---:B------:R-:W-:Y:S01]  /*7100*/  IMAD R16, R4.reuse, R13, R16 ;  /* 0x0000000d04107224 */ /* 0x040fe200078e0210 */
[C---:B------:R-:W-:Y:S01]  /*7110*/  ISETP.GT.U32.AND P5, PT, R4.reuse, R10, PT ;  /* 0x0000000a0400720c */ /* 0x040fe20003fa4070 */
[----:B------:R-:W-:Y:S01]  /*7120*/  @!P6 IMAD.IADD R21, R21, 0x1, -R4 ;  /* 0x000000011515e824 */ /* 0x000fe200078e0a04 */
[----:B------:R-:W-:Y:S01]  /*7130*/  IABS R13, R9 ;  /* 0x00000009000d7213 */ /* 0x000fe20000000000 */
[----:B------:R-:W-:Y:S01]  /*7140*/  VIADD R12, R3, 0x180 ;  /* 0x00000180030c7836 */ /* 0x000fe20000000000 */
[----:B------:R-:W-:Y:S01]  /*7150*/  ISETP.GT.U32.AND P6, PT, R4, R16, PT ;  /* 0x000000100400720c */ /* 0x000fe20003fc4070 */
[----:B------:R-:W-:-:S03]  /*7160*/  IMAD.HI.U32 R22, R5, R17, RZ ;  /* 0x0000001105167227 */ /* 0x000fc600078e00ff */
[----:B------:R-:W-:Y:S01]  /*7170*/  IABS R15, R12 ;  /* 0x0000000c000f7213 */ /* 0x000fe20000000000 */
[----:B------:R-:W-:Y:S02]  /*7180*/  @!P4 IMAD.MOV R24, RZ, RZ, -R24 ;  /* 0x000000ffff18c224 */ /* 0x000fe400078e0a18 */
[--C-:B------:R-:W-:Y:S01]  /*7190*/  @!P2 IMAD.IADD R20, R20, 0x1, -R4.reuse ;  /* 0x000000011414a824 */ /* 0x100fe200078e0a04 */
[----:B------:R-:W-:Y:S01]  /*71a0*/  ISETP.GE.AND P2, PT, R0, RZ, PT ;  /* 0x000000ff0000720c */ /* 0x000fe20003f46270 */
[----:B------:R-:W-:Y:S01]  /*71b0*/  @!P5 IMAD.IADD R10, R10, 0x1, -R4 ;  /* 0x000000010a0ad824 */ /* 0x000fe200078e0a04 */
[----:B------:R-:W-:Y:S01]  /*71c0*/  STL [R1+0x498], R24 ;  /* 0x0004981801007387 */ /* 0x000fe20000100800 */
[----:B------:R-:W-:-:S03]  /*71d0*/  IMAD.HI.U32 R18, R5, R15, RZ ;  /* 0x0000000f05127227 */ /* 0x000fc600078e00ff */
[----:B------:R-:W-:Y:S01]  /*71e0*/  ISETP.GT.U32.AND P4, PT, R4, R10, PT ;  /* 0x0000000a0400720c */ /* 0x000fe20003f84070 */
[----:B------:R-:W-:Y:S01]  /*71f0*/  @!P6 IMAD.IADD R16, R16, 0x1, -R4 ;  /* 0x000000011010e824 */ /* 0x000fe200078e0a04 */
[----:B------:R-:W-:Y:S01]  /*7200*/  ISETP.GE.AND P6, PT, R11, RZ, PT ;  /* 0x000000ff0b00720c */ /* 0x000fe20003fc6270 */
[----:B------:R-:W-:Y:S02]  /*7210*/  IMAD.MOV R22, RZ, RZ, -R22 ;  /* 0x000000ffff167224 */ /* 0x000fe400078e0a16 */
[----:B------:R-:W-:Y:S01]  /*7220*/  IMAD.MOV R18, RZ, RZ, -R18 ;  /* 0x000000ffff127224 */ /* 0x000fe200078e0a12 */
[C---:B------:R-:W-:Y:S01]  /*7230*/  ISETP.GT.U32.AND P5, PT, R4.reuse, R16, PT ;  /* 0x000000100400720c */ /* 0x040fe20003fa4070 */
[----:B------:R-:W-:Y:S02]  /*7240*/  IMAD R17, R4, R22, R17 ;  /* 0x0000001604117224 */ /* 0x000fe400078e0211 */
[----:B------:R-:W-:Y:S02]  /*7250*/  IMAD.MOV.U32 R23, RZ, RZ, R21 ;  /* 0x000000ffff177224 */ /* 0x000fe400078e0015 */
[----:B------:R-:W-:Y:S01]  /*7260*/  @!P0 IMAD.MOV R20, RZ, RZ, -R20 ;  /* 0x000000ffff148224 */ /* 0x000fe200078e0a14 */
[----:B------:R-:W-:Y:S01]  /*7270*/  ISETP.GE.AND P0, PT, R14, RZ, PT ;  /* 0x000000ff0e00720c */ /* 0x000fe20003f06270 */
[----:B------:R-:W-:-:S04]  /*7280*/  IMAD.HI.U32 R0, R5, R13, RZ ;  /* 0x0000000d05007227 */ /* 0x000fc800078e00ff */
[C---:B------:R-:W-:Y:S02]  /*7290*/  IMAD R14, R4.reuse, R18, R15 ;  /* 0x00000012040e7224 */ /* 0x040fe400078e020f */
[----:B------:R-:W-:Y:S01]  /*72a0*/  @!P1 IMAD.MOV R23, RZ, RZ, -R23 ;  /* 0x000000ffff179224 */ /* 0x000fe200078e0a17 */
[----:B------:R-:W-:Y:S01]  /*72b0*/  ISETP.GT.U32.AND P1, PT, R4, R17, PT ;  /* 0x000000110400720c */ /* 0x000fe20003f24070 */
[----:B------:R-:W-:Y:S02]  /*72c0*/  IMAD.MOV R0, RZ, RZ, -R0 ;  /* 0x000000ffff007224 */ /* 0x000fe400078e0a00 */
[--C-:B------:R-:W-:Y:S01]  /*72d0*/  @!P4 IMAD.IADD R10, R10, 0x1, -R4.reuse ;  /* 0x000000010a0ac824 */ /* 0x100fe200078e0a04 */
[C---:B------:R-:W-:Y:S01]  /*72e0*/  ISETP.GT.U32.AND P4, PT, R4.reuse, R14, PT ;  /* 0x0000000e0400720c */ /* 0x040fe20003f84070 */
[----:B------:R-:W-:Y:S01]  /*72f0*/  IMAD R13, R4, R0, R13 ;  /* 0x00000000040d7224 */ /* 0x000fe200078e020d */
[----:B------:R-:W-:Y:S01]  /*7300*/  STL [R1+0x49c], R23 ;  /* 0x00049c1701007387 */ /* 0x000fe20000100800 */
[----:B------:R-:W-:Y:S01]  /*7310*/  @!P5 IMAD.IADD R16, R16, 0x1, -R4 ;  /* 0x000000011010d824 */ /* 0x000fe200078e0a04 */
[----:B------:R-:W-:Y:S01]  /*7320*/  ISETP.GE.AND P5, PT, R9, RZ, PT ;  /* 0x000000ff0900720c */ /* 0x000fe20003fa6270 */
[C---:B------:R-:W-:Y:S01]  /*7330*/  VIADD R11, R3.reuse, 0x17f ;  /* 0x0000017f030b7836 */ /* 0x040fe20000000000 */
[----:B------:R-:W-:Y:S01]  /*7340*/  STL [R1+0x4a0], R20 ;  /* 0x0004a01401007387 */ /* 0x000fe20000100800 */
[----:B------:R-:W-:Y:S01]  /*7350*/  @!P3 IMAD.MOV R19, RZ, RZ, -R19 ;  /* 0x000000ffff13b224 */ /* 0x000fe200078e0a13 */
[----:B------:R-:W-:Y:S01]  /*7360*/  ISETP.GT.U32.AND P3, PT, R4, R13, PT ;  /* 0x0000000d0400720c */ /* 0x000fe20003f64070 */
[----:B------:R-:W-:Y:S01]  /*7370*/  IMAD.MOV.U32 R18, RZ, RZ, R16 ;  /* 0x000000ffff127224 */ /* 0x000fe200078e0010 */
[----:B------:R-:W-:Y:S01]  /*7380*/  IABS R0, R11 ;  /* 0x0000000b00007213 */ /* 0x000fe20000000000 */
[----:B------:R-:W-:Y:S01]  /*7390*/  VIADD R9, R3, 0x17e ;  /* 0x0000017e03097836 */ /* 0x000fe20000000000 */
[----:B------:R-:W-:Y:S01]  /*73a0*/  STL [R1+0x4a4], R19 ;  /* 0x0004a41301007387 */ /* 0x000fe20000100800 */
[----:B------:R-:W-:Y:S01]  /*73b0*/  @!P1 IMAD.IADD R17, R17, 0x1, -R4 ;  /* 0x0000000111119824 */ /* 0x000fe200078e0a04 */
[----:B------:R-:W-:Y:S01]  /*73c0*/  ISETP.GE.AND P1, PT, R12, RZ, PT ;  /* 0x000000ff0c00720c */ /* 0x000fe20003f26270 */
[----:B------:R-:W-:Y:S01]  /*73d0*/  @!P2 IMAD.MOV R18, RZ, RZ, -R18 ;  /* 0x000000ffff12a224 */ /* 0x000fe200078e0a12 */
[----:B------:R-:W-:Y:S01]  /*73e0*/  IABS R16, R9 ;  /* 0x0000000900107213 */ /* 0x000fe20000000000 */
[----:B------:R-:W-:Y:S01]  /*73f0*/  @!P4 IMAD.IADD R14, R14, 0x1, -R4 ;  /* 0x000000010e0ec824 */ /* 0x000fe200078e0a04 */
[C---:B------:R-:W-:Y:S01]  /*7400*/  ISETP.GT.U32.AND P2, PT, R4.reuse, R17, PT ;  /* 0x000000110400720c */ /* 0x040fe20003f44070 */
[----:B------:R-:W-:Y:S01]  /*7410*/  IMAD.HI.U32 R15, R5, R0, RZ ;  /* 0x00000000050f7227 */ /* 0x000fe200078e00ff */
[----:B------:R0:W-:Y:S02]  /*7420*/  STL [R1+0x4a8], R18 ;  /* 0x0004a81201007387 */ /* 0x0001e40000100800 */
[----:B------:R-:W-:Y:S01]  /*7430*/  ISETP.GT.U32.AND P4, PT, R4, R14, PT ;  /* 0x0000000e0400720c */ /* 0x000fe20003f84070 */
[----:B------:R-:W-:-:S02]  /*7440*/  IMAD.MOV R15, RZ, RZ, -R15 ;  /* 0x000000ffff0f7224 */ /* 0x000fc400078e0a0f */
[----:B------:R-:W-:Y:S02]  /*7450*/  @!P3 IMAD.IADD R13, R13, 0x1, -R4 ;  /* 0x000000010d0db824 */ /* 0x000fe400078e0a04 */
[C---:B------:R-:W-:Y:S02]  /*7460*/  IMAD R0, R4.reuse, R15, R0 ;  /* 0x0000000f04007224 */ /* 0x040fe400078e0200 */
[----:B------:R-:W-:Y:S01]  /*7470*/  VIADD R12, R3, 0x17d ;  /* 0x0000017d030c7836 */ /* 0x000fe20000000000 */
[----:B------:R-:W-:Y:S01]  /*7480*/  ISETP.GT.U32.AND P3, PT, R4, R13, PT ;  /* 0x0000000d0400720c */ /* 0x000fe20003f64070 */
[----:B0-----:R-:W-:Y:S02]  /*7490*/  IMAD.MOV.U32 R18, RZ, RZ, R10 ;  /* 0x000000ffff127224 */ /* 0x001fe400078e000a */
[----:B------:R-:W-:Y:S01]  /*74a0*/  IMAD.HI.U32 R10, R5, R16, RZ ;  /* 0x00000010050a7227 */ /* 0x000fe200078e00ff */
[----:B------:R-:W-:-:S03]  /*74b0*/  IABS R15, R12 ;  /* 0x0000000c000f7213 */ /* 0x000fc60000000000 */
[----:B------:R-:W-:Y:S02]  /*74c0*/  IMAD.MOV R10, RZ, RZ, -R10 ;  /* 0x000000ffff0a7224 */ /* 0x000fe400078e0a0a */
[----:B------:R-:W-:Y:S01]  /*74d0*/  @!P2 IMAD.IADD R17, R17, 0x1, -R4 ;  /* 0x000000011111a824 */ /* 0x000fe200078e0a04 */
[C---:B------:R-:W-:Y:S01]  /*74e0*/  ISETP.GT.U32.AND P2, PT, R4.reuse, R0, PT ;  /* 0x000000000400720c */ /* 0x040fe20003f44070 */
[----:B------:R-:W-:Y:S02]  /*74f0*/  IMAD R16, R4, R10, R16 ;  /* 0x0000000a04107224 */ /* 0x000fe400078e0210 */
[--C-:B------:R-:W-:Y:S02]  /*7500*/  @!P4 IMAD.IADD R14, R14, 0x1, -R4.reuse ;  /* 0x000000010e0ec824 */ /* 0x100fe400078e0a04 */
[----:B------:R-:W-:Y:S01]  /*7510*/  @!P3 IMAD.IADD R13, R13, 0x1, -R4 ;  /* 0x000000010d0db824 */ /* 0x000fe200078e0a04 */
[----:B------:R-:W-:Y:S01]  /*7520*/  ISETP.GT.U32.AND P4, PT, R4, R16, PT ;  /* 0x000000100400720c */ /* 0x000fe20003f84070 */
[----:B------:R-:W-:Y:S01]  /*7530*/  IMAD.MOV.U32 R20, RZ, RZ, R17 ;  /* 0x000000ffff147224 */ /* 0x000fe200078e0011 */
[----:B------:R-:W-:Y:S01]  /*7540*/  ISETP.GE.AND P3, PT, R9, RZ, PT ;  /* 0x000000ff0900720c */ /* 0x000fe20003f66270 */
[----:B------:R-:W-:-:S02]  /*7550*/  VIADD R9, R3, 0x17c ;  /* 0x0000017c03097836 */ /* 0x000fc40000000000 */
[----:B------:R-:W-:Y:S01]  /*7560*/  @!P6 IMAD.MOV R18, RZ, RZ, -R18 ;  /* 0x000000ffff12e224 */ /* 0x000fe200078e0a12 */
[----:B------:R-:W-:Y:S01]  /*7570*/  ISETP.GE.AND P6, PT, R11, RZ, PT ;  /* 0x000000ff0b00720c */ /* 0x000fe20003fc6270 */
[--C-:B------:R-:W-:Y:S01]  /*7580*/  @!P2 IMAD.IADD R0, R0, 0x1, -R4.reuse ;  /* 0x000000010000a824 */ /* 0x100fe200078e0a04 */
[----:B------:R-:W-:Y:S01]  /*7590*/  IABS R11, R9 ;  /* 0x00000009000b7213 */ /* 0x000fe20000000000 */
[----:B------:R-:W-:Y:S01]  /*75a0*/  IMAD.HI.U32 R19, R5, R15, RZ ;  /* 0x0000000f05137227 */ /* 0x000fe200078e00ff */
[----:B------:R-:W-:Y:S01]  /*75b0*/  ISETP.GE.AND P2, PT, R12, RZ, PT ;  /* 0x000000ff0c00720c */ /* 0x000fe20003f46270 */
[----:B------:R0:W-:Y:S02]  /*75c0*/  STL [R1+0x4ac], R18 ;  /* 0x0004ac1201007387 */ /* 0x0001e40000100800 */
[----:B------:R-:W-:Y:S02]  /*75d0*/  @!P4 IMAD.IADD R16, R16, 0x1, -R4 ;  /* 0x000000011010c824 */ /* 0x000fe400078e0a04 */
[----:B------:R-:W-:-:S02]  /*75e0*/  VIADD R10, R3, 0x17b ;  /* 0x0000017b030a7836 */ /* 0x000fc40000000000 */
[----:B------:R-:W-:Y:S01]  /*75f0*/  @!P0 IMAD.MOV R20, RZ, RZ, -R20 ;  /* 0x000000ffff148224 */ /* 0x000fe200078e0a14 */
[C---:B------:R-:W-:Y:S01]  /*7600*/  ISETP.GT.U32.AND P0, PT, R4.reuse, R0, PT ;  /* 0x000000000400720c */ /* 0x040fe20003f04070 */
[----:B------:R-:W-:Y:S01]  /*7610*/  IMAD.MOV R19, RZ, RZ, -R19 ;  /* 0x000000ffff137224 */ /* 0x000fe200078e0a13 */
[C---:B------:R-:W-:Y:S01]  /*7620*/  ISETP.GT.U32.AND P4, PT, R4.reuse, R16, PT ;  /* 0x000000100400720c */ /* 0x040fe20003f84070 */
[----:B------:R-:W-:Y:S01]  /*7630*/  IMAD.HI.U32 R12, R5, R11, RZ ;  /* 0x0000000b050c7227 */ /* 0x000fe200078e00ff */
[----:B0-----:R-:W-:Y:S01]  /*7640*/  IABS R18, R10 ;  /* 0x0000000a00127213 */ /* 0x001fe20000000000 */
[----:B------:R-:W-:Y:S02]  /*7650*/  STL [R1+0x4b0], R20 ;  /* 0x0004b01401007387 */ /* 0x000fe40000100800 */
[----:B------:R-:W-:Y:S02]  /*7660*/  IMAD R15, R4, R19, R15 ;  /* 0x00000013040f7224 */ /* 0x000fe400078e020f */
[----:B------:R-:W-:-:S02]  /*7670*/  IMAD.MOV.U32 R17, RZ, RZ, R13 ;  /* 0x000000ffff117224 */ /* 0x000fc400078e000d */
        /* <DEDUP_REMOVED lines=11> */
[----:B------:R-:W-:-:S02]  /*7730*/  IMAD R18, R4, R13, R18 ;  /* 0x0000000d04127224 */ /* 0x000fc400078e0212 */
[----:B------:R-:W-:Y:S02]  /*7740*/  IMAD.MOV.U32 R19, RZ, RZ, R0 ;  /* 0x000000ffff137224 */ /* 0x000fe400078e0000 */
[----:B------:R-:W-:Y:S02]  /*7750*/  @!P5 IMAD.IADD R15, R15, 0x1, -R4 ;  /* 0x000000010f0fd824 */ /* 0x000fe400078e0a04 */
[----:B------:R-:W-:Y:S01]  /*7760*/  @!P6 IMAD.MOV R19, RZ, RZ, -R19 ;  /* 0x000000ffff13e224 */ /* 0x000fe200078e0a13 */
[C---:B------:R-:W-:Y:S01]  /*7770*/  ISETP.GT.U32.AND P6, PT, R4.reuse, R18, PT ;  /* 0x000000120400720c */ /* 0x040fe20003fc4070 */
[----:B------:R-:W-:Y:S01]  /*7780*/  @!P1 IMAD.MOV R14, RZ, RZ, -R14 ;  /* 0x000000ffff0e9224 */ /* 0x000fe200078e0a0e */
[C---:B------:R-:W-:Y:S01]  /*7790*/  ISETP.GT.U32.AND P5, PT, R4.reuse, R15, PT ;  /* 0x0000000f0400720c */ /* 0x040fe20003fa4070 */
[----:B------:R-:W-:Y:S01]  /*77a0*/  VIADD R13, R3, 0x179 ;  /* 0x00000179030d7836 */ /* 0x000fe20000000000 */
[----:B------:R-:W-:Y:S01]  /*77b0*/  ISETP.GE.AND P1, PT, R9, RZ, PT ;  /* 0x000000ff0900720c */ /* 0x000fe20003f26270 */
[----:B------:R-:W-:Y:S01]  /*77c0*/  @!P4 IMAD.IADD R11, R11, 0x1, -R4 ;  /* 0x000000010b0bc824 */ /* 0x000fe200078e0a04 */
[----:B------:R1:W-:Y:S01]  /*77d0*/  STL [R1+0x4bc], R14 ;  /* 0x0004bc0e01007387 */ /* 0x0003e20000100800 */
[----:B0-----:R-:W-:Y:S01]  /*77e0*/  IMAD.MOV.U32 R17, RZ, RZ, R16 ;  /* 0x000000ffff117224 */ /* 0x001fe200078e0010 */
[----:B------:R-:W-:Y:S01]  /*77f0*/  IABS R12, R13 ;  /* 0x0000000d000c7213 */ /* 0x000fe20000000000 */
[----:B------:R-:W-:Y:S01]  /*7800*/  VIADD R9, R3, 0x178 ;  /* 0x0000017803097836 */ /* 0x000fe20000000000 */
[----:B------:R-:W-:Y:S01]  /*7810*/  ISETP.GT.U32.AND P4, PT, R4, R11, PT ;  /* 0x0000000b0400720c */ /* 0x000fe20003f84070 */
[----:B------:R-:W-:Y:S01]  /*7820*/  @!P3 IMAD.MOV R17, RZ, RZ, -R17 ;  /* 0x000000ffff11b224 */ /* 0x000fe200078e0a11 */
[----:B------:R-:W-:Y:S01]  /*7830*/  STL [R1+0x62c], R19 ;  /* 0x00062c1301007387 */ /* 0x000fe20000100800 */
[--C-:B------:R-:W-:Y:S01]  /*7840*/  @!P6 IMAD.IADD R18, R18, 0x1, -R4.reuse ;  /* 0x000000011212e824 */ /* 0x100fe200078e0a04 */
[----:B------:R-:W-:Y:S01]  /*7850*/  IABS R0, R9 ;  /* 0x0000000900007213 */ /* 0x000fe20000000000 */
[--C-:B------:R-:W-:Y:S01]  /*7860*/  @!P5 IMAD.IADD R15, R15, 0x1, -R4.reuse ;  /* 0x000000010f0fd824 */ /* 0x100fe200078e0a04 */
[----:B------:R-:W-:Y:S01]  /*7870*/  ISETP.GE.AND P5, PT, R13, RZ, PT ;  /* 0x000000ff0d00720c */ /* 0x000fe20003fa6270 */
[----:B-1----:R-:W-:Y:S01]  /*7880*/  VIADD R14, R3, 0x17a ;  /* 0x0000017a030e7836 */ /* 0x002fe20000000000 */
[----:B------:R-:W-:Y:S01]  /*7890*/  ISETP.GT.U32.AND P6, PT, R4, R18, PT ;  /* 0x000000120400720c */ /* 0x000fe20003fc4070 */
[----:B------:R-:W-:Y:S01]  /*78a0*/  IMAD.HI.U32 R13, R5, R12, RZ ;  /* 0x0000000c050d7227 */ /* 0x000fe200078e00ff */
[----:B------:R0:W-:Y:S02]  /*78b0*/  STL [R1+0x4e4], R17 ;  /* 0x0004e41101007387 */ /* 0x0001e40000100800 */
[----:B------:R-:W-:Y:S01]  /*78c0*/  IABS R10, R14 ;  /* 0x0000000e000a7213 */ /* 0x000fe20000000000 */
[----:B------:R-:W-:Y:S01]  /*78d0*/  IMAD.MOV R13, RZ, RZ, -R13 ;  /* 0x000000ffff0d7224 */ /* 0x000fe200078e0a0d */
[----:B------:R-:W-:Y:S01]  /*78e0*/  ISETP.GE.AND P3, PT, R14, RZ, PT ;  /* 0x000000ff0e00720c */ /* 0x000fe20003f66270 */
[----:B------:R-:W-:-:S02]  /*78f0*/  @!P4 IMAD.IADD R11, R11, 0x1, -R4 ;  /* 0x000000010b0bc824 */ /* 0x000fc400078e0a04 */
[----:B------:R-:W-:-:S04]  /*7900*/  IMAD.HI.U32 R16, R5, R10, RZ ;  /* 0x0000000a05107227 */ /* 0x000fc800078e00ff */
[----:B------:R-:W-:Y:S02]  /*7910*/  IMAD.MOV R16, RZ, RZ, -R16 ;  /* 0x000000ffff107224 */ /* 0x000fe400078e0a10 */
[----:B0-----:R-:W-:Y:S02]  /*7920*/  IMAD.MOV.U32 R17, RZ, RZ, R15 ;  /* 0x000000ffff117224 */ /* 0x001fe400078e000f */
[----:B------:R-:W-:Y:S02]  /*7930*/  IMAD R10, R4, R16, R10 ;  /* 0x00000010040a7224 */ /* 0x000fe400078e020a */
[----:B------:R-:W-:-:S03]  /*7940*/  IMAD.HI.U32 R14, R5, R0, RZ ;  /* 0x00000000050e7227 */ /* 0x000fc600078e00ff */
[C---:B------:R-:W-:Y:S01]  /*7950*/  ISETP.GT.U32.AND P4, PT, R4.reuse, R10, PT ;  /* 0x0000000a0400720c */ /* 0x040fe20003f84070 */
[----:B------:R-:W-:Y:S01]  /*7960*/  @!P2 IMAD.MOV R17, RZ, RZ, -R17 ;  /* 0x000000ffff11a224 */ /* 0x000fe200078e0a11 */
[----:B------:R-:W-:Y:S01]  /*7970*/  ISETP.GE.AND P2, PT, R9, RZ, PT ;  /* 0x000000ff0900720c */ /* 0x000fe20003f46270 */
[----:B------:R-:W-:Y:S02]  /*7980*/  IMAD R9, R4, R13, R12 ;  /* 0x0000000d04097224 */ /* 0x000fe400078e020c */
[----:B------:R-:W-:Y:S01]  /*7990*/  IMAD.MOV.U32 R15, RZ, RZ, R11 ;  /* 0x000000ffff0f7224 */ /* 0x000fe200078e000b */
[----:B------:R-:W-:Y:S01]  /*79a0*/  STL [R1+0x4e0], R17 ;  /* 0x0004e01101007387 */ /* 0x000fe20000100800 */
[----:B------:R-:W-:Y:S02]  /*79b0*/  IMAD.MOV R14, RZ, RZ, -R14 ;  /* 0x000000ffff0e7224 */ /* 0x000fe400078e0a0e */
[----:B------:R-:W-:Y:S02]  /*79c0*/  @!P6 IMAD.IADD R18, R18, 0x1, -R4 ;  /* 0x000000011212e824 */ /* 0x000fe400078e0a04 */
[----:B------:R-:W-:Y:S01]  /*79d0*/  @!P1 IMAD.MOV R15, RZ, RZ, -R15 ;  /* 0x000000ffff0f9224 */ /* 0x000fe200078e0a0f */
[C---:B------:R-:W-:Y:S01]  /*79e0*/  ISETP.GT.U32.AND P1, PT, R4.reuse, R9, PT ;  /* 0x000000090400720c */ /* 0x040fe20003f24070 */
[----:B------:R-:W-:-:S02]  /*79f0*/  IMAD R0, R4, R14, R0 ;  /* 0x0000000e04007224 */ /* 0x000fc400078e0200 */
[----:B------:R-:W-:Y:S01]  /*7a00*/  IMAD.MOV.U32 R20, RZ, RZ, R18 ;  /* 0x000000ffff147224 */ /* 0x000fe200078e0012 */
[----:B------:R0:W-:Y:S01]  /*7a10*/  STL [R1+0x4ec], R15 ;  /* 0x0004ec0f01007387 */ /* 0x0001e20000100800 */
[C---:B------:R-:W-:Y:S02]  /*7a20*/  VIADD R14, R3.reuse, 0x177 ;  /* 0x00000177030e7836 */ /* 0x040fe40000000000 */
[----:B------:R-:W-:Y:S01]  /*7a30*/  @!P0 IMAD.MOV R20, RZ, RZ, -R20 ;  /* 0x000000ffff148224 */ /* 0x000fe200078e0a14 */
[----:B------:R-:W-:Y:S01]  /*7a40*/  ISETP.GT.U32.AND P0, PT, R4, R0, PT ;  /* 0x000000000400720c */ /* 0x000fe20003f04070 */
[--C-:B------:R-:W-:Y:S01]  /*7a50*/  @!P4 IMAD.IADD R10, R10, 0x1, -R4.reuse ;  /* 0x000000010a0ac824 */ /* 0x100fe200078e0a04 */
[----:B------:R-:W-:Y:S01]  /*7a60*/  ISETP.GE.AND P6, PT, R14, RZ, PT ;  /* 0x000000ff0e00720c */ /* 0x000fe20003fc6270 */
[----:B------:R-:W-:Y:S01]  /*7a70*/  VIADD R11, R3, 0x176 ;  /* 0x00000176030b7836 */ /* 0x000fe20000000000 */
[----:B------:R-:W-:Y:S01]  /*7a80*/  IABS R14, R14 ;  /* 0x0000000e000e7213 */ /* 0x000fe20000000000 */
[--C-:B------:R-:W-:Y:S01]  /*7a90*/  @!P1 IMAD.IADD R9, R9, 0x1, -R4.reuse ;  /* 0x0000000109099824 */ /* 0x100fe200078e0a04 */
[C---:B------:R-:W-:Y:S01]  /*7aa0*/  ISETP.GT.U32.AND P4, PT, R4.reuse, R10, PT ;  /* 0x0000000a0400720c */ /* 0x040fe20003f84070 */
[----:B------:R-:W-:Y:S01]  /*7ab0*/  VIADD R13, R3, 0x174 ;  /* 0x00000174030d7836 */ /* 0x000fe20000000000 */
[----:B0-----:R-:W-:Y:S01]  /*7ac0*/  IABS R15, R11 ;  /* 0x0000000b000f7213 */ /* 0x001fe20000000000 */
[----:B------:R-:W-:Y:S01]  /*7ad0*/  IMAD.HI.U32 R18, R5, R14, RZ ;  /* 0x0000000e05127227 */ /* 0x000fe200078e00ff */
[----:B------:R-:W-:Y:S01]  /*7ae0*/  ISETP.GT.U32.AND P1, PT, R4, R9, PT ;  /* 0x000000090400720c */ /* 0x000fe20003f24070 */
[----:B------:R0:W-:Y:S01]  /*7af0*/  STL [R1+0x518], R20 ;  /* 0x0005181401007387 */ /* 0x0001e20000100800 */
[----:B------:R-:W-:Y:S01]  /*7b00*/  IABS R17, R13 ;  /* 0x0000000d00117213 */ /* 0x000fe20000000000 */
[----:B------:R-:W-:-:S02]  /*7b10*/  @!P0 IMAD.IADD R0, R0, 0x1, -R4 ;  /* 0x0000000100008824 */ /* 0x000fc400078e0a04 */
[----:B------:R-:W-:Y:S02]  /*7b20*/  IMAD.MOV R18, RZ, RZ, -R18 ;  /* 0x000000ffff127224 */ /* 0x000fe400078e0a12 */
[----:B------:R-:W-:Y:S01]  /*7b30*/  VIADD R12, R3, 0x175 ;  /* 0x00000175030c7836 */ /* 0x000fe20000000000 */
[----:B------:R-:W-:Y:S01]  /*7b40*/  ISETP.GT.U32.AND P0, PT, R4, R0, PT ;  /* 0x000000000400720c */ /* 0x000fe20003f04070 */
[----:B------:R-:W-:-:S03]  /*7b50*/  IMAD.HI.U32 R19, R5, R15, RZ ;  /* 0x0000000f05137227 */ /* 0x000fc600078e00ff */
[----:B------:R-:W-:Y:S01]  /*7b60*/  IABS R16, R12 ;  /* 0x0000000c00107213 */ /* 0x000fe20000000000 */
[----:B------:R-:W-:Y:S02]  /*7b70*/  IMAD R14, R4, R18, R14 ;  /* 0x00000012040e7224 */ /* 0x000fe400078e020e */
[----:B------:R-:W-:Y:S02]  /*7b80*/  IMAD.MOV R19, RZ, RZ, -R19 ;  /* 0x000000ffff137224 */ /* 0x000fe400078e0a13 */
[--C-:B------:R-:W-:Y:S01]  /*7b90*/  @!P4 IMAD.IADD R10, R10, 0x1, -R4.reuse ;  /* 0x000000010a0ac824 */ /* 0x100fe200078e0a04 */
[----:B------:R-:W-:Y:S01]  /*7ba0*/  ISETP.GE.AND P4, PT, R11, RZ, PT ;  /* 0x000000ff0b00720c */ /* 0x000fe20003f86270 */
[----:B------:R-:W-:Y:S01]  /*7bb0*/  @!P1 IMAD.IADD R9, R9, 0x1, -R4 ;  /* 0x0000000109099824 */ /* 0x000fe200078e0a04 */
[C---:B------:R-:W-:Y:S01]  /*7bc0*/  ISETP.GT.U32.AND P1, PT, R4.reuse, R14, PT ;  /* 0x0000000e0400720c */ /* 0x040fe20003f24070 */
[----:B------:R-:W-:Y:S02]  /*7bd0*/  IMAD R15, R4, R19, R15 ;  /* 0x00000013040f7224 */ /* 0x000fe400078e020f */
[----:B------:R-:W-:-:S02]  /*7be0*/  IMAD.MOV.U32 R22, RZ, RZ, R10 ;  /* 0x000000ffff167224 */ /* 0x000fc400078e000a */
[----:B------:R-:W-:-:S04]  /*7bf0*/  IMAD.HI.U32 R11, R5, R17, RZ ;  /* 0x00000011050b7227 */ /* 0x000fc800078e00ff */
[----:B0-----:R-:W-:-:S04]  /*7c00*/  IMAD.HI.U32 R20, R5, R16, RZ ;  /* 0x0000001005147227 */ /* 0x001fc800078e00ff */
[----:B------:R-:W-:Y:S01]  /*7c10*/  @!P3 IMAD.MOV R22, RZ, RZ, -R22 ;  /* 0x000000ffff16b224 */ /* 0x000fe200078e0a16 */
[----:B------:R-:W-:Y:S01]  /*7c20*/  ISETP.GT.U32.AND P3, PT, R4, R15, PT ;  /* 0x0000000f0400720c */ /* 0x000fe20003f64070 */
[----:B------:R-:W-:Y:S02]  /*7c30*/  IMAD.MOV R11, RZ, RZ, -R11 ;  /* 0x000000ffff0b7224 */ /* 0x000fe400078e0a0b */
[----:B------:R-:W-:Y:S01]  /*7c40*/  @!P0 IMAD.IADD R0, R0, 0x1, -R4 ;  /* 0x0000000100008824 */ /* 0x000fe200078e0a04 */
[----:B------:R0:W-:Y:S01]  /*7c50*/  STL [R1+0x524], R22 ;  /* 0x0005241601007387 */ /* 0x0001e20000100800 */
[----:B------:R-:W-:Y:S02]  /*7c60*/  IMAD.MOV R20, RZ, RZ, -R20 ;  /* 0x000000ffff147224 */ /* 0x000fe400078e0a14 */
[----:B------:R-:W-:Y:S02]  /*7c70*/  IMAD.MOV.U32 R21, RZ, RZ, R9 ;  /* 0x000000ffff157224 */ /* 0x000fe400078e0009 */
[----:B------:R-:W-:-:S02]  /*7c80*/  IMAD R17, R4, R11, R17 ;  /* 0x0000000b04117224 */ /* 0x000fc400078e0211 */
[----:B------:R-:W-:Y:S02]  /*7c90*/  IMAD.MOV.U32 R19, RZ, RZ, R0 ;  /* 0x000000ffff137224 */ /* 0x000fe400078e0000 */
[----:B------:R-:W-:Y:S02]  /*7ca0*/  IMAD R9, R4, R20, R16 ;  /* 0x0000001404097224 */ /* 0x000fe400078e0210 */
[--C-:B------:R-:W-:Y:S02]  /*7cb0*/  @!P1 IMAD.IADD R14, R14, 0x1, -R4.reuse ;  /* 0x000000010e0e9824 */ /* 0x100fe400078e0a04 */
[----:B------:R-:W-:Y:S01]  /*7cc0*/  @!P2 IMAD.MOV R19, RZ, RZ, -R19 ;  /* 0x000000ffff13a224 */ /* 0x000fe200078e0a13 */
[C---:B------:R-:W-:Y:S01]  /*7cd0*/  ISETP.GT.U32.AND P2, PT, R4.reuse, R17, PT ;  /* 0x000000110400720c */ /* 0x040fe20003f44070 */
[----:B------:R-:W-:Y:S01]  /*7ce0*/  @!P3 IMAD.IADD R15, R15, 0x1, -R4 ;  /* 0x000000010f0fb824 */ /* 0x000fe200078e0a04 */
[C---:B------:R-:W-:Y:S01]  /*7cf0*/  ISETP.GT.U32.AND P0, PT, R4.reuse, R9, PT ;  /* 0x000000090400720c */ /* 0x040fe20003f04070 */
[C---:B------:R-:W-:Y:S01]  /*7d00*/  VIADD R10, R3.reuse, 0x173 ;  /* 0x00000173030a7836 */ /* 0x040fe20000000000 */
[C---:B------:R-:W-:Y:S01]  /*7d10*/  ISETP.GT.U32.AND P1, PT, R4.reuse, R14, PT ;  /* 0x0000000e0400720c */ /* 0x040fe20003f24070 */
[C---:B------:R-:W-:Y:S01]  /*7d20*/  VIADD R11, R3.reuse, 0x172 ;  /* 0x00000172030b7836 */ /* 0x040fe20000000000 */
[----:B------:R-:W-:Y:S01]  /*7d30*/  ISETP.GT.U32.AND P3, PT, R4, R15, PT ;  /* 0x0000000f0400720c */ /* 0x000fe20003f64070 */
[----:B------:R-:W-:Y:S01]  /*7d40*/  @!P5 IMAD.MOV R21, RZ, RZ, -R21 ;  /* 0x000000ffff15d224 */ /* 0x000fe200078e0a15 */
[----:B------:R-:W-:Y:S01]  /*7d50*/  IABS R16, R10 ;  /* 0x0000000a00107213 */ /* 0x000fe20000000000 */
[----:B0-----:R-:W-:Y:S01]  /*7d60*/  VIADD R22, R3, 0x16a ;  /* 0x0000016a03167836 */ /* 0x001fe20000000000 */
[----:B------:R-:W-:-:S02]  /*7d70*/  IABS R0, R11 ;  /* 0x0000000b00007213 */ /* 0x000fc40000000000 */
[----:B------:R-:W-:Y:S01]  /*7d80*/  ISETP.GE.AND P5, PT, R12, RZ, PT ;  /* 0x000000ff0c00720c */ /* 0x000fe20003fa6270 */
[--C-:B------:R-:W-:Y:S01]  /*7d90*/  @!P2 IMAD.IADD R17, R17, 0x1, -R4.reuse ;  /* 0x000000011111a824 */ /* 0x100fe200078e0a04 */
[----:B------:R0:W-:Y:S01]  /*7da0*/  STL [R1+0x520], R21 ;  /* 0x0005201501007387 */ /* 0x0001e20000100800 */
[--C-:B------:R-:W-:Y:S01]  /*7db0*/  @!P0 IMAD.IADD R9, R9, 0x1, -R4.reuse ;  /* 0x0000000109098824 */ /* 0x100fe200078e0a04 */
[----:B------:R-:W-:Y:S01]  /*7dc0*/  IABS R23, R22 ;  /* 0x0000001600177213 */ /* 0x000fe20000000000 */
[----:B------:R-:W-:Y:S01]  /*7dd0*/  IMAD.HI.U32 R18, R5, R16, RZ ;  /* 0x0000001005127227 */ /* 0x000fe200078e00ff */
[C---:B------:R-:W-:Y:S01]  /*7de0*/  ISETP.GT.U32.AND P2, PT, R4.reuse, R17, PT ;  /* 0x000000110400720c */ /* 0x040fe20003f44070 */
[----:B------:R1:W-:Y:S01]  /*7df0*/  STL [R1+0x51c], R19 ;  /* 0x00051c1301007387 */ /* 0x0003e20000100800 */
[----:B------:R-:W-:Y:S01]  /*7e00*/  ISETP.GT.U32.AND P0, PT, R4, R9, PT ;  /* 0x000000090400720c */ /* 0x000fe20003f04070 */
[----:B------:R-:W-:Y:S01]  /*7e10*/  @!P1 IMAD.IADD R14, R14, 0x1, -R4 ;  /* 0x000000010e0e9824 */ /* 0x000fe200078e0a04 */
[----:B------:R-:W-:Y:S01]  /*7e20*/  ISETP.GE.AND P1, PT, R13, RZ, PT ;  /* 0x000000ff0d00720c */ /* 0x000fe20003f26270 */
[----:B------:R-:W-:-:S04]  /*7e30*/  IMAD.HI.U32 R13, R5, R0, RZ ;  /* 0x00000000050d7227 */ /* 0x000fc800078e00ff */
[----:B------:R-:W-:Y:S02]  /*7e40*/  IMAD.MOV R18, RZ, RZ, -R18 ;  /* 0x000000ffff127224 */ /* 0x000fe400078e0a12 */
[----:B------:R-:W-:Y:S02]  /*7e50*/  @!P3 IMAD.IADD R15, R15, 0x1, -R4 ;  /* 0x000000010f0fb824 */ /* 0x000fe400078e0a04 */
[----:B------:R-:W-:Y:S02]  /*7e60*/  IMAD.MOV R13, RZ, RZ, -R13 ;  /* 0x000000ffff0d7224 */ /* 0x000fe400078e0a0d */
[C---:B------:R-:W-:Y:S02]  /*7e70*/  IMAD R16, R4.reuse, R18, R16 ;  /* 0x0000001204107224 */ /* 0x040fe400078e0210 */
[----:B------:R-:W-:Y:S02]  /*7e80*/  IMAD.MOV.U32 R20, RZ, RZ, R15 ;  /* 0x000000ffff147224 */ /* 0x000fe400078e000f */
[C---:B------:R-:W-:Y:S01]  /*7e90*/  IMAD R15, R4.reuse, R13, R0 ;  /* 0x0000000d040f7224 */ /* 0x040fe200078e0200 */
[----:B------:R-:W-:Y:S01]  /*7ea0*/  ISETP.GT.U32.AND P3, PT, R4, R16, PT ;  /* 0x000000100400720c */ /* 0x000fe20003f64070 */
[----:B------:R-:W-:-:S02]  /*7eb0*/  @!P2 IMAD.IADD R17, R17, 0x1, -R4 ;  /* 0x000000011111a824 */ /* 0x000fc400078e0a04 */
[----:B------:R-:W-:Y:S01]  /*7ec0*/  VIADD R12, R3, 0x171 ;  /* 0x00000171030c7836 */ /* 0x000fe20000000000 */
[----:B------:R-:W-:Y:S01]  /*7ed0*/  ISETP.GT.U32.AND P2, PT, R4, R15, PT ;  /* 0x0000000f0400720c */ /* 0x000fe20003f44070 */
[----:B------:R-:W-:Y:S02]  /*7ee0*/  @!P0 IMAD.IADD R9, R9, 0x1, -R4 ;  /* 0x0000000109098824 */ /* 0x000fe400078e0a04 */
[----:B0-----:R-:W-:Y:S01]  /*7ef0*/  IMAD.MOV.U32 R21, RZ, RZ, R14 ;  /* 0x000000ffff157224 */ /* 0x001fe200078e000e */
[----:B-1----:R-:W-:Y:S01]  /*7f00*/  IABS R19, R12 ;  /* 0x0000000c00137213 */ /* 0x002fe20000000000 */
[----:B------:R-:W-:Y:S01]  /*7f10*/  IMAD.MOV.U32 R18, RZ, RZ, R9 ;  /* 0x000000ffff127224 */ /* 0x000fe200078e0009 */
[----:B------:R-:W-:Y:S01]  /*7f20*/  ISETP.GE.AND P0, PT, R12, RZ, PT ;  /* 0x000000ff0c00720c */ /* 0x000fe20003f06270 */
[----:B------:R-:W-:Y:S01]  /*7f30*/  @!P6 IMAD.MOV R21, RZ, RZ, -R21 ;  /* 0x000000ffff15e224 */ /* 0x000fe200078e0a15 */
[----:B------:R-:W-:Y:S01]  /*7f40*/  ISETP.GE.AND P6, PT, R10, RZ, PT ;  /* 0x000000ff0a00720c */ /* 0x000fe20003fc6270 */
[----:B------:R-:W-:Y:S01]  /*7f50*/  @!P4 IMAD.MOV R20, RZ, RZ, -R20 ;  /* 0x000000ffff14c224 */ /* 0x000fe200078e0a14 */
[----:B------:R-:W-:Y:S01]  /*7f60*/  ISETP.GE.AND P4, PT, R11, RZ, PT ;  /* 0x000000ff0b00720c */ /* 0x000fe20003f86270 */
[----:B------:R-:W-:Y:S01]  /*7f70*/  @!P5 IMAD.MOV R18, RZ, RZ, -R18 ;  /* 0x000000ffff12d224 */ /* 0x000fe200078e0a12 */
[----:B------:R-:W-:Y:S01]  /*7f80*/  STL [R1+0x52c], R21 ;  /* 0x00052c1501007387 */ /* 0x000fe20000100800 */
[----:B------:R-:W-:-:S02]  /*7f90*/  VIADD R0, R3, 0x170 ;  /* 0x0000017003007836 */ /* 0x000fc40000000000 */
[----:B------:R-:W-:Y:S01]  /*7fa0*/  IMAD.HI.U32 R14, R5, R19, RZ ;  /* 0x00000013050e7227 */ /* 0x000fe200078e00ff */
[----:B------:R-:W-:Y:S02]  /*7fb0*/  STL [R1+0x534], R20 ;  /* 0x0005341401007387 */ /* 0x000fe40000100800 */
[----:B------:R-:W-:Y:S01]  /*7fc0*/  ISETP.GE.AND P5, PT, R0, RZ, PT ;  /* 0x000000ff0000720c */ /* 0x000fe20003fa6270 */
[--C-:B------:R-:W-:Y:S01]  /*7fd0*/  @!P3 IMAD.IADD R16, R16, 0x1, -R4.reuse ;  /* 0x000000011010b824 */ /* 0x100fe200078e0a04 */
[----:B------:R0:W-:Y:S01]  /*7fe0*/  STL [R1+0x538], R18 ;  /* 0x0005381201007387 */ /* 0x0001e20000100800 */
[----:B------:R-:W-:Y:S02]  /*7ff0*/  @!P2 IMAD.IADD R15, R15, 0x1, -R4 ;  /* 0x000000010f0fa824 */ /* 0x000fe400078e0a04 */
[----:B------:R-:W-:Y:S01]  /*8000*/  IMAD.MOV R14, RZ, RZ, -R14 ;  /* 0x000000ffff0e7224 */ /* 0x000fe200078e0a0e */
[C---:B------:R-:W-:Y:S01]  /*8010*/  ISETP.GT.U32.AND P3, PT, R4.reuse, R16, PT ;  /* 0x000000100400720c */ /* 0x040fe20003f64070 */
[----:B------:R-:W-:Y:S01]  /*8020*/  VIADD R9, R3, 0x16f ;  /* 0x0000016f03097836 */ /* 0x000fe20000000000 */
[----:B------:R-:W-:Y:S01]  /*8030*/  ISETP.GT.U32.AND P2, PT, R4, R15, PT ;  /* 0x0000000f0400720c */ /* 0x000fe20003f44070 */
[----:B------:R-:W-:-:S02]  /*8040*/  IMAD.MOV.U32 R10, RZ, RZ, R17 ;  /* 0x000000ffff0a7224 */ /* 0x000fc400078e0011 */
[----:B------:R-:W-:Y:S01]  /*8050*/  IMAD R19, R4, R14, R19 ;  /* 0x0000000e04137224 */ /* 0x000fe200078e0213 */
[----:B0-----:R-:W-:Y:S01]  /*8060*/  IABS R18, R0 ;  /* 0x0000000000127213 */ /* 0x001fe20000000000 */
[----:B------:R-:W-:Y:S01]  /*8070*/  @!P1 IMAD.MOV R10, RZ, RZ, -R10 ;  /* 0x000000ffff0a9224 */ /* 0x000fe200078e0a0a */
[----:B------:R-:W-:Y:S01]  /*8080*/  IABS R12, R9 ;  /* 0x00000009000c7213 */ /* 0x000fe20000000000 */
[----:B------:R-:W-:Y:S01]  /*8090*/  VIADD R0, R3, 0x16e ;  /* 0x0000016e03007836 */ /* 0x000fe20000000000 */
[----:B------:R-:W-:Y:S01]  /*80a0*/  ISETP.GE.AND P1, PT, R9, RZ, PT ;  /* 0x000000ff0900720c */ /* 0x000fe20003f26270 */
[----:B------:R-:W-:Y:S01]  /*80b0*/  IMAD.HI.U32 R14, R5, R18, RZ ;  /* 0x00000012050e7227 */ /* 0x000fe200078e00ff */
[----:B------:R0:W-:Y:S02]  /*80c0*/  STL [R1+0x558], R10 ;  /* 0x0005580a01007387 */ /* 0x0001e40000100800 */
[----:B------:R-:W-:Y:S01]  /*80d0*/  IABS R11, R0 ;  /* 0x00000000000b7213 */ /* 0x000fe20000000000 */
[----:B------:R-:W-:-:S02]  /*80e0*/  IMAD.MOV R14, RZ, RZ, -R14 ;  /* 0x000000ffff0e7224 */ /* 0x000fc400078e0a0e */
[----:B------:R-:W-:Y:S01]  /*80f0*/  @!P3 IMAD.IADD R16, R16, 0x1, -R4 ;  /* 0x000000011010b824 */ /* 0x000fe200078e0a04 */
[C---:B------:R-:W-:Y:S01]  /*8100*/  ISETP.GT.U32.AND P3, PT, R4.reuse, R19, PT ;  /* 0x000000130400720c */ /* 0x040fe20003f64070 */
[C---:B------:R-:W-:Y:S02]  /*8110*/  IMAD R18, R4.reuse, R14, R18 ;  /* 0x0000000e04127224 */ /* 0x040fe400078e0212 */
[----:B------:R-:W-:Y:S02]  /*8120*/  @!P2 IMAD.IADD R15, R15, 0x1, -R4 ;  /* 0x000000010f0fa824 */ /* 0x000fe400078e0a04 */
[----:B0-----:R-:W-:Y:S01]  /*8130*/  IMAD.HI.U32 R10, R5, R12, RZ ;  /* 0x0000000c050a7227 */ /* 0x001fe200078e00ff */
[----:B------:R-:W-:-:S03]  /*8140*/  ISETP.GT.U32.AND P2, PT, R4, R18, PT ;  /* 0x000000120400720c */ /* 0x000fc60003f44070 */
[----:B------:R-:W-:Y:S02]  /*8150*/  IMAD.MOV R10, RZ, RZ, -R10 ;  /* 0x000000ffff0a7224 */ /* 0x000fe400078e0a0a */
[----:B------:R-:W-:Y:S02]  /*8160*/  IMAD.MOV.U32 R20, RZ, RZ, R16 ;  /* 0x000000ffff147224 */ /* 0x000fe400078e0010 */
[C---:B------:R-:W-:Y:S02]  /*8170*/  IMAD R12, R4.reuse, R10, R12 ;  /* 0x0000000a040c7224 */ /* 0x040fe400078e020c */
[----:B------:R-:W-:Y:S02]  /*8180*/  @!P6 IMAD.MOV R20, RZ, RZ, -R20 ;  /* 0x000000ffff14e224 */ /* 0x000fe400078e0a14 */
[----:B------:R-:W-:Y:S01]  /*8190*/  VIADD R13, R3, 0x16d ;  /* 0x0000016d030d7836 */ /* 0x000fe20000000000 */
[----:B------:R-:W-:Y:S01]  /*81a0*/  ISETP.GT.U32.AND P6, PT, R4, R12, PT ;  /* 0x0000000c0400720c */ /* 0x000fe20003fc4070 */
[----:B------:R-:W-:Y:S01]  /*81b0*/  @!P2 IMAD.IADD R18, R18, 0x1, -R4 ;  /* 0x000000011212a824 */ /* 0x000fe200078e0a04 */
[----:B------:R-:W-:Y:S01]  /*81c0*/  STL [R1+0x554], R20 ;  /* 0x0005541401007387 */ /* 0x000fe20000100800 */
[----:B------:R-:W-:Y:S01]  /*81d0*/  IMAD.HI.U32 R14, R5, R11, RZ ;  /* 0x0000000b050e7227 */ /* 0x000fe200078e00ff */
[----:B------:R-:W-:-:S02]  /*81e0*/  IABS R9, R13 ;  /* 0x0000000d00097213 */ /* 0x000fc40000000000 */
[----:B------:R-:W-:Y:S01]  /*81f0*/  ISETP.GT.U32.AND P2, PT, R4, R18, PT ;  /* 0x000000120400720c */ /* 0x000fe20003f44070 */
[----:B------:R-:W-:Y:S02]  /*8200*/  IMAD.MOV.U32 R17, RZ, RZ, R15 ;  /* 0x000000ffff117224 */ /* 0x000fe400078e000f */
[----:B------:R-:W-:Y:S02]  /*8210*/  IMAD.MOV R14, RZ, RZ, -R14 ;  /* 0x000000ffff0e7224 */ /* 0x000fe400078e0a0e */
[----:B------:R-:W-:Y:S02]  /*8220*/  VIADD R15, R3, 0x16c ;  /* 0x0000016c030f7836 */ /* 0x000fe40000000000 */
[----:B------:R-:W-:Y:S02]  /*8230*/  @!P6 IMAD.IADD R12, R12, 0x1, -R4 ;  /* 0x000000010c0ce824 */ /* 0x000fe400078e0a04 */
[----:B------:R-:W-:Y:S01]  /*8240*/  IMAD.HI.U32 R10, R5, R9, RZ ;  /* 0x00000009050a7227 */ /* 0x000fe200078e00ff */
[----:B------:R-:W-:-:S02]  /*8250*/  IABS R16, R15 ;  /* 0x0000000f00107213 */ /* 0x000fc40000000000 */
[----:B------:R-:W-:Y:S01]  /*8260*/  ISETP.GT.U32.AND P6, PT, R4, R12, PT ;  /* 0x0000000c0400720c */ /* 0x000fe20003fc4070 */
[----:B------:R-:W-:Y:S01]  /*8270*/  @!P4 IMAD.MOV R17, RZ, RZ, -R17 ;  /* 0x000000ffff11c224 */ /* 0x000fe200078e0a11 */
[----:B------:R-:W-:Y:S01]  /*8280*/  ISETP.GE.AND P4, PT, R0, RZ, PT ;  /* 0x000000ff0000720c */ /* 0x000fe20003f86270 */
[----:B------:R-:W-:Y:S02]  /*8290*/  IMAD R0, R4, R14, R11 ;  /* 0x0000000e04007224 */ /* 0x000fe400078e020b */
[----:B------:R-:W-:Y:S01]  /*82a0*/  IMAD.MOV R10, RZ, RZ, -R10 ;  /* 0x000000ffff0a7224 */ /* 0x000fe200078e0a0a */
[----:B------:R0:W-:Y:S01]  /*82b0*/  STL [R1+0x560], R17 ;  /* 0x0005601101007387 */ /* 0x0001e20000100800 */
[----:B------:R-:W-:Y:S02]  /*82c0*/  VIADD R11, R3, 0x16b ;  /* 0x0000016b030b7836 */ /* 0x000fe40000000000 */
[--C-:B------:R-:W-:Y:S02]  /*82d0*/  @!P3 IMAD.IADD R19, R19, 0x1, -R4.reuse ;  /* 0x000000011313b824 */ /* 0x100fe400078e0a04 */
[----:B------:R-:W-:Y:S01]  /*82e0*/  @!P2 IMAD.IADD R18, R18, 0x1, -R4 ;  /* 0x000000011212a824 */ /* 0x000fe200078e0a04 */
[C---:B------:R-:W-:Y:S01]  /*82f0*/  ISETP.GT.U32.AND P2, PT, R4.reuse, R0, PT ;  /* 0x000000000400720c */ /* 0x040fe20003f44070 */
[C---:B------:R-:W-:Y:S01]  /*8300*/  IMAD R9, R4.reuse, R10, R9 ;  /* 0x0000000a04097224 */ /* 0x040fe200078e0209 */
[----:B------:R-:W-:Y:S01]  /*8310*/  IABS R25, R11 ;  /* 0x0000000b00197213 */ /* 0x000fe20000000000 */
[----:B------:R-:W-:Y:S01]  /*8320*/  IMAD.HI.U32 R10, R5, R16, RZ ;  /* 0x00000010050a7227 */ /* 0x000fe200078e00ff */
[----:B------:R-:W-:-:S03]  /*8330*/  ISETP.GT.U32.AND P3, PT, R4, R19, PT ;  /* 0x000000130400720c */ /* 0x000fc60003f64070 */
[----:B------:R-:W-:Y:S01]  /*8340*/  @!P6 IMAD.IADD R12, R12, 0x1, -R4 ;  /* 0x000000010c0ce824 */ /* 0x000fe200078e0a04 */
[----:B------:R-:W-:Y:S01]  /*8350*/  ISETP.GT.U32.AND P6, PT, R4, R9, PT ;  /* 0x000000090400720c */ /* 0x000fe20003fc4070 */
[----:B------:R-:W-:Y:S02]  /*8360*/  IMAD.MOV R10, RZ, RZ, -R10 ;  /* 0x000000ffff0a7224 */ /* 0x000fe400078e0a0a */
[----:B------:R-:W-:-:S04]  /*8370*/  IMAD.HI.U32 R24, R5, R25, RZ ;  /* 0x0000001905187227 */ /* 0x000fc800078e00ff */
[----:B------:R-:W-:Y:S02]  /*8380*/  IMAD R16, R4, R10, R16 ;  /* 0x0000000a04107224 */ /* 0x000fe400078e0210 */
[----:B------:R-:W-:Y:S02]  /*8390*/  IMAD.MOV R24, RZ, RZ, -R24 ;  /* 0x000000ffff187224 */ /* 0x000fe400078e0a18 */
[----:B------:R-:W-:Y:S01]  /*83a0*/  @!P2 IMAD.IADD R0, R0, 0x1, -R4 ;  /* 0x000000010000a824 */ /* 0x000fe200078e0a04 */
[C---:B------:R-:W-:Y:S01]  /*83b0*/  ISETP.GT.U32.AND P2, PT, R4.reuse, R16, PT ;  /* 0x000000100400720c */ /* 0x040fe20003f44070 */
[C---:B0-----:R-:W-:Y:S02]  /*83c0*/  VIADD R17, R3.reuse, 0x168 ;  /* 0x0000016803117836 */ /* 0x041fe40000000000 */
[----:B------:R-:W-:Y:S02]  /*83d0*/  IMAD R24, R4, R24, R25 ;  /* 0x0000001804187224 */ /* 0x000fe400078e0219 */
[----:B------:R-:W-:-:S02]  /*83e0*/  VIADD R20, R3, 0x169 ;  /* 0x0000016903147836 */ /* 0x000fc40000000000 */
[--C-:B------:R-:W-:Y:S01]  /*83f0*/  @!P3 IMAD.IADD R19, R19, 0x1, -R4.reuse ;  /* 0x000000011313b824 */ /* 0x100fe200078e0a04 */
[----:B------:R-:W-:Y:S01]  /*8400*/  ISETP.GE.AND P3, PT, R13, RZ, PT ;  /* 0x000000ff0d00720c */ /* 0x000fe20003f66270 */
[----:B------:R-:W-:Y:S01]  /*8410*/  @!P6 IMAD.IADD R9, R9, 0x1, -R4 ;  /* 0x000000010909e824 */ /* 0x000fe200078e0a04 */
[----:B------:R-:W-:Y:S01]  /*8420*/  IABS R13, R17 ;  /* 0x00000011000d7213 */ /* 0x000fe20000000000 */
[C---:B------:R-:W-:Y:S01]  /*8430*/  IMAD.HI.U32 R26, R5.reuse, R23, RZ ;  /* 0x00000017051a7227 */ /* 0x040fe200078e00ff */
[----:B------:R-:W-:Y:S02]  /*8440*/  ISETP.GT.U32.AND P6, PT, R4, R24, PT ;  /* 0x000000180400720c */ /* 0x000fe40003fc4070 */
[----:B------:R-:W-:Y:S01]  /*8450*/  IABS R14, R20 ;  /* 0x00000014000e7213 */ /* 0x000fe20000000000 */
[----:B------:R-:W-:-:S04]  /*8460*/  IMAD.HI.U32 R10, R5, R13, RZ ;  /* 0x0000000d050a7227 */ /* 0x000fc800078e00ff */
[----:B------:R-:W-:-:S04]  /*8470*/  IMAD.HI.U32 R21, R5, R14, RZ ;  /* 0x0000000e05157227 */ /* 0x000fc800078e00ff */
[----:B------:R-:W-:Y:S02]  /*8480*/  IMAD.MOV R26, RZ, RZ, -R26 ;  /* 0x000000ffff1a7224 */ /* 0x000fe400078e0a1a */
[----:B------:R-:W-:Y:S02]  /*8490*/  IMAD.MOV.U32 R27, RZ, RZ, R19 ;  /* 0x000000ffff1b7224 */ /* 0x000fe400078e0013 */
[----:B------:R-:W-:Y:S01]  /*84a0*/  @!P2 IMAD.IADD R16, R16, 0x1, -R4 ;  /* 0x000000011010a824 */ /* 0x000fe200078e0a04 */
[----:B------:R-:W-:Y:S01]  /*84b0*/  ISETP.GT.U32.AND P2, PT, R4, R9, PT ;  /* 0x000000090400720c */ /* 0x000fe20003f44070 */
[----:B------:R-:W-:Y:S02]  /*84c0*/  IMAD.MOV R10, RZ, RZ, -R10 ;  /* 0x000000ffff0a7224 */ /* 0x000fe400078e0a0a */
[----:B------:R-:W-:Y:S02]  /*84d0*/  IMAD.MOV.U32 R25, RZ, RZ, R18 ;  /* 0x000000ffff197224 */ /* 0x000fe400078e0012 */
[----:B------:R-:W-:-:S02]  /*84e0*/  IMAD.MOV R21, RZ, RZ, -R21 ;  /* 0x000000ffff157224 */ /* 0x000fc400078e0a15 */
[C---:B------:R-:W-:Y:S02]  /*84f0*/  IMAD R23, R4.reuse, R26, R23 ;  /* 0x0000001a04177224 */ /* 0x040fe400078e0217 */
[----:B------:R-:W-:Y:S01]  /*8500*/  @!P0 IMAD.MOV R27, RZ, RZ, -R27 ;  /* 0x000000ffff1b8224 */ /* 0x000fe200078e0a1b */
[C---:B------:R-:W-:Y:S01]  /*8510*/  ISETP.GT.U32.AND P0, PT, R4.reuse, R0, PT ;  /* 0x000000000400720c */ /* 0x040fe20003f04070 */
[----:B------:R-:W-:Y:S02]  /*8520*/  IMAD R10, R4, R10, R13 ;  /* 0x0000000a040a7224 */ /* 0x000fe400078e020d */
[----:B------:R-:W-:Y:S01]  /*8530*/  @!P6 IMAD.IADD R24, R24, 0x1, -R4 ;  /* 0x000000011818e824 */ /* 0x000fe200078e0a04 */
[----:B------:R-:W-:Y:S01]  /*8540*/  STL [R1+0x5a4], R27 ;  /* 0x0005a41b01007387 */ /* 0x000fe20000100800 */
[----:B------:R-:W-:Y:S01]  /*8550*/  @!P5 IMAD.MOV R25, RZ, RZ, -R25 ;  /* 0x000000ffff19d224 */ /* 0x000fe200078e0a19 */
[C---:B------:R-:W-:Y:S01]  /*8560*/  ISETP.GT.U32.AND P5, PT, R4.reuse, R16, PT ;  /* 0x000000100400720c */ /* 0x040fe20003fa4070 */
[C---:B------:R-:W-:Y:S01]  /*8570*/  IMAD R14, R4.reuse, R21, R14 ;  /* 0x00000015040e7224 */ /* 0x040fe200078e020e */
[----:B------:R-:W-:Y:S01]  /*8580*/  ISETP.GT.U32.AND P6, PT, R4, R24, PT ;  /* 0x000000180400720c */ /* 0x000fe20003fc4070 */
[C---:B------:R-:W-:Y:S01]  /*8590*/  VIADD R13, R3.reuse, 0x166 ;  /* 0x00000166030d7836 */ /* 0x040fe20000000000 */
[----:B------:R-:W-:Y:S01]  /*85a0*/  STL [R1+0x5ac], R25 ;  /* 0x0005ac1901007387 */ /* 0x000fe20000100800 */
[----:B------:R-:W-:-:S02]  /*85b0*/  VIADD R21, R3, 0x167 ;  /* 0x0000016703157836 */ /* 0x000fc40000000000 */
[----:B------:R-:W-:Y:S01]  /*85c0*/  @!P1 IMAD.MOV R12, RZ, RZ, -R12 ;  /* 0x000000ffff0c9224 */ /* 0x000fe200078e0a0c */
[----:B------:R-:W-:Y:S01]  /*85d0*/  ISETP.GT.U32.AND P1, PT, R4, R23, PT ;  /* 0x000000170400720c */ /* 0x000fe20003f24070 */
[--C-:B------:R-:W-:Y:S01]  /*85e0*/  @!P2 IMAD.IADD R9, R9, 0x1, -R4.reuse ;  /* 0x000000010909a824 */ /* 0x100fe200078e0a04 */
[----:B------:R-:W-:Y:S01]  /*85f0*/  IABS R18, R13 ;  /* 0x0000000d00127213 */ /* 0x000fe20000000000 */
[----:B------:R-:W-:Y:S01]  /*8600*/  @!P0 IMAD.IADD R0, R0, 0x1, -R4 ;  /* 0x0000000100008824 */ /* 0x000fe200078e0a04 */
[----:B------:R-:W-:Y:S01]  /*8610*/  IABS R19, R21 ;  /* 0x0000001500137213 */ /* 0x000fe20000000000 */
[----:B------:R0:W-:Y:S01]  /*8620*/  STL [R1+0x5a8], R12 ;  /* 0x0005a80c01007387 */ /* 0x0001e20000100800 */
[----:B------:R-:W-:Y:S01]  /*8630*/  ISETP.GE.AND P2, PT, R15, RZ, PT ;  /* 0x000000ff0f00720c */ /* 0x000fe20003f46270 */
[----:B------:R-:W-:Y:S01]  /*8640*/  IMAD.HI.U32 R15, R5, R18, RZ ;  /* 0x00000012050f7227 */ /* 0x000fe200078e00ff */
[----:B------:R-:W-:-:S03]  /*8650*/  ISETP.GT.U32.AND P0, PT, R4, R14, PT ;  /* 0x0000000e0400720c */ /* 0x000fc60003f04070 */
[----:B------:R-:W-:Y:S01]  /*8660*/  @!P5 IMAD.IADD R16, R16, 0x1, -R4 ;  /* 0x000000011010d824 */ /* 0x000fe200078e0a04 */
[----:B------:R-:W-:Y:S01]  /*8670*/  ISETP.GT.U32.AND P5, PT, R4, R10, PT ;  /* 0x0000000a0400720c */ /* 0x000fe20003fa4070 */
[----:B------:R-:W-:Y:S02]  /*8680*/  IMAD.MOV R15, RZ, RZ, -R15 ;  /* 0x000000ffff0f7224 */ /* 0x000fe400078e0a0f */
[----:B0-----:R-:W-:-:S04]  /*8690*/  IMAD.HI.U32 R12, R5, R19, RZ ;  /* 0x00000013050c7227 */ /* 0x001fc800078e00ff */
[----:B------:R-:W-:Y:S02]  /*86a0*/  IMAD.MOV R12, RZ, RZ, -R12 ;  /* 0x000000ffff0c7224 */ /* 0x000fe400078e0a0c */
[----:B------:R-:W-:Y:S01]  /*86b0*/  @!P1 IMAD.IADD R23, R23, 0x1, -R4 ;  /* 0x0000000117179824 */ /* 0x000fe200078e0a04 */
[----:B------:R-:W-:Y:S01]  /*86c0*/  ISETP.GE.AND P1, PT, R22, RZ, PT ;  /* 0x000000ff1600720c */ /* 0x000fe20003f26270 */
[----:B------:R-:W-:Y:S02]  /*86d0*/  IMAD.MOV.U32 R26, RZ, RZ, R0 ;  /* 0x000000ffff1a7224 */ /* 0x000fe400078e0000 */
[----:B------:R-:W-:Y:S01]  /*86e0*/  @!P6 IMAD.IADD R24, R24, 0x1, -R4 ;  /* 0x000000011818e824 */ /* 0x000fe200078e0a04 */
[----:B------:R-:W-:Y:S01]  /*86f0*/  ISETP.GE.AND P6, PT, R11, RZ, PT ;  /* 0x000000ff0b00720c */ /* 0x000fe20003fc6270 */
[C---:B------:R-:W-:Y:S02]  /*8700*/  IMAD R18, R4.reuse, R15, R18 ;  /* 0x0000000f04127224 */ /* 0x040fe400078e0212 */
[----:B------:R-:W-:-:S02]  /*8710*/  IMAD R12, R4, R12, R19 ;  /* 0x0000000c040c7224 */ /* 0x000fc400078e0213 */
[----:B------:R-:W-:Y:S01]  /*8720*/  @!P4 IMAD.MOV R26, RZ, RZ, -R26 ;  /* 0x000000ffff1ac224 */ /* 0x000fe200078e0a1a */
[C---:B------:R-:W-:Y:S01]  /*8730*/  ISETP.GT.U32.AND P4, PT, R4.reuse, R23, PT ;  /* 0x000000170400720c */ /* 0x040fe20003f84070 */
[----:B------:R-:W-:Y:S02]  /*8740*/  IMAD.MOV.U32 R15, RZ, RZ, R16 ;  /* 0x000000ffff0f7224 */ /* 0x000fe400078e0010 */
[----:B------:R-:W-:Y:S01]  /*8750*/  IMAD.MOV.U32 R25, RZ, RZ, R9 ;  /* 0x000000ffff197224 */ /* 0x000fe200078e0009 */
[----:B------:R-:W-:Y:S01]  /*8760*/  STL [R1+0x5c8], R26 ;  /* 0x0005c81a01007387 */ /* 0x000fe20000100800 */
[----:B------:R-:W-:Y:S01]  /*8770*/  @!P2 IMAD.MOV R15, RZ, RZ, -R15 ;  /* 0x000000ffff0fa224 */ /* 0x000fe200078e0a0f */
[----:B------:R-:W-:Y:S01]  /*8780*/  ISETP.GT.U32.AND P2, PT, R4, R12, PT ;  /* 0x0000000c0400720c */ /* 0x000fe20003f44070 */
[----:B------:R-:W-:Y:S02]  /*8790*/  @!P3 IMAD.MOV R25, RZ, RZ, -R25 ;  /* 0x000000ffff19b224 */ /* 0x000fe400078e0a19 */
[----:B------:R-:W-:-:S02]  /*87a0*/  VIADD R0, R3, 0x165 ;  /* 0x0000016503007836 */ /* 0x000fc40000000000 */
[----:B------:R-:W-:Y:S01]  /*87b0*/  @!P5 IMAD.IADD R10, R10, 0x1, -R4 ;  /* 0x000000010a0ad824 */ /* 0x000fe200078e0a04 */
[----:B------:R-:W-:Y:S01]  /*87c0*/  STL [R1+0x5cc], R25 ;  /* 0x0005cc1901007387 */ /* 0x000fe20000100800 */
[----:B------:R-:W-:Y:S02]  /*87d0*/  IMAD.MOV.U32 R11, RZ, RZ, R24 ;  /* 0x000000ffff0b7224 */ /* 0x000fe400078e0018 */
[--C-:B------:R-:W-:Y:S01]  /*87e0*/  @!P0 IMAD.IADD R14, R14, 0x1, -R4.reuse ;  /* 0x000000010e0e8824 */ /* 0x100fe200078e0a04 */
[----:B------:R0:W-:Y:S01]  /*87f0*/  STL [R1+0x5e4], R15 ;  /* 0x0005e40f01007387 */ /* 0x0001e20000100800 */
[----:B------:R-:W-:Y:S01]  /*8800*/  @!P6 IMAD.MOV R11, RZ, RZ, -R11 ;  /* 0x000000ffff0be224 */ /* 0x000fe200078e0a0b */
[C---:B------:R-:W-:Y:S01]  /*8810*/  ISETP.GT.U32.AND P5, PT, R4.reuse, R10, PT ;  /* 0x0000000a0400720c */ /* 0x040fe20003fa4070 */
[--C-:B------:R-:W-:Y:S01]  /*8820*/  @!P4 IMAD.IADD R23, R23, 0x1, -R4.reuse ;  /* 0x000000011717c824 */ /* 0x100fe200078e0a04 */
[----:B------:R-:W-:Y:S01]  /*8830*/  ISETP.GT.U32.AND P4, PT, R4, R18, PT ;  /* 0x000000120400720c */ /* 0x000fe20003f84070 */
[--C-:B------:R-:W-:Y:S01]  /*8840*/  @!P2 IMAD.IADD R12, R12, 0x1, -R4.reuse ;  /* 0x000000010c0ca824 */ /* 0x100fe200078e0a04 */
[----:B------:R-:W-:Y:S01]  /*8850*/  ISETP.GT.U32.AND P3, PT, R4, R14, PT ;  /* 0x0000000e0400720c */ /* 0x000fe20003f64070 */
[----:B------:R1:W-:Y:S01]  /*8860*/  STL [R1+0x600], R11 ;  /* 0x0006000b01007387 */ /* 0x0003e20000100800 */
[----:B------:R-:W-:Y:S01]  /*8870*/  ISETP.GE.AND P6, PT, R17, RZ, PT ;  /* 0x000000ff1100720c */ /* 0x000fe20003fc6270 */
[----:B------:R-:W-:Y:S01]  /*8880*/  IMAD.MOV.U32 R19, RZ, RZ, R23 ;  /* 0x000000ffff137224 */ /* 0x000fe200078e0017 */
[----:B0-----:R-:W-:Y:S01]  /*8890*/  IABS R15, R0 ;  /* 0x00000000000f7213 */ /* 0x001fe20000000000 */
[----:B------:R-:W-:Y:S01]  /*88a0*/  VIADD R9, R3, 0x164 ;  /* 0x0000016403097836 */ /* 0x000fe20000000000 */
[----:B------:R-:W-:Y:S01]  /*88b0*/  ISETP.GE.AND P0, PT, R20, RZ, PT ;  /* 0x000000ff1400720c */ /* 0x000fe20003f06270 */
[----:B------:R-:W-:Y:S01]  /*88c0*/  @!P1 IMAD.MOV R19, RZ, RZ, -R19 ;  /* 0x000000ffff139224 */ /* 0x000fe200078e0a13 */
[----:B------:R-:W-:Y:S01]  /*88d0*/  ISETP.GT.U32.AND P1, PT, R4, R12, PT ;  /* 0x0000000c0400720c */ /* 0x000fe20003f24070 */
[----:B------:R-:W-:Y:S01]  /*88e0*/  @!P5 IMAD.IADD R10, R10, 0x1, -R4 ;  /* 0x000000010a0ad824 */ /* 0x000fe200078e0a04 */
[----:B------:R-:W-:Y:S01]  /*88f0*/  IABS R20, R9 ;  /* 0x0000000900147213 */ /* 0x000fe20000000000 */
[----:B-1----:R-:W-:Y:S01]  /*8900*/  IMAD.HI.U32 R11, R5, R15, RZ ;  /* 0x0000000f050b7227 */ /* 0x002fe200078e00ff */
[----:B------:R-:W-:Y:S01]  /*8910*/  ISETP.GE.AND P2, PT, R0, RZ, PT ;  /* 0x000000ff0000720c */ /* 0x000fe20003f46270 */
[----:B------:R-:W-:Y:S01]  /*8920*/  STL [R1+0x610], R19 ;  /* 0x0006101301007387 */ /* 0x000fe20000100800 */
[----:B------:R-:W-:Y:S01]  /*8930*/  ISETP.GE.AND P5, PT, R13, RZ, PT ;  /* 0x000000ff0d00720c */ /* 0x000fe20003fa6270 */
[----:B------:R-:W-:-:S02]  /*8940*/  IMAD.MOV R11, RZ, RZ, -R11 ;  /* 0x000000ffff0b7224 */ /* 0x000fc400078e0a0b */
[--C-:B------:R-:W-:Y:S02]  /*8950*/  @!P4 IMAD.IADD R18, R18, 0x1, -R4.reuse ;  /* 0x000000011212c824 */ /* 0x100fe400078e0a04 */
[----:B------:R-:W-:Y:S02]  /*8960*/  IMAD R15, R4, R11, R15 ;  /* 0x0000000b040f7224 */ /* 0x000fe400078e020f */
[----:B------:R-:W-:Y:S01]  /*8970*/  @!P3 IMAD.IADD R14, R14, 0x1, -R4 ;  /* 0x000000010e0eb824 */ /* 0x000fe200078e0a04 */
[----:B------:R-:W-:Y:S01]  /*8980*/  ISETP.GE.AND P3, PT, R21, RZ, PT ;  /* 0x000000ff1500720c */ /* 0x000fe20003f66270 */
[----:B------:R-:W-:Y:S01]  /*8990*/  @!P6 IMAD.MOV R10, RZ, RZ, -R10 ;  /* 0x000000ffff0ae224 */ /* 0x000fe200078e0a0a */
[C---:B------:R-:W-:Y:S01]  /*89a0*/  ISETP.GT.U32.AND P6, PT, R4.reuse, R15, PT ;  /* 0x0000000f0400720c */ /* 0x040fe20003fc4070 */
[----:B------:R-:W-:Y:S01]  /*89b0*/  IMAD.HI.U32 R0, R5, R20, RZ ;  /* 0x0000001405007227 */ /* 0x000fe200078e00ff */
[----:B------:R-:W-:-:S03]  /*89c0*/  ISETP.GT.U32.AND P4, PT, R4, R18, PT ;  /* 0x000000120400720c */ /* 0x000fc60003f84070 */
[----:B------:R-:W-:Y:S02]  /*89d0*/  @!P1 IMAD.IADD R12, R12, 0x1, -R4 ;  /* 0x000000010c0c9824 */ /* 0x000fe400078e0a04 */
[----:B------:R-:W-:Y:S02]  /*89e0*/  IMAD.MOV.U32 R16, RZ, RZ, R14 ;  /* 0x000000ffff107224 */ /* 0x000fe400078e000e */
[----:B------:R-:W-:Y:S02]  /*89f0*/  IMAD.MOV R0, RZ, RZ, -R0 ;  /* 0x000000ffff007224 */ /* 0x000fe400078e0a00 */
[----:B------:R-:W-:Y:S02]  /*8a00*/  VIADD R17, R3, 0x163 ;  /* 0x0000016303117836 */ /* 0x000fe40000000000 */
[----:B------:R-:W-:Y:S02]  /*8a10*/  IMAD.MOV.U32 R11, RZ, RZ, R12 ;  /* 0x000000ffff0b7224 */ /* 0x000fe400078e000c */
[----:B------:R-:W-:Y:S01]  /*8a20*/  @!P0 IMAD.MOV R16, RZ, RZ, -R16 ;  /* 0x000000ffff108224 */ /* 0x000fe200078e0a10 */
[----:B------:R-:W-:Y:S01]  /*8a30*/  ISETP.GE.AND P1, PT, R17, RZ, PT ;  /* 0x000000ff1100720c */ /* 0x000fe20003f26270 */
[----:B------:R-:W-:Y:S01]  /*8a40*/  IMAD R20, R4, R0, R20 ;  /* 0x0000000004147224 */ /* 0x000fe200078e0214 */
[----:B------:R-:W-:Y:S01]  /*8a50*/  IABS R17, R17 ;  /* 0x0000001100117213 */ /* 0x000fe20000000000 */
[--C-:B------:R-:W-:Y:S01]  /*8a60*/  @!P6 IMAD.IADD R15, R15, 0x1, -R4.reuse ;  /* 0x000000010f0fe824 */ /* 0x100fe200078e0a04 */
[----:B------:R0:W-:Y:S01]  /*8a70*/  STL [R1+0x628], R16 ;  /* 0x0006281001007387 */ /* 0x0001e20000100800 */
[----:B------:R-:W-:Y:S01]  /*8a80*/  @!P3 IMAD.MOV R11, RZ, RZ, -R11 ;  /* 0x000000ffff0bb224 */ /* 0x000fe200078e0a0b */
[----:B------:R-:W-:Y:S01]  /*8a90*/  ISETP.GE.AND P0, PT, R9, RZ, PT ;  /* 0x000000ff0900720c */ /* 0x000fe20003f06270 */
[----:B------:R-:W-:Y:S01]  /*8aa0*/  @!P4 IMAD.IADD R18, R18, 0x1, -R4 ;  /* 0x000000011212c824 */ /* 0x000fe200078e0a04 */
[C---:B------:R-:W-:Y:S01]  /*8ab0*/  ISETP.GT.U32.AND P4, PT, R4.reuse, R20, PT ;  /* 0x000000140400720c */ /* 0x040fe20003f84070 */
[----:B------:R1:W-:Y:S01]  /*8ac0*/  STL [R1+0x624], R10 ;  /* 0x0006240a01007387 */ /* 0x0003e20000100800 */
[----:B------:R-:W-:Y:S01]  /*8ad0*/  ISETP.GT.U32.AND P6, PT, R4, R15, PT ;  /* 0x0000000f0400720c */ /* 0x000fe20003fc4070 */
[----:B------:R-:W-:-:S02]  /*8ae0*/  VIADD R0, R3, 0x161 ;  /* 0x0000016103007836 */ /* 0x000fc40000000000 */
[----:B------:R3:W-:Y:S01]  /*8af0*/  STL [R1+0x620], R11 ;  /* 0x0006200b01007387 */ /* 0x0007e20000100800 */
[C---:B------:R-:W-:Y:S02]  /*8b00*/  VIADD R9, R3.reuse, 0x162 ;  /* 0x0000016203097836 */ /* 0x040fe40000000000 */
[----:B------:R-:W-:Y:S02]  /*8b10*/  IMAD.MOV.U32 R14, RZ, RZ, R18 ;  /* 0x000000ffff0e7224 */ /* 0x000fe400078e0012 */
[----:B0-----:R-:W-:Y:S01]  /*8b20*/  VIADD R16, R3, 0x15f ;  /* 0x0000015f03107836 */ /* 0x001fe20000000000 */
[----:B-1----:R-:W-:Y:S01]  /*8b30*/  IABS R10, R0 ;  /* 0x00000000000a7213 */ /* 0x002fe20000000000 */
[----:B------:R-:W-:Y:S01]  /*8b40*/  @!P5 IMAD.MOV R14, RZ, RZ, -R14 ;  /* 0x000000ffff0ed224 */ /* 0x000fe200078e0a0e */
[----:B------:R-:W-:Y:S01]  /*8b50*/  IABS R13, R9 ;  /* 0x00000009000d7213 */ /* 0x000fe20000000000 */
[----:B------:R-:W-:Y:S01]  /*8b60*/  @!P4 IMAD.IADD R20, R20, 0x1, -R4 ;  /* 0x000000011414c824 */ /* 0x000fe200078e0a04 */
[----:B------:R-:W-:Y:S01]  /*8b70*/  ISETP.GE.AND P3, PT, R9, RZ, PT ;  /* 0x000000ff0900720c */ /* 0x000fe20003f66270 */
[----:B---3--:R-:W-:Y:S01]  /*8b80*/  IMAD.HI.U32 R11, R5, R17, RZ ;  /* 0x00000011050b7227 */ /* 0x008fe200078e00ff */
[----:B------:R-:W-:Y:S01]  /*8b90*/  ISETP.GE.AND P5, PT, R0, RZ, PT ;  /* 0x000000ff0000720c */ /* 0x000fe20003fa6270 */
[----:B------:R0:W-:Y:S01]  /*8ba0*/  STL [R1+0x640], R14 ;  /* 0x0006400e01007387 */ /* 0x0001e20000100800 */
[----:B------:R-:W-:Y:S01]  /*8bb0*/  ISETP.GT.U32.AND P4, PT, R4, R20, PT ;  /* 0x000000140400720c */ /* 0x000fe20003f84070 */
[----:B------:R-:W-:Y:S01]  /*8bc0*/  IMAD.MOV R11, RZ, RZ, -R11 ;  /* 0x000000ffff0b7224 */ /* 0x000fe200078e0a0b */
[----:B------:R-:W-:Y:S01]  /*8bd0*/  IABS R19, R16 ;  /* 0x0000001000137213 */ /* 0x000fe20000000000 */
[----:B------:R-:W-:-:S02]  /*8be0*/  IMAD.MOV.U32 R12, RZ, RZ, R10 ;  /* 0x000000ffff0c7224 */ /* 0x000fc400078e000a */
[C---:B------:R-:W-:Y:S02]  /*8bf0*/  IMAD R17, R4.reuse, R11, R17 ;  /* 0x0000000b04117224 */ /* 0x040fe400078e0211 */
[----:B------:R-:W-:Y:S02]  /*8c00*/  @!P6 IMAD.IADD R15, R15, 0x1, -R4 ;  /* 0x000000010f0fe824 */ /* 0x000fe400078e0a04 */
[----:B------:R-:W-:Y:S01]  /*8c10*/  IMAD.HI.U32 R9, R5, R12, RZ ;  /* 0x0000000c05097227 */ /* 0x000fe200078e00ff */
[----:B------:R-:W-:-:S03]  /*8c20*/  ISETP.GT.U32.AND P6, PT, R4, R17, PT ;  /* 0x000000110400720c */ /* 0x000fc60003fc4070 */
[----:B------:R-:W-:-:S04]  /*8c30*/  IMAD.HI.U32 R10, R5, R13, RZ ;  /* 0x0000000d050a7227 */ /* 0x000fc800078e00ff */
[----:B------:R-:W-:Y:S02]  /*8c40*/  IMAD.MOV R9, RZ, RZ, -R9 ;  /* 0x000000ffff097224 */ /* 0x000fe400078e0a09 */
[----:B------:R-:W-:Y:S02]  /*8c50*/  IMAD.MOV R10, RZ, RZ, -R10 ;  /* 0x000000ffff0a7224 */ /* 0x000fe400078e0a0a */
[C---:B------:R-:W-:Y:S02]  /*8c60*/  IMAD R12, R4.reuse, R9, R12 ;  /* 0x00000009040c7224 */ /* 0x040fe400078e020c */
[C---:B------:R-:W-:Y:S02]  /*8c70*/  IMAD R13, R4.reuse, R10, R13 ;  /* 0x0000000a040d7224 */ /* 0x040fe400078e020d */
[--C-:B------:R-:W-:Y:S01]  /*8c80*/  @!P6 IMAD.IADD R17, R17, 0x1, -R4.reuse ;  /* 0x000000011111e824 */ /* 0x100fe200078e0a04 */
[----:B------:R-:W-:Y:S01]  /*8c90*/  ISETP.GT.U32.AND P6, PT, R4, R12, PT ;  /* 0x0000000c0400720c */ /* 0x000fe20003fc4070 */
[----:B------:R-:W-:Y:S01]  /*8ca0*/  @!P4 IMAD.IADD R20, R20, 0x1, -R4 ;  /* 0x000000011414c824 */ /* 0x000fe200078e0a04 */
[----:B------:R-:W-:Y:S01]  /*8cb0*/  ISETP.GT.U32.AND P4, PT, R4, R13, PT ;  /* 0x0000000d0400720c */ /* 0x000fe20003f84070 */
[----:B------:R-:W-:-:S02]  /*8cc0*/  VIADD R0, R3, 0x160 ;  /* 0x0000016003007836 */ /* 0x000fc40000000000 */
[----:B------:R-:W-:Y:S02]  /*8cd0*/  IMAD.MOV.U32 R21, RZ, RZ, R15 ;  /* 0x000000ffff157224 */ /* 0x000fe400078e000f */
[C---:B------:R-:W-:Y:S01]  /*8ce0*/  VIADD R10, R3.reuse, 0x15e ;  /* 0x0000015e030a7836 */ /* 0x040fe20000000000 */
[----:B------:R-:W-:Y:S01]  /*8cf0*/  IABS R11, R0 ;  /* 0x00000000000b7213 */ /* 0x000fe20000000000 */
[----:B------:R-:W-:Y:S01]  /*8d00*/  @!P2 IMAD.MOV R21, RZ, RZ, -R21 ;  /* 0x000000ffff15a224 */ /* 0x000fe200078e0a15 */
[----:B------:R-:W-:Y:S01]  /*8d10*/  ISETP.GT.U32.AND P2, PT, R4, R17, PT ;  /* 0x000000110400720c */ /* 0x000fe20003f44070 */
[----:B------:R-:W-:Y:S01]  /*8d20*/  VIADD R9, R3, 0x15d ;  /* 0x0000015d03097836 */ /* 0x000fe20000000000 */
[----:B------:R-:W-:Y:S01]  /*8d30*/  IABS R18, R10 ;  /* 0x0000000a00127213 */ /* 0x000fe20000000000 */
[----:B------:R-:W-:Y:S01]  /*8d40*/  @!P6 IMAD.IADD R12, R12, 0x1, -R4 ;  /* 0x000000010c0ce824 */ /* 0x000fe200078e0a04 */
[----:B------:R-:W-:Y:S01]  /*8d50*/  STL [R1+0x638], R21 ;  /* 0x0006381501007387 */ /* 0x000fe20000100800 */
[----:B------:R-:W-:Y:S01]  /*8d60*/  IMAD.HI.U32 R15, R5, R11, RZ ;  /* 0x0000000b050f7227 */ /* 0x000fe200078e00ff */
[----:B0-----:R-:W-:-:S02]  /*8d70*/  IABS R14, R9 ;  /* 0x00000009000e7213 */ /* 0x001fc40000000000 */
[C---:B------:R-:W-:Y:S01]  /*8d80*/  ISETP.GT.U32.AND P6, PT, R4.reuse, R12, PT ;  /* 0x0000000c0400720c */ /* 0x040fe20003fc4070 */
[----:B------:R-:W-:Y:S02]  /*8d90*/  @!P4 IMAD.IADD R13, R13, 0x1, -R4 ;  /* 0x000000010d0dc824 */ /* 0x000fe400078e0a04 */
[----:B------:R-:W-:Y:S02]  /*8da0*/  IMAD.MOV R15, RZ, RZ, -R15 ;  /* 0x000000ffff0f7224 */ /* 0x000fe400078e0a0f */
[----:B------:R-:W-:Y:S01]  /*8db0*/  @!P0 IMAD.MOV R20, RZ, RZ, -R20 ;  /* 0x000000ffff148224 */ /* 0x000fe200078e0a14 */
[----:B------:R-:W-:Y:S01]  /*8dc0*/  ISETP.GT.U32.AND P4, PT, R4, R13, PT ;  /* 0x0000000d0400720c */ /* 0x000fe20003f84070 */
[----:B------:R-:W-:Y:S01]  /*8dd0*/  @!P2 IMAD.IADD R17, R17, 0x1, -R4 ;  /* 0x000000011111a824 */ /* 0x000fe200078e0a04 */
[----:B------:R-:W-:Y:S01]  /*8de0*/  ISETP.GE.AND P0, PT, R0, RZ, PT ;  /* 0x000000ff0000720c */ /* 0x000fe20003f06270 */
[----:B------:R-:W-:Y:S01]  /*8df0*/  IMAD R0, R4, R15, R11 ;  /* 0x0000000f04007224 */ /* 0x000fe200078e020b */
[----:B------:R0:W-:Y:S01]  /*8e00*/  STL [R1+0x644], R20 ;  /* 0x0006441401007387 */ /* 0x0001e20000100800 */
[----:B------:R-:W-:-:S03]  /*8e10*/  IMAD.HI.U32 R11, R5, R18, RZ ;  /* 0x00000012050b7227 */ /* 0x000fc600078e00ff */
[----:B------:R-:W-:Y:S01]  /*8e20*/  ISETP.GT.U32.AND P2, PT, R4, R0, PT ;  /* 0x000000000400720c */ /* 0x000fe20003f44070 */
[----:B------:R-:W-:-:S04]  /*8e30*/  IMAD.HI.U32 R15, R5, R14, RZ ;  /* 0x0000000e050f7227 */ /* 0x000fc800078e00ff */
[----:B------:R-:W-:Y:S02]  /*8e40*/  IMAD.MOV R11, RZ, RZ, -R11 ;  /* 0x000000ffff0b7224 */ /* 0x000fe400078e0a0b */
[----:B0-----:R-:W-:-:S04]  /*8e50*/  IMAD.HI.U32 R20, R5, R19, RZ ;  /* 0x0000001305147227 */ /* 0x001fc800078e00ff */
[----:B------:R-:W-:Y:S02]  /*8e60*/  IMAD.MOV R15, RZ, RZ, -R15 ;  /* 0x000000ffff0f7224 */ /* 0x000fe400078e0a0f */
[----:B------:R-:W-:Y:S02]  /*8e70*/  IMAD.MOV R20, RZ, RZ, -R20 ;  /* 0x000000ffff147224 */ /* 0x000fe400078e0a14 */
[----:B------:R-:W-:Y:S02]  /*8e80*/  IMAD R18, R4, R11, R18 ;  /* 0x0000000b04127224 */ /* 0x000fe400078e0212 */
[--C-:B------:R-:W-:Y:S02]  /*8e90*/  @!P6 IMAD.IADD R12, R12, 0x1, -R4.reuse ;  /* 0x000000010c0ce824 */ /* 0x100fe400078e0a04 */
[----:B------:R-:W-:Y:S01]  /*8ea0*/  @!P4 IMAD.IADD R13, R13, 0x1, -R4 ;  /* 0x000000010d0dc824 */ /* 0x000fe200078e0a04 */
[----:B------:R-:W-:Y:S01]  /*8eb0*/  ISETP.GE.AND P4, PT, R16, RZ, PT ;  /* 0x000000ff1000720c */ /* 0x000fe20003f86270 */
[C---:B------:R-:W-:Y:S01]  /*8ec0*/  IMAD R14, R4.reuse, R15, R14 ;  /* 0x0000000f040e7224 */ /* 0x040fe200078e020e */
[C---:B------:R-:W-:Y:S01]  /*8ed0*/  ISETP.GT.U32.AND P6, PT, R4.reuse, R18, PT ;  /* 0x000000120400720c */ /* 0x040fe20003fc4070 */
[----:B------:R-:W-:-:S02]  /*8ee0*/  IMAD R16, R4, R20, R19 ;  /* 0x0000001404107224 */ /* 0x000fc400078e0213 */
[----:B------:R-:W-:Y:S02]  /*8ef0*/  IMAD.MOV.U32 R21, RZ, RZ, R17 ;  /* 0x000000ffff157224 */ /* 0x000fe400078e0011 */
[----:B------:R-:W-:Y:S02]  /*8f00*/  IMAD.MOV.U32 R15, RZ, RZ, R12 ;  /* 0x000000ffff0f7224 */ /* 0x000fe400078e000c */
[----:B------:R-:W-:Y:S01]  /*8f10*/  @!P1 IMAD.MOV R21, RZ, RZ, -R21 ;  /* 0x000000ffff159224 */ /* 0x000fe200078e0a15 */
[C---:B------:R-:W-:Y:S01]  /*8f20*/  ISETP.GT.U32.AND P1, PT, R4.reuse, R16, PT ;  /* 0x000000100400720c */ /* 0x040fe20003f24070 */
[----:B------:R-:W-:Y:S01]  /*8f30*/  @!P5 IMAD.MOV R15, RZ, RZ, -R15 ;  /* 0x000000ffff0fd224 */ /* 0x000fe200078e0a0f */
[----:B------:R-:W-:Y:S01]  /*8f40*/  ISETP.GT.U32.AND P5, PT, R4, R14, PT ;  /* 0x0000000e0400720c */ /* 0x000fe20003fa4070 */
[--C-:B------:R-:W-:Y:S01]  /*8f50*/  @!P2 IMAD.IADD R0, R0, 0x1, -R4.reuse ;  /* 0x000000010000a824 */ /* 0x100fe200078e0a04 */
[----:B------:R-:W-:Y:S01]  /*8f60*/  STL [R1+0x63c], R21 ;  /* 0x00063c1501007387 */ /* 0x000fe20000100800 */
[----:B------:R-:W-:Y:S01]  /*8f70*/  @!P3 IMAD.MOV R13, RZ, RZ, -R13 ;  /* 0x000000ffff0db224 */ /* 0x000fe200078e0a0d */
[----:B------:R-:W-:Y:S01]  /*8f80*/  ISETP.GE.AND P3, PT, R10, RZ, PT ;  /* 0x000000ff0a00720c */ /* 0x000fe20003f66270 */
[C---:B------:R-:W-:Y:S01]  /*8f90*/  VIADD R10, R3.reuse, 0x15b ;  /* 0x0000015b030a7836 */ /* 0x040fe20000000000 */
[----:B------:R-:W-:Y:S01]  /*8fa0*/  ISETP.GT.U32.AND P2, PT, R4, R0, PT ;  /* 0x000000000400720c */ /* 0x000fe20003f44070 */
[----:B------:R-:W-:Y:S01]  /*8fb0*/  VIADD R11, R3, 0x15c ;  /* 0x0000015c030b7836 */ /* 0x000fe20000000000 */
[----:B------:R0:W-:Y:S01]  /*8fc0*/  STL [R1+0x650], R13 ;  /* 0x0006500d01007387 */ /* 0x0001e20000100800 */
[----:B------:R-:W-:-:S02]  /*8fd0*/  @!P6 IMAD.IADD R18, R18, 0x1, -R4 ;  /* 0x000000011212e824 */ /* 0x000fc400078e0a04 */
[--C-:B------:R-:W-:Y:S01]  /*8fe0*/  @!P1 IMAD.IADD R16, R16, 0x1, -R4.reuse ;  /* 0x0000000110109824 */ /* 0x100fe200078e0a04 */
[----:B------:R-:W-:Y:S01]  /*8ff0*/  IABS R17, R11 ;  /* 0x0000000b00117213 */ /* 0x000fe20000000000 */
[--C-:B------:R-:W-:Y:S01]  /*9000*/  @!P5 IMAD.IADD R14, R14, 0x1, -R4.reuse ;  /* 0x000000010e0ed824 */ /* 0x100fe200078e0a04 */
[----:B------:R-:W-:Y:S01]  /*9010*/  ISETP.GE.AND P1, PT, R11, RZ, PT ;  /* 0x000000ff0b00720c */ /* 0x000fe20003f26270 */
[----:B------:R1:W-:Y:S01]  /*9020*/  STL [R1+0x68c], R15 ;  /* 0x00068c0f01007387 */ /* 0x0003e20000100800 */
[C---:B------:R-:W-:Y:S01]  /*9030*/  ISETP.GT.U32.AND P5, PT, R4.reuse, R18, PT ;  /* 0x000000120400720c */ /* 0x040fe20003fa4070 */
[----:B------:R-:W-:Y:S01]  /*9040*/  IMAD.HI.U32 R12, R5, R17, RZ ;  /* 0x00000011050c7227 */ /* 0x000fe200078e00ff */
[----:B0-----:R-:W-:Y:S02]  /*9050*/  IABS R13, R10 ;  /* 0x0000000a000d7213 */ /* 0x001fe40000000000 */
[----:B------:R-:W-:Y:S01]  /*9060*/  ISETP.GT.U32.AND P6, PT, R4, R16, PT ;  /* 0x000000100400720c */ /* 0x000fe20003fc4070 */
[----:B------:R-:W-:Y:S01]  /*9070*/  @!P2 IMAD.IADD R0, R0, 0x1, -R4 ;  /* 0x000000010000a824 */ /* 0x000fe200078e0a04 */
[----:B------:R-:W-:Y:S01]  /*9080*/  ISETP.GE.AND P2, PT, R9, RZ, PT ;  /* 0x000000ff0900720c */ /* 0x000fe20003f46270 */
[----:B------:R-:W-:-:S04]  /*9090*/  IMAD.HI.U32 R11, R5, R13, RZ ;  /* 0x0000000d050b7227 */ /* 0x000fc800078e00ff */
[----:B------:R-:W-:Y:S02]  /*90a0*/  IMAD.MOV R11, RZ, RZ, -R11 ;  /* 0x000000ffff0b7224 */ /* 0x000fe400078e0a0b */
[----:B------:R-:W-:Y:S02]  /*90b0*/  IMAD.MOV R12, RZ, RZ, -R12 ;  /* 0x000000ffff0c7224 */ /* 0x000fe400078e0a0c */
[----:B-1----:R-:W-:Y:S02]  /*90c0*/  IMAD.MOV.U32 R15, RZ, RZ, R0 ;  /* 0x000000ffff0f7224 */ /* 0x002fe400078e0000 */
[C---:B------:R-:W-:Y:S02]  /*90d0*/  IMAD R13, R4.reuse, R11, R13 ;  /* 0x0000000b040d7224 */ /* 0x040fe400078e020d */
[C---:B------:R-:W-:Y:S02]  /*90e0*/  IMAD R17, R4.reuse, R12, R17 ;  /* 0x0000000c04117224 */ /* 0x040fe400078e0211 */
[----:B------:R-:W-:Y:S01]  /*90f0*/  @!P0 IMAD.MOV R15, RZ, RZ, -R15 ;  /* 0x000000ffff0f8224 */ /* 0x000fe200078e0a0f */
[----:B------:R-:W-:Y:S01]  /*9100*/  ISETP.GT.U32.AND P0, PT, R4, R14, PT ;  /* 0x0000000e0400720c */ /* 0x000fe20003f04070 */
[--C-:B------:R-:W-:Y:S01]  /*9110*/  @!P5 IMAD.IADD R18, R18, 0x1, -R4.reuse ;  /* 0x000000011212d824 */ /* 0x100fe200078e0a04 */
[----:B------:R-:W-:Y:S01]  /*9120*/  ISETP.GT.U32.AND P5, PT, R4, R13, PT ;  /* 0x0000000d0400720c */ /* 0x000fe20003fa4070 */
[----:B------:R-:W-:Y:S01]  /*9130*/  @!P6 IMAD.IADD R16, R16, 0x1, -R4 ;  /* 0x000000011010e824 */ /* 0x000fe200078e0a04 */
[----:B------:R0:W-:Y:S01]  /*9140*/  STL [R1+0x690], R15 ;  /* 0x0006900f01007387 */ /* 0x0001e20000100800 */
[----:B------:R-:W-:Y:S01]  /*9150*/  ISETP.GT.U32.AND P6, PT, R4, R17, PT ;  /* 0x000000110400720c */ /* 0x000fe20003fc4070 */
[----:B------:R-:W-:-:S02]  /*9160*/  VIADD R0, R3, 0x159 ;  /* 0x0000015903007836 */ /* 0x000fc40000000000 */
[C---:B------:R-:W-:Y:S02]  /*9170*/  VIADD R9, R3.reuse, 0x15a ;  /* 0x0000015a03097836 */ /* 0x040fe40000000000 */
[----:B------:R-:W-:Y:S01]  /*9180*/  IMAD.MOV.U32 R21, RZ, RZ, R16 ;  /* 0x000000ffff157224 */ /* 0x000fe200078e0010 */
[----:B------:R-:W-:Y:S01]  /*9190*/  IABS R11, R0 ;  /* 0x00000000000b7213 */ /* 0x000fe20000000000 */
[----:B------:R-:W-:Y:S01]  /*91a0*/  @!P3 IMAD.MOV R18, RZ, RZ, -R18 ;  /* 0x000000ffff12b224 */ /* 0x000fe200078e0a12 */
[----:B------:R-:W-:Y:S01]  /*91b0*/  IABS R12, R9 ;  /* 0x00000009000c7213 */ /* 0x000fe20000000000 */
[----:B0-----:R-:W-:Y:S02]  /*91c0*/  VIADD R15, R3, 0x158 ;  /* 0x00000158030f7836 */ /* 0x001fe40000000000 */
[--C-:B------:R-:W-:Y:S01]  /*91d0*/  @!P0 IMAD.IADD R14, R14, 0x1, -R4.reuse ;  /* 0x000000010e0e8824 */ /* 0x100fe200078e0a04 */
[----:B------:R-:W-:Y:S01]  /*91e0*/  ISETP.GE.AND P0, PT, R10, RZ, PT ;  /* 0x000000ff0a00720c */ /* 0x000fe20003f06270 */
[----:B------:R-:W-:Y:S01]  /*91f0*/  @!P5 IMAD.IADD R13, R13, 0x1, -R4 ;  /* 0x000000010d0dd824 */ /* 0x000fe200078e0a04 */
[----:B------:R-:W-:Y:S01]  /*9200*/  IABS R19, R15 ;  /* 0x0000000f00137213 */ /* 0x000fe20000000000 */
[----:B------:R-:W-:-:S03]  /*9210*/  IMAD.HI.U32 R20, R5, R11, RZ ;  /* 0x0000000b05147227 */ /* 0x000fc600078e00ff */
[----:B------:R-:W-:Y:S01]  /*9220*/  ISETP.GT.U32.AND P5, PT, R4, R13, PT ;  /* 0x0000000d0400720c */ /* 0x000fe20003fa4070 */
[----:B------:R-:W-:Y:S02]  /*9230*/  IMAD.MOV.U32 R10, RZ, RZ, R19 ;  /* 0x000000ffff0a7224 */ /* 0x000fe400078e0013 */
[----:B------:R-:W-:Y:S01]  /*9240*/  @!P6 IMAD.IADD R17, R17, 0x1, -R4 ;  /* 0x000000011111e824 */ /* 0x000fe200078e0a04 */
[----:B------:R-:W-:Y:S01]  /*9250*/  ISETP.GE.AND P6, PT, R9, RZ, PT ;  /* 0x000000ff0900720c */ /* 0x000fe20003fc6270 */
[----:B------:R-:W-:-:S04]  /*9260*/  IMAD.HI.U32 R9, R5, R10, RZ ;  /* 0x0000000a05097227 */ /* 0x000fc800078e00ff */
[----:B------:R-:W-:Y:S02]  /*9270*/  IMAD.MOV R16, RZ, RZ, -R20 ;  /* 0x000000ffff107224 */ /* 0x000fe400078e0a14 */
[----:B------:R-:W-:Y:S02]  /*9280*/  IMAD.MOV R9, RZ, RZ, -R9 ;  /* 0x000000ffff097224 */ /* 0x000fe400078e0a09 */
[C---:B------:R-:W-:Y:S02]  /*9290*/  IMAD R11, R4.reuse, R16, R11 ;  /* 0x00000010040b7224 */ /* 0x040fe400078e020b */
[----:B------:R-:W-:Y:S01]  /*92a0*/  @!P4 IMAD.MOV R21, RZ, RZ, -R21 ;  /* 0x000000ffff15c224 */ /* 0x000fe200078e0a15 */
[----:B------:R-:W-:Y:S01]  /*92b0*/  ISETP.GT.U32.AND P4, PT, R4, R17, PT ;  /* 0x000000110400720c */ /* 0x000fe20003f84070 */
[----:B------:R-:W-:-:S03]  /*92c0*/  IMAD.HI.U32 R19, R5, R12, RZ ;  /* 0x0000000c05137227 */ /* 0x000fc600078e00ff */
[----:B------:R-:W-:Y:S01]  /*92d0*/  STL [R1+0x688], R21 ;  /* 0x0006881501007387 */ /* 0x000fe20000100800 */
[C---:B------:R-:W-:Y:S02]  /*92e0*/  IMAD R10, R4.reuse, R9, R10 ;  /* 0x00000009040a7224 */ /* 0x040fe400078e020a */
[----:B------:R-:W-:Y:S01]  /*92f0*/  @!P2 IMAD.MOV R14, RZ, RZ, -R14 ;  /* 0x000000ffff0ea224 */ /* 0x000fe200078e0a0e */
[C---:B------:R-:W-:Y:S01]  /*9300*/  ISETP.GT.U32.AND P2, PT, R4.reuse, R11, PT ;  /* 0x0000000b0400720c */ /* 0x040fe20003f44070 */
[----:B------:R-:W-:Y:S01]  /*9310*/  IMAD.MOV R19, RZ, RZ, -R19 ;  /* 0x000000ffff137224 */ /* 0x000fe200078e0a13 */
[----:B------:R-:W-:Y:S01]  /*9320*/  STL [R1+0x680], R18 ;  /* 0x0006801201007387 */ /* 0x000fe20000100800 */
[----:B------:R-:W-:Y:S01]  /*9330*/  @!P5 IMAD.IADD R13, R13, 0x1, -R4 ;  /* 0x000000010d0dd824 */ /* 0x000fe200078e0a04 */
[C---:B------:R-:W-:Y:S01]  /*9340*/  ISETP.GT.U32.AND P5, PT, R4.reuse, R10, PT ;  /* 0x0000000a0400720c */ /* 0x040fe20003fa4070 */
[----:B------:R-:W-:Y:S01]  /*9350*/  IMAD R12, R4, R19, R12 ;  /* 0x00000013040c7224 */ /* 0x000fe200078e020c */
[----:B------:R0:W-:Y:S01]  /*9360*/  STL [R1+0x684], R14 ;  /* 0x0006840e01007387 */ /* 0x0001e20000100800 */
[----:B------:R-:W-:Y:S01]  /*9370*/  @!P4 IMAD.IADD R17, R17, 0x1, -R4 ;  /* 0x000000011111c824 */ /* 0x000fe200078e0a04 */
[----:B------:R-:W-:Y:S01]  /*9380*/  ISETP.GE.AND P4, PT, R0, RZ, PT ;  /* 0x000000ff0000720c */ /* 0x000fe20003f86270 */
[----:B------:R-:W-:Y:S01]  /*9390*/  VIADD R20, R3, 0x157 ;  /* 0x0000015703147836 */ /* 0x000fe20000000000 */
[----:B------:R-:W-:Y:S01]  /*93a0*/  ISETP.GT.U32.AND P3, PT, R4, R12, PT ;  /* 0x0000000c0400720c */ /* 0x000fe20003f64070 */
[----:B------:R-:W-:-:S02]  /*93b0*/  IMAD.MOV.U32 R19, RZ, RZ, R17 ;  /* 0x000000ffff137224 */ /* 0x000fc400078e0011 */
[--C-:B------:R-:W-:Y:S01]  /*93c0*/  @!P2 IMAD.IADD R11, R11, 0x1, -R4.reuse ;  /* 0x000000010b0ba824 */ /* 0x100fe200078e0a04 */
[----:B------:R-:W-:Y:S01]  /*93d0*/  IABS R9, R20 ;  /* 0x0000001400097213 */ /* 0x000fe20000000000 */
[----:B------:R-:W-:Y:S02]  /*93e0*/  @!P1 IMAD.MOV R19, RZ, RZ, -R19 ;  /* 0x000000ffff139224 */ /* 0x000fe400078e0a13 */
[----:B0-----:R-:W-:Y:S02]  /*93f0*/  VIADD R14, R3, 0x156 ;  /* 0x00000156030e7836 */ /* 0x001fe40000000000 */
[--C-:B------:R-:W-:Y:S01]  /*9400*/  @!P5 IMAD.IADD R10, R10, 0x1, -R4.reuse ;  /* 0x000000010a0ad824 */ /* 0x100fe200078e0a04 */
[C---:B------:R-:W-:Y:S01]  /*9410*/  ISETP.GT.U32.AND P5, PT, R4.reuse, R11, PT ;  /* 0x0000000b0400720c */ /* 0x040fe20003fa4070 */
[----:B------:R-:W-:Y:S01]  /*9420*/  IMAD.HI.U32 R16, R5, R9, RZ ;  /* 0x0000000905107227 */ /* 0x000fe200078e00ff */
[----:B------:R-:W-:Y:S01]  /*9430*/  IABS R0, R14 ;  /* 0x0000000e00007213 */ /* 0x000fe20000000000 */
[----:B------:R0:W-:Y:S01]  /*9440*/  STL [R1+0x6b0], R19 ;  /* 0x0006b01301007387 */ /* 0x0001e20000100800 */
[----:B------:R-:W-:Y:S01]  /*9450*/  ISETP.GT.U32.AND P1, PT, R4, R10, PT ;  /* 0x0000000a0400720c */ /* 0x000fe20003f24070 */
[----:B------:R-:W-:Y:S01]  /*9460*/  @!P3 IMAD.IADD R12, R12, 0x1, -R4 ;  /* 0x000000010c0cb824 */ /* 0x000fe200078e0a04 */
[----:B------:R-:W-:Y:S01]  /*9470*/  ISETP.GE.AND P3, PT, R15, RZ, PT ;  /* 0x000000ff0f00720c */ /* 0x000fe20003f66270 */
[----:B------:R-:W-:-:S03]  /*9480*/  IMAD.HI.U32 R18, R5, R0, RZ ;  /* 0x0000000005127227 */ /* 0x000fc600078e00ff */
[C---:B------:R-:W-:Y:S01]  /*9490*/  ISETP.GT.U32.AND P2, PT, R4.reuse, R12, PT ;  /* 0x0000000c0400720c */ /* 0x040fe20003f44070 */
[----:B------:R-:W-:Y:S02]  /*94a0*/  IMAD.MOV R18, RZ, RZ, -R18 ;  /* 0x000000ffff127224 */ /* 0x000fe400078e0a12 */
[----:B------:R-:W-:Y:S02]  /*94b0*/  VIADD R15, R3, 0x155 ;  /* 0x00000155030f7836 */ /* 0x000fe40000000000 */
[C---:B------:R-:W-:Y:S02]  /*94c0*/  IMAD R0, R4.reuse, R18, R0 ;  /* 0x0000001204007224 */ /* 0x040fe400078e0200 */
[----:B------:R-:W-:Y:S01]  /*94d0*/  @!P5 IMAD.IADD R11, R11, 0x1, -R4 ;  /* 0x000000010b0bd824 */ /* 0x000fe200078e0a04 */
[----:B------:R-:W-:Y:S01]  /*94e0*/  IABS R17, R15 ;  /* 0x0000000f00117213 */ /* 0x000fe20000000000 */
[----:B------:R-:W-:Y:S01]  /*94f0*/  IMAD.MOV R16, RZ, RZ, -R16 ;  /* 0x000000ffff107224 */ /* 0x000fe200078e0a10 */
[----:B------:R-:W-:Y:S01]  /*9500*/  ISETP.GT.U32.AND P5, PT, R4, R0, PT ;  /* 0x000000000400720c */ /* 0x000fe20003fa4070 */
[----:B------:R-:W-:Y:S01]  /*9510*/  @!P1 IMAD.IADD R10, R10, 0x1, -R4 ;  /* 0x000000010a0a9824 */ /* 0x000fe200078e0a04 */
[----:B------:R-:W-:Y:S01]  /*9520*/  ISETP.GE.AND P1, PT, R20, RZ, PT ;  /* 0x000000ff1400720c */ /* 0x000fe20003f26270 */
[----:B------:R-:W-:-:S04]  /*9530*/  IMAD.HI.U32 R21, R5, R17, RZ ;  /* 0x0000001105157227 */ /* 0x000fc800078e00ff */
[----:B------:R-:W-:Y:S02]  /*9540*/  IMAD R9, R4, R16, R9 ;  /* 0x0000001004097224 */ /* 0x000fe400078e0209 */
[----:B------:R-:W-:Y:S02]  /*9550*/  IMAD.MOV R20, RZ, RZ, -R21 ;  /* 0x000000ffff147224 */ /* 0x000fe400078e0a15 */
[----:B------:R-:W-:Y:S02]  /*9560*/  VIADD R16, R3, 0x154 ;  /* 0x0000015403107836 */ /* 0x000fe40000000000 */
[--C-:B------:R-:W-:Y:S01]  /*9570*/  @!P2 IMAD.IADD R12, R12, 0x1, -R4.reuse ;  /* 0x000000010c0ca824 */ /* 0x100fe200078e0a04 */
[C---:B------:R-:W-:Y:S01]  /*9580*/  ISETP.GT.U32.AND P2, PT, R4.reuse, R9, PT ;  /* 0x000000090400720c */ /* 0x040fe20003f44070 */
[----:B------:R-:W-:Y:S01]  /*9590*/  IMAD R17, R4, R20, R17 ;  /* 0x0000001404117224 */ /* 0x000fe200078e0211 */
[----:B0-----:R-:W-:Y:S01]  /*95a0*/  IABS R19, R16 ;  /* 0x0000001000137213 */ /* 0x001fe20000000000 */
[----:B------:R-:W-:-:S02]  /*95b0*/  @!P5 IMAD.IADD R0, R0, 0x1, -R4 ;  /* 0x000000010000d824 */ /* 0x000fc400078e0a04 */
[----:B------:R-:W-:Y:S02]  /*95c0*/  VIADD R18, R3, 0x153 ;  /* 0x0000015303127836 */ /* 0x000fe40000000000 */
[----:B------:R-:W-:Y:S01]  /*95d0*/  @!P6 IMAD.MOV R12, RZ, RZ, -R12 ;  /* 0x000000ffff0ce224 */ /* 0x000fe200078e0a0c */
[C---:B------:R-:W-:Y:S01]  /*95e0*/  ISETP.GT.U32.AND P5, PT, R4.reuse, R0, PT ;  /* 0x000000000400720c */ /* 0x040fe20003fa4070 */
[----:B------:R-:W-:Y:S01]  /*95f0*/  @!P0 IMAD.MOV R13, RZ, RZ, -R13 ;  /* 0x000000ffff0d8224 */ /* 0x000fe200078e0a0d */
[----:B------:R-:W-:Y:S01]  /*9600*/  ISETP.GT.U32.AND P6, PT, R4, R17, PT ;  /* 0x000000110400720c */ /* 0x000fe20003fc4070 */
[----:B------:R-:W-:Y:S01]  /*9610*/  IMAD.HI.U32 R22, R5, R19, RZ ;  /* 0x0000001305167227 */ /* 0x000fe200078e00ff */
[----:B------:R-:W-:Y:S02]  /*9620*/  IABS R21, R18 ;  /* 0x0000001200157213 */ /* 0x000fe40000000000 */
[----:B------:R-:W-:Y:S01]  /*9630*/  STL [R1+0x698], R13 ;  /* 0x0006980d01007387 */ /* 0x000fe20000100800 */
[----:B------:R-:W-:Y:S01]  /*9640*/  @!P4 IMAD.MOV R11, RZ, RZ, -R11 ;  /* 0x000000ffff0bc224 */ /* 0x000fe200078e0a0b */
[----:B------:R-:W-:Y:S01]  /*9650*/  ISETP.GE.AND P4, PT, R15, RZ, PT ;  /* 0x000000ff0f00720c */ /* 0x000fe20003f86270 */
[----:B------:R-:W-:Y:S01]  /*9660*/  @!P2 IMAD.IADD R9, R9, 0x1, -R4 ;  /* 0x000000010909a824 */ /* 0x000fe200078e0a04 */
[----:B------:R0:W-:Y:S01]  /*9670*/  STL [R1+0x694], R12 ;  /* 0x0006940c01007387 */ /* 0x0001e20000100800 */
[----:B------:R-:W-:Y:S01]  /*9680*/  IMAD.MOV R22, RZ, RZ, -R22 ;  /* 0x000000ffff167224 */ /* 0x000fe200078e0a16 */
[----:B------:R-:W-:Y:S01]  /*9690*/  ISETP.GE.AND P2, PT, R14, RZ, PT ;  /* 0x000000ff0e00720c */ /* 0x000fe20003f46270 */
[----:B------:R-:W-:Y:S01]  /*96a0*/  @!P3 IMAD.MOV R10, RZ, RZ, -R10 ;  /* 0x000000ffff0ab224 */ /* 0x000fe200078e0a0a */
[----:B------:R1:W-:Y:S01]  /*96b0*/  STL [R1+0x67c], R11 ;  /* 0x00067c0b01007387 */ /* 0x0003e20000100800 */
[C---:B------:R-:W-:Y:S01]  /*96c0*/  IMAD R19, R4.reuse, R22, R19 ;  /* 0x0000001604137224 */ /* 0x040fe200078e0213 */
[----:B------:R-:W-:Y:S01]  /*96d0*/  ISETP.GT.U32.AND P0, PT, R4, R9, PT ;  /* 0x000000090400720c */ /* 0x000fe20003f04070 */
[--C-:B------:R-:W-:Y:S01]  /*96e0*/  @!P5 IMAD.IADD R0, R0, 0x1, -R4.reuse ;  /* 0x000000010000d824 */ /* 0x100fe200078e0a04 */
[----:B------:R3:W-:Y:S01]  /*96f0*/  STL [R1+0x678], R10 ;  /* 0x0006780a01007387 */ /* 0x0007e20000100800 */
[----:B------:R-:W-:Y:S01]  /*9700*/  @!P6 IMAD.IADD R17, R17, 0x1, -R4 ;  /* 0x000000011111e824 */ /* 0x000fe200078e0a04 */
[----:B------:R-:W-:Y:S01]  /*9710*/  ISETP.GT.U32.AND P5, PT, R4, R19, PT ;  /* 0x000000130400720c */ /* 0x000fe20003fa4070 */
[----:B0-----:R-:W-:Y:S01]  /*9720*/  IMAD.MOV.U32 R12, RZ, RZ, R0 ;  /* 0x000000ffff0c7224 */ /* 0x001fe200078e0000 */
[----:B------:R-:W-:Y:S01]  /*9730*/  ISETP.GE.AND P3, PT, R16, RZ, PT ;  /* 0x000000ff1000720c */ /* 0x000fe20003f66270 */
[----:B------:R-:W-:Y:S01]  /*9740*/  VIADD R15, R3, 0x150 ;  /* 0x00000150030f7836 */ /* 0x000fe20000000000 */
[----:B------:R-:W-:Y:S01]  /*9750*/  ISETP.GT.U32.AND P6, PT, R4, R17, PT ;  /* 0x000000110400720c */ /* 0x000fe20003fc4070 */
[----:B-1----:R-:W-:-:S04]  /*9760*/  IMAD.HI.U32 R11, R5, R21, RZ ;  /* 0x00000015050b7227 */ /* 0x002fc800078e00ff */
[----:B------:R-:W-:Y:S02]  /*9770*/  IMAD.MOV R11, RZ, RZ, -R11 ;  /* 0x000000ffff0b7224 */ /* 0x000fe400078e0a0b */
[----:B---3--:R-:W-:Y:S02]  /*9780*/  VIADD R10, R3, 0x152 ;  /* 0x00000152030a7836 */ /* 0x008fe40000000000 */
[C---:B------:R-:W-:Y:S02]  /*9790*/  IMAD R11, R4.reuse, R11, R21 ;  /* 0x0000000b040b7224 */ /* 0x040fe400078e0215 */
[----:B------:R-:W-:Y:S01]  /*97a0*/  @!P2 IMAD.MOV R12, RZ, RZ, -R12 ;  /* 0x000000ffff0ca224 */ /* 0x000fe200078e0a0c */
[----:B------:R-:W-:Y:S01]  /*97b0*/  IABS R13, R10 ;  /* 0x0000000a000d7213 */ /* 0x000fe20000000000 */
[--C-:B------:R-:W-:Y:S01]  /*97c0*/  @!P0 IMAD.IADD R9, R9, 0x1, -R4.reuse ;  /* 0x0000000109098824 */ /* 0x100fe200078e0a04 */
[----:B------:R-:W-:Y:S01]  /*97d0*/  ISETP.GT.U32.AND P2, PT, R4, R11, PT ;  /* 0x0000000b0400720c */ /* 0x000fe20003f44070 */
[----:B------:R-:W-:Y:S01]  /*97e0*/  @!P5 IMAD.IADD R19, R19, 0x1, -R4 ;  /* 0x000000011313d824 */ /* 0x000fe200078e0a04 */
[----:B------:R-:W-:Y:S01]  /*97f0*/  ISETP.GE.AND P0, PT, R18, RZ, PT ;  /* 0x000000ff1200720c */ /* 0x000fe20003f06270 */
[----:B------:R-:W-:-:S03]  /*9800*/  IMAD.HI.U32 R0, R5, R13, RZ ;  /* 0x0000000d05007227 */ /* 0x000fc600078e00ff */
[C---:B------:R-:W-:Y:S01]  /*9810*/  ISETP.GT.U32.AND P5, PT, R4.reuse, R19, PT ;  /* 0x000000130400720c */ /* 0x040fe20003fa4070 */
[----:B------:R-:W-:Y:S02]  /*9820*/  IMAD.MOV R0, RZ, RZ, -R0 ;  /* 0x000000ffff007224 */ /* 0x000fe400078e0a00 */
[--C-:B------:R-:W-:Y:S02]  /*9830*/  @!P6 IMAD.IADD R17, R17, 0x1, -R4.reuse ;  /* 0x000000011111e824 */ /* 0x100fe400078e0a04 */
[----:B------:R-:W-:Y:S02]  /*9840*/  IMAD.MOV.U32 R14, RZ, RZ, R9 ;  /* 0x000000ffff0e7224 */ /* 0x000fe400078e0009 */
[----:B------:R-:W-:Y:S02]  /*9850*/  VIADD R9, R3, 0x151 ;  /* 0x0000015103097836 */ /* 0x000fe40000000000 */
[----:B------:R-:W-:Y:S02]  /*9860*/  IMAD R13, R4, R0, R13 ;  /* 0x00000000040d7224 */ /* 0x000fe400078e020d */
[----:B------:R-:W-:Y:S01]  /*9870*/  @!P2 IMAD.IADD R11, R11, 0x1, -R4 ;  /* 0x000000010b0ba824 */ /* 0x000fe200078e0a04 */
[----:B------:R-:W-:Y:S01]  /*9880*/  ISETP.GE.AND P6, PT, R9, RZ, PT ;  /* 0x000000ff0900720c */ /* 0x000fe20003fc6270 */
[----:B------:R-:W-:-:S02]  /*9890*/  IMAD.MOV.U32 R18, RZ, RZ, R17 ;  /* 0x000000ffff127224 */ /* 0x000fc400078e0011 */
[----:B------:R-:W-:Y:S01]  /*98a0*/  @!P1 IMAD.MOV R14, RZ, RZ, -R14 ;  /* 0x000000ffff0e9224 */ /* 0x000fe200078e0a0e */
[----:B------:R-:W-:Y:S01]  /*98b0*/  ISETP.GE.AND P1, PT, R10, RZ, PT ;  /* 0x000000ff0a00720c */ /* 0x000fe20003f26270 */
[----:B------:R-:W-:Y:S01]  /*98c0*/  @!P4 IMAD.MOV R18, RZ, RZ, -R18 ;  /* 0x000000ffff12c224 */ /* 0x000fe200078e0a12 */
[----:B------:R-:W-:Y:S01]  /*98d0*/  IABS R10, R9 ;  /* 0x00000009000a7213 */ /* 0x000fe20000000000 */
[----:B------:R-:W-:Y:S01]  /*98e0*/  @!P5 IMAD.IADD R19, R19, 0x1, -R4 ;  /* 0x000000011313d824 */ /* 0x000fe200078e0a04 */
[C---:B------:R-:W-:Y:S01]  /*98f0*/  ISETP.GT.U32.AND P2, PT, R4.reuse, R11, PT ;  /* 0x0000000b0400720c */ /* 0x040fe20003f44070 */
[----:B------:R0:W-:Y:S01]  /*9900*/  STL [R1+0x6ac], R14 ;  /* 0x0006ac0e01007387 */ /* 0x0001e20000100800 */
[----:B------:R-:W-:Y:S01]  /*9910*/  ISETP.GT.U32.AND P4, PT, R4, R13, PT ;  /* 0x0000000d0400720c */ /* 0x000fe20003f84070 */
[----:B------:R-:W-:Y:S01]  /*9920*/  VIADD R9, R3, 0x14f ;  /* 0x0000014f03097836 */ /* 0x000fe20000000000 */
[----:B------:R-:W-:Y:S01]  /*9930*/  ISETP.GE.AND P5, PT, R15, RZ, PT ;  /* 0x000000ff0f00720c */ /* 0x000fe20003fa6270 */
[----:B------:R1:W-:Y:S01]  /*9940*/  STL [R1+0x6a8], R12 ;  /* 0x0006a80c01007387 */ /* 0x0003e20000100800 */
[----:B------:R-:W-:-:S02]  /*9950*/  IMAD.MOV.U32 R17, RZ, RZ, R19 ;  /* 0x000000ffff117224 */ /* 0x000fc400078e0013 */
[----:B------:R-:W-:Y:S01]  /*9960*/  IABS R0, R9 ;  /* 0x0000000900007213 */ /* 0x000fe20000000000 */
[----:B------:R-:W-:Y:S01]  /*9970*/  STL [R1+0x6f8], R18 ;  /* 0x0006f81201007387 */ /* 0x000fe20000100800 */
[----:B------:R-:W-:Y:S01]  /*9980*/  @!P3 IMAD.MOV R17, RZ, RZ, -R17 ;  /* 0x000000ffff11b224 */ /* 0x000fe200078e0a11 */
[----:B------:R-:W-:Y:S01]  /*9990*/  ISETP.GE.AND P3, PT, R9, RZ, PT ;  /* 0x000000ff0900720c */ /* 0x000fe20003f66270 */
[----:B0-----:R-:W-:Y:S01]  /*99a0*/  IMAD.HI.U32 R14, R5, R10, RZ ;  /* 0x0000000a050e7227 */ /* 0x001fe200078e00ff */
[----:B-1----:R-:W-:-:S03]  /*99b0*/  IABS R12, R15 ;  /* 0x0000000f000c7213 */ /* 0x002fc60000000000 */
[----:B------:R-:W-:Y:S01]  /*99c0*/  IMAD.MOV R14, RZ, RZ, -R14 ;  /* 0x000000ffff0e7224 */ /* 0x000fe200078e0a0e */
[----:B------:R-:W-:Y:S01]  /*99d0*/  STL [R1+0x700], R17 ;  /* 0x0007001101007387 */ /* 0x000fe20000100800 */
[----:B------:R-:W-:Y:S02]  /*99e0*/  @!P2 IMAD.IADD R11, R11, 0x1, -R4 ;  /* 0x000000010b0ba824 */ /* 0x000fe400078e0a04 */
[----:B------:R-:W-:-:S04]  /*99f0*/  IMAD.HI.U32 R16, R5, R12, RZ ;  /* 0x0000000c05107227 */ /* 0x000fc800078e00ff */
[----:B------:R-:W-:Y:S02]  /*9a00*/  IMAD.MOV R16, RZ, RZ, -R16 ;  /* 0x000000ffff107224 */ /* 0x000fe400078e0a10 */
[C---:B------:R-:W-:Y:S02]  /*9a10*/  IMAD R10, R4.reuse, R14, R10 ;  /* 0x0000000e040a7224 */ /* 0x040fe400078e020a */
[----:B------:R-:W-:Y:S02]  /*9a20*/  @!P4 IMAD.IADD R13, R13, 0x1, -R4 ;  /* 0x000000010d0dc824 */ /* 0x000fe400078e0a04 */
[C---:B------:R-:W-:Y:S01]  /*9a30*/  IMAD R9, R4.reuse, R16, R12 ;  /* 0x0000001004097224 */ /* 0x040fe200078e020c */
[C---:B------:R-:W-:Y:S01]  /*9a40*/  ISETP.GT.U32.AND P2, PT, R4.reuse, R10, PT ;  /* 0x0000000a0400720c */ /* 0x040fe20003f44070 */
[----:B------:R-:W-:Y:S01]  /*9a50*/  IMAD.MOV.U32 R14, RZ, RZ, R11 ;  /* 0x000000ffff0e7224 */ /* 0x000fe200078e000b */
[----:B------:R-:W-:Y:S01]  /*9a60*/  ISETP.GT.U32.AND P4, PT, R4, R13, PT ;  /* 0x0000000d0400720c */ /* 0x000fe20003f84070 */
[----:B------:R-:W-:-:S04]  /*9a70*/  IMAD.HI.U32 R12, R5, R0, RZ ;  /* 0x00000000050c7227 */ /* 0x000fc800078e00ff */
[----:B------:R-:W-:Y:S01]  /*9a80*/  @!P0 IMAD.MOV R14, RZ, RZ, -R14 ;  /* 0x000000ffff0e8224 */ /* 0x000fe200078e0a0e */
[C---:B------:R-:W-:Y:S01]  /*9a90*/  ISETP.GT.U32.AND P0, PT, R4.reuse, R9, PT ;  /* 0x000000090400720c */ /* 0x040fe20003f04070 */
[----:B------:R-:W-:Y:S02]  /*9aa0*/  IMAD.MOV R11, RZ, RZ, -R12 ;  /* 0x000000ffff0b7224 */ /* 0x000fe400078e0a0c */
[----:B------:R-:W-:Y:S01]  /*9ab0*/  VIADD R16, R3, 0x14e ;  /* 0x0000014e03107836 */ /* 0x000fe20000000000 */
[----:B------:R0:W-:Y:S01]  /*9ac0*/  STL [R1+0x748], R14 ;  /* 0x0007480e01007387 */ /* 0x0001e20000100800 */
[----:B------:R-:W-:Y:S02]  /*9ad0*/  IMAD R11, R4, R11, R0 ;  /* 0x0000000b040b7224 */ /* 0x000fe400078e0200 */
[--C-:B------:R-:W-:Y:S02]  /*9ae0*/  @!P2 IMAD.IADD R10, R10, 0x1, -R4.reuse ;  /* 0x000000010a0aa824 */ /* 0x100fe400078e0a04 */
[--C-:B------:R-:W-:Y:S01]  /*9af0*/  @!P4 IMAD.IADD R13, R13, 0x1, -R4.reuse ;  /* 0x000000010d0dc824 */ /* 0x100fe200078e0a04 */
[C---:B------:R-:W-:Y:S01]  /*9b00*/  ISETP.GT.U32.AND P4, PT, R4.reuse, R11, PT ;  /* 0x0000000b0400720c */ /* 0x040fe20003f84070 */
[----:B------:R-:W-:Y:S01]  /*9b10*/  VIADD R12, R3, 0x14d ;  /* 0x0000014d030c7836 */ /* 0x000fe20000000000 */
[C---:B------:R-:W-:Y:S01]  /*9b20*/  ISETP.GT.U32.AND P2, PT, R4.reuse, R10, PT ;  /* 0x0000000a0400720c */ /* 0x040fe20003f44070 */
[----:B------:R-:W-:Y:S01]  /*9b30*/  @!P0 IMAD.IADD R9, R9, 0x1, -R4 ;  /* 0x0000000109098824 */ /* 0x000fe200078e0a04 */
[----:B0-----:R-:W-:Y:S01]  /*9b40*/  IABS R14, R16 ;  /* 0x00000010000e7213 */ /* 0x001fe20000000000 */
[----:B------:R-:W-:Y:S01]  /*9b50*/  VIADD R0, R3, 0x14c ;  /* 0x0000014c03007836 */ /* 0x000fe20000000000 */
[----:B------:R-:W-:Y:S01]  /*9b60*/  IABS R18, R12 ;  /* 0x0000000c00127213 */ /* 0x000fe20000000000 */
[----:B------:R-:W-:Y:S01]  /*9b70*/  IMAD.MOV.U32 R19, RZ, RZ, R13 ;  /* 0x000000ffff137224 */ /* 0x000fe200078e000d */
[----:B------:R-:W-:Y:S01]  /*9b80*/  ISETP.GT.U32.AND P0, PT, R4, R9, PT ;  /* 0x000000090400720c */ /* 0x000fe20003f04070 */
[----:B------:R-:W-:Y:S01]  /*9b90*/  IMAD.HI.U32 R15, R5, R14, RZ ;  /* 0x0000000e050f7227 */ /* 0x000fe200078e00ff */
[----:B------:R-:W-:-:S03]  /*9ba0*/  IABS R17, R0 ;  /* 0x0000000000117213 */ /* 0x000fc60000000000 */
[----:B------:R-:W-:-:S04]  /*9bb0*/  IMAD.HI.U32 R13, R5, R18, RZ ;  /* 0x00000012050d7227 */ /* 0x000fc800078e00ff */
[----:B------:R-:W-:Y:S02]  /*9bc0*/  IMAD.MOV R15, RZ, RZ, -R15 ;  /* 0x000000ffff0f7224 */ /* 0x000fe400078e0a0f */
[--C-:B------:R-:W-:Y:S02]  /*9bd0*/  @!P4 IMAD.IADD R11, R11, 0x1, -R4.reuse ;  /* 0x000000010b0bc824 */ /* 0x100fe400078e0a04 */
[----:B------:R-:W-:Y:S01]  /*9be0*/  @!P1 IMAD.MOV R19, RZ, RZ, -R19 ;  /* 0x000000ffff139224 */ /* 0x000fe200078e0a13 */
[----:B------:R-:W-:Y:S01]  /*9bf0*/  ISETP.GE.AND P1, PT, R16, RZ, PT ;  /* 0x000000ff1000720c */ /* 0x000fe20003f26270 */
[----:B------:R-:W-:Y:S01]  /*9c00*/  IMAD.MOV R13, RZ, RZ, -R13 ;  /* 0x000000ffff0d7224 */ /* 0x000fe200078e0a0d */
[----:B------:R-:W-:Y:S01]  /*9c10*/  ISETP.GT.U32.AND P4, PT, R4, R11, PT ;  /* 0x0000000b0400720c */ /* 0x000fe20003f84070 */
[----:B------:R-:W-:Y:S01]  /*9c20*/  @!P2 IMAD.IADD R10, R10, 0x1, -R4 ;  /* 0x000000010a0aa824 */ /* 0x000fe200078e0a04 */
[----:B------:R-:W-:Y:S01]  /*9c30*/  ISETP.GE.AND P2, PT, R12, RZ, PT ;  /* 0x000000ff0c00720c */ /* 0x000fe20003f46270 */
[----:B------:R-:W-:Y:S01]  /*9c40*/  IMAD R14, R4, R15, R14 ;  /* 0x0000000f040e7224 */ /* 0x000fe200078e020e */
[----:B------:R0:W-:Y:S01]  /*9c50*/  STL [R1+0x708], R19 ;  /* 0x0007081301007387 */ /* 0x0001e20000100800 */
[----:B------:R-:W-:-:S04]  /*9c60*/  IMAD.HI.U32 R16, R5, R17, RZ ;  /* 0x0000001105107227 */ /* 0x000fc800078e00ff */
[C---:B------:R-:W-:Y:S02]  /*9c70*/  IMAD R18, R4.reuse, R13, R18 ;  /* 0x0000000d04127224 */ /* 0x040fe400078e0212 */
[----:B------:R-:W-:Y:S01]  /*9c80*/  @!P0 IMAD.IADD R9, R9, 0x1, -R4 ;  /* 0x0000000109098824 */ /* 0x000fe200078e0a04 */
[C---:B------:R-:W-:Y:S01]  /*9c90*/  ISETP.GT.U32.AND P0, PT, R4.reuse, R14, PT ;  /* 0x0000000e0400720c */ /* 0x040fe20003f04070 */
[----:B------:R-:W-:Y:S02]  /*9ca0*/  IMAD.MOV.U32 R20, RZ, RZ, R10 ;  /* 0x000000ffff147224 */ /* 0x000fe400078e000a */
[----:B------:R-:W-:Y:S02]  /*9cb0*/  IMAD.MOV R12, RZ, RZ, -R16 ;  /* 0x000000ffff0c7224 */ /* 0x000fe400078e0a10 */
[----:B------:R-:W-:Y:S01]  /*9cc0*/  @!P6 IMAD.MOV R20, RZ, RZ, -R20 ;  /* 0x000000ffff14e224 */ /* 0x000fe200078e0a14 */
[C---:B------:R-:W-:Y:S01]  /*9cd0*/  ISETP.GT.U32.AND P6, PT, R4.reuse, R18, PT ;  /* 0x000000120400720c */ /* 0x040fe20003fc4070 */
[----:B------:R-:W-:-:S02]  /*9ce0*/  IMAD R17, R4, R12, R17 ;  /* 0x0000000c04117224 */ /* 0x000fc400078e0211 */
[----:B------:R-:W-:Y:S01]  /*9cf0*/  VIADD R10, R3, 0x14b ;  /* 0x0000014b030a7836 */ /* 0x000fe20000000000 */
[----:B------:R1:W-:Y:S01]  /*9d00*/  STL [R1+0x714], R20 ;  /* 0x0007141401007387 */ /* 0x0003e20000100800 */
[--C-:B------:R-:W-:Y:S01]  /*9d10*/  @!P4 IMAD.IADD R11, R11, 0x1, -R4.reuse ;  /* 0x000000010b0bc824 */ /* 0x100fe200078e0a04 */
[----:B------:R-:W-:Y:S01]  /*9d20*/  ISETP.GT.U32.AND P4, PT, R4, R17, PT ;  /* 0x000000110400720c */ /* 0x000fe20003f84070 */
[----:B0-----:R-:W-:Y:S01]  /*9d30*/  IMAD.MOV.U32 R19, RZ, RZ, R9 ;  /* 0x000000ffff137224 */ /* 0x001fe200078e0009 */
[----:B------:R-:W-:Y:S01]  /*9d40*/  IABS R9, R10 ;  /* 0x0000000a00097213 */ /* 0x000fe20000000000 */
[--C-:B------:R-:W-:Y:S01]  /*9d50*/  @!P0 IMAD.IADD R14, R14, 0x1, -R4.reuse ;  /* 0x000000010e0e8824 */ /* 0x100fe200078e0a04 */
[----:B------:R-:W-:Y:S01]  /*9d60*/  ISETP.GE.AND P0, PT, R10, RZ, PT ;  /* 0x000000ff0a00720c */ /* 0x000fe20003f06270 */
[----:B------:R-:W-:Y:S02]  /*9d70*/  VIADD R16, R3, 0x14a ;  /* 0x0000014a03107836 */ /* 0x000fe40000000000 */
[----:B------:R-:W-:Y:S01]  /*9d80*/  @!P6 IMAD.IADD R18, R18, 0x1, -R4 ;  /* 0x000000011212e824 */ /* 0x000fe200078e0a04 */
[----:B------:R-:W-:Y:S01]  /*9d90*/  ISETP.GT.U32.AND P6, PT, R4, R14, PT ;  /* 0x0000000e0400720c */ /* 0x000fe20003fc4070 */
[----:B------:R-:W-:Y:S01]  /*9da0*/  @!P5 IMAD.MOV R19, RZ, RZ, -R19 ;  /* 0x000000ffff13d224 */ /* 0x000fe200078e0a13 */
[----:B------:R-:W-:Y:S01]  /*9db0*/  ISETP.GE.AND P5, PT, R0, RZ, PT ;  /* 0x000000ff0000720c */ /* 0x000fe20003fa6270 */
[----:B------:R-:W-:Y:S01]  /*9dc0*/  IMAD.HI.U32 R10, R5, R9, RZ ;  /* 0x00000009050a7227 */ /* 0x000fe200078e00ff */
[----:B------:R-:W-:-:S02]  /*9dd0*/  IABS R0, R16 ;  /* 0x0000001000007213 */ /* 0x000fc40000000000 */
[----:B------:R0:W-:Y:S01]  /*9de0*/  STL [R1+0x73c], R19 ;  /* 0x00073c1301007387 */ /* 0x0001e20000100800 */
[----:B------:R-:W-:Y:S02]  /*9df0*/  IMAD.MOV R10, RZ, RZ, -R10 ;  /* 0x000000ffff0a7224 */ /* 0x000fe400078e0a0a */
[----:B------:R-:W-:Y:S01]  /*9e00*/  @!P4 IMAD.IADD R17, R17, 0x1, -R4 ;  /* 0x000000011111c824 */ /* 0x000fe200078e0a04 */
[----:B------:R-:W-:Y:S01]  /*9e10*/  ISETP.GT.U32.AND P4, PT, R4, R18, PT ;  /* 0x000000120400720c */ /* 0x000fe20003f84070 */
[----:B------:R-:W-:-:S04]  /*9e20*/  IMAD.HI.U32 R13, R5, R0, RZ ;  /* 0x00000000050d7227 */ /* 0x000fc800078e00ff */
[----:B------:R-:W-:Y:S02]  /*9e30*/  IMAD R9, R4, R10, R9 ;  /* 0x0000000a04097224 */ /* 0x000fe400078e0209 */
[----:B------:R-:W-:Y:S02]  /*9e40*/  IMAD.MOV R13, RZ, RZ, -R13 ;  /* 0x000000ffff0d7224 */ /* 0x000fe400078e0a0d */
[----:B------:R-:W-:Y:S02]  /*9e50*/  IMAD.MOV.U32 R15, RZ, RZ, R11 ;  /* 0x000000ffff0f7224 */ /* 0x000fe400078e000b */
[----:B------:R-:W-:Y:S01]  /*9e60*/  @!P6 IMAD.IADD R14, R14, 0x1, -R4 ;  /* 0x000000010e0ee824 */ /* 0x000fe200078e0a04 */
[C---:B------:R-:W-:Y:S01]  /*9e70*/  ISETP.GT.U32.AND P6, PT, R4.reuse, R9, PT ;  /* 0x000000090400720c */ /* 0x040fe20003fc4070 */
[C---:B------:R-:W-:Y:S02]  /*9e80*/  IMAD R0, R4.reuse, R13, R0 ;  /* 0x0000000d04007224 */ /* 0x040fe400078e0200 */
[----:B------:R-:W-:Y:S01]  /*9e90*/  @!P3 IMAD.MOV R15, RZ, RZ, -R15 ;  /* 0x000000ffff0fb224 */ /* 0x000fe200078e0a0f */
[----:B------:R-:W-:Y:S01]  /*9ea0*/  ISETP.GT.U32.AND P3, PT, R4, R17, PT ;  /* 0x000000110400720c */ /* 0x000fe20003f64070 */
[----:B------:R-:W-:Y:S01]  /*9eb0*/  @!P4 IMAD.IADD R18, R18, 0x1, -R4 ;  /* 0x000000011212c824 */ /* 0x000fe200078e0a04 */
[----:B------:R-:W-:Y:S01]  /*9ec0*/  ISETP.GT.U32.AND P4, PT, R4, R0, PT ;  /* 0x000000000400720c */ /* 0x000fe20003f84070 */
[C---:B------:R-:W-:Y:S01]  /*9ed0*/  VIADD R12, R3.reuse, 0x149 ;  /* 0x00000149030c7836 */ /* 0x040fe20000000000 */
[----:B------:R3:W-:Y:S01]  /*9ee0*/  STL [R1+0x744], R15 ;  /* 0x0007440f01007387 */ /* 0x0007e20000100800 */
[----:B------:R-:W-:-:S02]  /*9ef0*/  VIADD R10, R3, 0x148 ;  /* 0x00000148030a7836 */ /* 0x000fc40000000000 */
[----:B-1----:R-:W-:Y:S01]  /*9f00*/  IMAD.MOV.U32 R20, RZ, RZ, R14 ;  /* 0x000000ffff147224 */ /* 0x002fe200078e000e */
[----:B------:R-:W-:Y:S01]  /*9f10*/  IABS R11, R12 ;  /* 0x0000000c000b7213 */ /* 0x000fe20000000000 */
[--C-:B------:R-:W-:Y:S01]  /*9f20*/  @!P6 IMAD.IADD R9, R9, 0x1, -R4.reuse ;  /* 0x000000010909e824 */ /* 0x100fe200078e0a04 */
[----:B0-----:R-:W-:Y:S01]  /*9f30*/  IABS R19, R10 ;  /* 0x0000000a00137213 */ /* 0x001fe20000000000 */
[----:B------:R-:W-:Y:S01]  /*9f40*/  VIADD R13, R3, 0x147 ;  /* 0x00000147030d7836 */ /* 0x000fe20000000000 */
[----:B------:R-:W-:Y:S01]  /*9f50*/  ISETP.GE.AND P6, PT, R12, RZ, PT ;  /* 0x000000ff0c00720c */ /* 0x000fe20003fc6270 */
[----:B------:R-:W-:Y:S01]  /*9f60*/  @!P3 IMAD.IADD R17, R17, 0x1, -R4 ;  /* 0x000000011111b824 */ /* 0x000fe200078e0a04 */
[----:B------:R-:W-:Y:S01]  /*9f70*/  ISETP.GE.AND P3, PT, R16, RZ, PT ;  /* 0x000000ff1000720c */ /* 0x000fe20003f66270 */
[----:B------:R-:W-:Y:S01]  /*9f80*/  @!P1 IMAD.MOV R20, RZ, RZ, -R20 ;  /* 0x000000ffff149224 */ /* 0x000fe200078e0a14 */
[----:B------:R-:W-:Y:S01]  /*9f90*/  ISETP.GT.U32.AND P1, PT, R4, R9, PT ;  /* 0x000000090400720c */ /* 0x000fe20003f24070 */
[----:B------:R-:W-:Y:S01]  /*9fa0*/  @!P4 IMAD.IADD R0, R0, 0x1, -R4 ;  /* 0x000000010000c824 */ /* 0x000fe200078e0a04 */
[----:B------:R-:W-:Y:S01]  /*9fb0*/  IABS R16, R13 ;  /* 0x0000000d00107213 */ /* 0x000fe20000000000 */
[----:B---3--:R-:W-:Y:S01]  /*9fc0*/  IMAD.HI.U32 R15, R5, R11, RZ ;  /* 0x0000000b050f7227 */ /* 0x008fe200078e00ff */
[----:B------:R-:W-:Y:S02]  /*9fd0*/  STL [R1+0x740], R20 ;  /* 0x0007401401007387 */ /* 0x000fe40000100800 */
[----:B------:R-:W-:Y:S01]  /*9fe0*/  ISETP.GT.U32.AND P4, PT, R4, R0, PT ;  /* 0x000000000400720c */ /* 0x000fe20003f84070 */
[----:B------:R-:W-:-:S02]  /*9ff0*/  IMAD.MOV.U32 R14, RZ, RZ, R19 ;  /* 0x000000ffff0e7224 */ /* 0x000fc400078e0013 */
[----:B------:R-:W-:Y:S02]  /*a000*/  IMAD.MOV.U32 R12, RZ, RZ, R16 ;  /* 0x000000ffff0c7224 */ /* 0x000fe400078e0010 */
[----:B------:R-:W-:Y:S02]  /*a010*/  IMAD.MOV R15, RZ, RZ, -R15 ;  /* 0x000000ffff0f7224 */ /* 0x000fe400078e0a0f */
[----:B------:R-:W-:-:S04]  /*a020*/  IMAD.HI.U32 R16, R5, R14, RZ ;  /* 0x0000000e05107227 */ /* 0x000fc800078e00ff */
[C---:B------:R-:W-:Y:S02]  /*a030*/  IMAD R11, R4.reuse, R15, R11 ;  /* 0x0000000f040b7224 */ /* 0x040fe400078e020b */
[----:B------:R-:W-:Y:S02]  /*a040*/  IMAD.MOV R16, RZ, RZ, -R16 ;  /* 0x000000ffff107224 */ /* 0x000fe400078e0a10 */
[----:B------:R-:W-:Y:S01]  /*a050*/  @!P1 IMAD.IADD R9, R9, 0x1, -R4 ;  /* 0x0000000109099824 */ /* 0x000fe200078e0a04 */
[----:B------:R-:W-:Y:S01]  /*a060*/  ISETP.GE.AND P1, PT, R13, RZ, PT ;  /* 0x000000ff0d00720c */ /* 0x000fe20003f26270 */
[----:B------:R-:W-:Y:S01]  /*a070*/  @!P2 IMAD.MOV R18, RZ, RZ, -R18 ;  /* 0x000000ffff12a224 */ /* 0x000fe200078e0a12 */
[C---:B------:R-:W-:Y:S01]  /*a080*/  ISETP.GT.U32.AND P2, PT, R4.reuse, R11, PT ;  /* 0x0000000b0400720c */ /* 0x040fe20003f44070 */
[----:B------:R-:W-:Y:S02]  /*a090*/  IMAD R13, R4, R16, R14 ;  /* 0x00000010040d7224 */ /* 0x000fe400078e020e */
[----:B------:R-:W-:Y:S01]  /*a0a0*/  @!P4 IMAD.IADD R0, R0, 0x1, -R4 ;  /* 0x000000010000c824 */ /* 0x000fe200078e0a04 */
[----:B------:R0:W-:Y:S01]  /*a0b0*/  STL [R1+0x734], R18 ;  /* 0x0007341201007387 */ /* 0x0001e20000100800 */
[----:B------:R-:W-:Y:S01]  /*a0c0*/  @!P5 IMAD.MOV R17, RZ, RZ, -R17 ;  /* 0x000000ffff11d224 */ /* 0x000fe200078e0a11 */
[----:B------:R-:W-:Y:S01]  /*a0d0*/  ISETP.GT.U32.AND P4, PT, R4, R13, PT ;  /* 0x0000000d0400720c */ /* 0x000fe20003f84070 */
[----:B------:R-:W-:Y:S01]  /*a0e0*/  IMAD.HI.U32 R15, R5, R12, RZ ;  /* 0x0000000c050f7227 */ /* 0x000fe200078e00ff */
[----:B------:R-:W-:-:S02]  /*a0f0*/  ISETP.GE.AND P5, PT, R10, RZ, PT ;  /* 0x000000ff0a00720c */ /* 0x000fc40003fa6270 */
[----:B------:R1:W-:Y:S01]  /*a100*/  STL [R1+0x738], R17 ;  /* 0x0007381101007387 */ /* 0x0003e20000100800 */
[----:B------:R-:W-:Y:S02]  /*a110*/  IMAD.MOV R15, RZ, RZ, -R15 ;  /* 0x000000ffff0f7224 */ /* 0x000fe400078e0a0f */
[----:B------:R-:W-:Y:S02]  /*a120*/  @!P2 IMAD.IADD R11, R11, 0x1, -R4 ;  /* 0x000000010b0ba824 */ /* 0x000fe400078e0a04 */
[----:B0-----:R-:W-:Y:S02]  /*a130*/  IMAD.MOV.U32 R18, RZ, RZ, R9 ;  /* 0x000000ffff127224 */ /* 0x001fe400078e0009 */
[C---:B------:R-:W-:Y:S02]  /*a140*/  IMAD R12, R4.reuse, R15, R12 ;  /* 0x0000000f040c7224 */ /* 0x040fe400078e020c */
[C---:B------:R-:W-:Y:S02]  /*a150*/  VIADD R16, R3.reuse, 0x145 ;  /* 0x0000014503107836 */ /* 0x040fe40000000000 */
[----:B-1----:R-:W-:Y:S01]  /*a160*/  VIADD R17, R3, 0x146 ;  /* 0x0000014603117836 */ /* 0x002fe20000000000 */
[C---:B------:R-:W-:Y:S01]  /*a170*/  ISETP.GT.U32.AND P2, PT, R4.reuse, R12, PT ;  /* 0x0000000c0400720c */ /* 0x040fe20003f44070 */
[----:B------:R-:W-:Y:S01]  /*a180*/  @!P0 IMAD.MOV R18, RZ, RZ, -R18 ;  /* 0x000000ffff128224 */ /* 0x000fe200078e0a12 */
[C---:B------:R-:W-:Y:S01]  /*a190*/  ISETP.GT.U32.AND P0, PT, R4.reuse, R11, PT ;  /* 0x0000000b0400720c */ /* 0x040fe20003f04070 */
[----:B------:R-:W-:Y:S01]  /*a1a0*/  @!P4 IMAD.IADD R13, R13, 0x1, -R4 ;  /* 0x000000010d0dc824 */ /* 0x000fe200078e0a04 */
[----:B------:R-:W-:Y:S01]  /*a1b0*/  IABS R14, R17 ;  /* 0x00000011000e7213 */ /* 0x000fe20000000000 */
[----:B------:R-:W-:Y:S01]  /*a1c0*/  VIADD R10, R3, 0x144 ;  /* 0x00000144030a7836 */ /* 0x000fe20000000000 */
[----:B------:R-:W-:Y:S01]  /*a1d0*/  IABS R15, R16 ;  /* 0x00000010000f7213 */ /* 0x000fe20000000000 */
[----:B------:R0:W-:Y:S01]  /*a1e0*/  STL [R1+0x764], R18 ;  /* 0x0007641201007387 */ /* 0x0001e20000100800 */
[----:B------:R-:W-:Y:S01]  /*a1f0*/  ISETP.GT.U32.AND P4, PT, R4, R13, PT ;  /* 0x0000000d0400720c */ /* 0x000fe20003f84070 */
[----:B------:R-:W-:-:S04]  /*a200*/  IMAD.HI.U32 R9, R5, R14, RZ ;  /* 0x0000000e05097227 */ /* 0x000fc800078e00ff */
[----:B------:R-:W-:Y:S02]  /*a210*/  IMAD.MOV R9, RZ, RZ, -R9 ;  /* 0x000000ffff097224 */ /* 0x000fe400078e0a09 */
[----:B------:R-:W-:Y:S01]  /*a220*/  @!P0 IMAD.IADD R11, R11, 0x1, -R4 ;  /* 0x000000010b0b8824 */ /* 0x000fe200078e0a04 */
[----:B------:R-:W-:Y:S01]  /*a230*/  ISETP.GE.AND P0, PT, R16, RZ, PT ;  /* 0x000000ff1000720c */ /* 0x000fe20003f06270 */
[----:B0-----:R-:W-:Y:S02]  /*a240*/  IMAD.MOV.U32 R18, RZ, RZ, R0 ;  /* 0x000000ffff127224 */ /* 0x001fe400078e0000 */
[----:B------:R-:W-:-:S04]  /*a250*/  IMAD.HI.U32 R0, R5, R15, RZ ;  /* 0x0000000f05007227 */ /* 0x000fc800078e00ff */
[----:B------:R-:W-:Y:S02]  /*a260*/  IMAD.MOV R0, RZ, RZ, -R0 ;  /* 0x000000ffff007224 */ /* 0x000fe400078e0a00 */
[----:B------:R-:W-:Y:S02]  /*a270*/  IMAD R14, R4, R9, R14 ;  /* 0x00000009040e7224 */ /* 0x000fe400078e020e */
[--C-:B------:R-:W-:Y:S02]  /*a280*/  @!P2 IMAD.IADD R12, R12, 0x1, -R4.reuse ;  /* 0x000000010c0ca824 */ /* 0x100fe400078e0a04 */
[C---:B------:R-:W-:Y:S02]  /*a290*/  IMAD R15, R4.reuse, R0, R15 ;  /* 0x00000000040f7224 */ /* 0x040fe400078e020f */
[----:B------:R-:W-:Y:S01]  /*a2a0*/  @!P4 IMAD.IADD R13, R13, 0x1, -R4 ;  /* 0x000000010d0dc824 */ /* 0x000fe200078e0a04 */
[C---:B------:R-:W-:Y:S01]  /*a2b0*/  ISETP.GT.U32.AND P4, PT, R4.reuse, R14, PT ;  /* 0x0000000e0400720c */ /* 0x040fe20003f84070 */
[----:B------:R-:W-:Y:S01]  /*a2c0*/  IMAD.MOV.U32 R19, RZ, RZ, R11 ;  /* 0x000000ffff137224 */ /* 0x000fe200078e000b */
[C---:B------:R-:W-:Y:S01]  /*a2d0*/  ISETP.GT.U32.AND P2, PT, R4.reuse, R12, PT ;  /* 0x0000000c0400720c */ /* 0x040fe20003f44070 */
[----:B------:R-:W-:Y:S01]  /*a2e0*/  @!P3 IMAD.MOV R18, RZ, RZ, -R18 ;  /* 0x000000ffff12b224 */ /* 0x000fe200078e0a12 */
[----:B------:R-:W-:Y:S01]  /*a2f0*/  ISETP.GE.AND P3, PT, R17, RZ, PT ;  /* 0x000000ff1100720c */ /* 0x000fe20003f66270 */
[----:B------:R-:W-:Y:S01]  /*a300*/  @!P6 IMAD.MOV R19, RZ, RZ, -R19 ;  /* 0x000000ffff13e224 */ /* 0x000fe200078e0a13 */
[----:B------:R-:W-:Y:S01]  /*a310*/  ISETP.GT.U32.AND P6, PT, R4, R15, PT ;  /* 0x0000000f0400720c */ /* 0x000fe20003fc4070 */
[C---:B------:R-:W-:Y:S01]  /*a320*/  VIADD R0, R3.reuse, 0x143 ;  /* 0x0000014303007836 */ /* 0x040fe20000000000 */
[----:B------:R-:W-:Y:S01]  /*a330*/  IABS R17, R10 ;  /* 0x0000000a00117213 */ /* 0x000fe20000000000 */
[----:B------:R0:W-:Y:S01]  /*a340*/  STL [R1+0x7ac], R18 ;  /* 0x0007ac1201007387 */ /* 0x0001e20000100800 */
[----:B------:R-:W-:-:S02]  /*a350*/  VIADD R22, R3, 0x140 ;  /* 0x0000014003167836 */ /* 0x000fc40000000000 */
[----:B------:R-:W-:Y:S01]  /*a360*/  IABS R11, R0 ;  /* 0x00000000000b7213 */ /* 0x000fe20000000000 */
[--C-:B------:R-:W-:Y:S01]  /*a370*/  @!P4 IMAD.IADD R14, R14, 0x1, -R4.reuse ;  /* 0x000000010e0ec824 */ /* 0x100fe200078e0a04 */
[----:B------:R1:W-:Y:S01]  /*a380*/  STL [R1+0x768], R19 ;  /* 0x0007681301007387 */ /* 0x0003e20000100800 */
[----:B------:R-:W-:Y:S01]  /*a390*/  IMAD.HI.U32 R9, R5, R17, RZ ;  /* 0x0000001105097227 */ /* 0x000fe200078e00ff */
[----:B------:R-:W-:Y:S02]  /*a3a0*/  IABS R16, R22 ;  /* 0x0000001600107213 */ /* 0x000fe40000000000 */
[----:B------:R-:W-:Y:S01]  /*a3b0*/  ISETP.GT.U32.AND P4, PT, R4, R14, PT ;  /* 0x0000000e0400720c */ /* 0x000fe20003f84070 */
[--C-:B------:R-:W-:Y:S01]  /*a3c0*/  @!P2 IMAD.IADD R12, R12, 0x1, -R4.reuse ;  /* 0x000000010c0ca824 */ /* 0x100fe200078e0a04 */
[----:B------:R-:W-:Y:S01]  /*a3d0*/  ISETP.GE.AND P2, PT, R0, RZ, PT ;  /* 0x000000ff0000720c */ /* 0x000fe20003f46270 */
[----:B------:R-:W-:Y:S02]  /*a3e0*/  @!P6 IMAD.IADD R15, R15, 0x1, -R4 ;  /* 0x000000010f0fe824 */ /* 0x000fe400078e0a04 */
[----:B------:R-:W-:-:S02]  /*a3f0*/  IMAD.MOV R9, RZ, RZ, -R9 ;  /* 0x000000ffff097224 */ /* 0x000fc400078e0a09 */
[----:B------:R-:W-:Y:S01]  /*a400*/  IMAD.MOV.U32 R0, RZ, RZ, R11 ;  /* 0x000000ffff007224 */ /* 0x000fe200078e000b */
[C---:B------:R-:W-:Y:S01]  /*a410*/  ISETP.GT.U32.AND P6, PT, R4.reuse, R15, PT ;  /* 0x0000000f0400720c */ /* 0x040fe20003fc4070 */
[----:B0-----:R-:W-:Y:S02]  /*a420*/  IMAD.MOV.U32 R18, RZ, RZ, R13 ;  /* 0x000000ffff127224 */ /* 0x001fe400078e000d */
[----:B------:R-:W-:Y:S02]  /*a430*/  IMAD R17, R4, R9, R17 ;  /* 0x0000000904117224 */ /* 0x000fe400078e0211 */
[----:B------:R-:W-:Y:S02]  /*a440*/  VIADD R13, R3, 0x142 ;  /* 0x00000142030d7836 */ /* 0x000fe40000000000 */
[----:B------:R-:W-:-:S04]  /*a450*/  IMAD.HI.U32 R9, R5, R0, RZ ;  /* 0x0000000005097227 */ /* 0x000fc800078e00ff */
[----:B------:R-:W-:Y:S01]  /*a460*/  @!P5 IMAD.MOV R18, RZ, RZ, -R18 ;  /* 0x000000ffff12d224 */ /* 0x000fe200078e0a12 */
[----:B------:R-:W-:Y:S01]  /*a470*/  ISETP.GE.AND P5, PT, R10, RZ, PT ;  /* 0x000000ff0a00720c */ /* 0x000fe20003fa6270 */
[----:B-1----:R-:W-:Y:S01]  /*a480*/  VIADD R19, R3, 0x141 ;  /* 0x0000014103137836 */ /* 0x002fe20000000000 */
[----:B------:R-:W-:Y:S01]  /*a490*/  IABS R10, R13 ;  /* 0x0000000d000a7213 */ /* 0x000fe20000000000 */
[----:B------:R-:W-:Y:S01]  /*a4a0*/  IMAD.MOV R9, RZ, RZ, -R9 ;  /* 0x000000ffff097224 */ /* 0x000fe200078e0a09 */
[----:B------:R0:W-:Y:S01]  /*a4b0*/  STL [R1+0x778], R18 ;  /* 0x0007781201007387 */ /* 0x0001e20000100800 */
[----:B------:R-:W-:Y:S01]  /*a4c0*/  @!P4 IMAD.IADD R14, R14, 0x1, -R4 ;  /* 0x000000010e0ec824 */ /* 0x000fe200078e0a04 */
[----:B------:R-:W-:Y:S01]  /*a4d0*/  IABS R21, R19 ;  /* 0x0000001300157213 */ /* 0x000fe20000000000 */
[C---:B------:R-:W-:Y:S01]  /*a4e0*/  IMAD R0, R4.reuse, R9, R0 ;  /* 0x0000000904007224 */ /* 0x040fe200078e0200 */
[----:B------:R-:W-:Y:S01]  /*a4f0*/  ISETP.GT.U32.AND P4, PT, R4, R17, PT ;  /* 0x000000110400720c */ /* 0x000fe20003f84070 */
[----:B------:R-:W-:-:S04]  /*a500*/  IMAD.HI.U32 R20, R5, R10, RZ ;  /* 0x0000000a05147227 */ /* 0x000fc800078e00ff */
[----:B------:R-:W-:Y:S01]  /*a510*/  @!P6 IMAD.IADD R15, R15, 0x1, -R4 ;  /* 0x000000010f0fe824 */ /* 0x000fe200078e0a04 */
[----:B------:R-:W-:Y:S01]  /*a520*/  ISETP.GT.U32.AND P6, PT, R4, R0, PT ;  /* 0x000000000400720c */ /* 0x000fe20003fc4070 */
        /* <DEDUP_REMOVED lines=10> */
[----:B------:R-:W-:-:S03]  /*a5d0*/  IMAD.HI.U32 R23, R5, R16, RZ ;  /* 0x0000001005177227 */ /* 0x000fc600078e00ff */
[----:B------:R-:W-:Y:S01]  /*a5e0*/  IABS R24, R20 ;  /* 0x0000001400187213 */ /* 0x000fe20000000000 */
[----:B------:R-:W-:Y:S02]  /*a5f0*/  IMAD.MOV R23, RZ, RZ, -R23 ;  /* 0x000000ffff177224 */ /* 0x000fe400078e0a17 */
[----:B------:R-:W-:Y:S02]  /*a600*/  IMAD.MOV.U32 R26, RZ, RZ, R12 ;  /* 0x000000ffff1a7224 */ /* 0x000fe400078e000c */
[--C-:B------:R-:W-:Y:S01]  /*a610*/  @!P4 IMAD.IADD R10, R10, 0x1, -R4.reuse ;  /* 0x000000010a0ac824 */ /* 0x100fe200078e0a04 */
[C---:B------:R-:W-:Y:S01]  /*a620*/  ISETP.GT.U32.AND P4, PT, R4.reuse, R17, PT ;  /* 0x000000110400720c */ /* 0x040fe20003f84070 */
[----:B------:R-:W-:Y:S02]  /*a630*/  @!P6 IMAD.IADD R21, R21, 0x1, -R4 ;  /* 0x000000011515e824 */ /* 0x000fe400078e0a04 */
[C---:B------:R-:W-:Y:S01]  /*a640*/  IMAD R16, R4.reuse, R23, R16 ;  /* 0x0000001704107224 */ /* 0x040fe200078e0210 */
[----:B------:R-:W-:Y:S01]  /*a650*/  ISETP.GT.U32.AND P6, PT, R4, R10, PT ;  /* 0x0000000a0400720c */ /* 0x000fe20003fc4070 */
[----:B------:R-:W-:-:S04]  /*a660*/  IMAD.HI.U32 R23, R5, R24, RZ ;  /* 0x0000001805177227 */ /* 0x000fc800078e00ff */
[----:B------:R-:W-:Y:S02]  /*a670*/  IMAD.MOV R23, RZ, RZ, -R23 ;  /* 0x000000ffff177224 */ /* 0x000fe400078e0a17 */
[----:B------:R-:W-:Y:S01]  /*a680*/  @!P1 IMAD.MOV R26, RZ, RZ, -R26 ;  /* 0x000000ffff1a9224 */ /* 0x000fe200078e0a1a */
[C---:B------:R-:W-:Y:S01]  /*a690*/  ISETP.GT.U32.AND P1, PT, R4.reuse, R0, PT ;  /* 0x000000000400720c */ /* 0x040fe20003f24070 */
[----:B------:R-:W-:Y:S01]  /*a6a0*/  @!P3 IMAD.MOV R14, RZ, RZ, -R14 ;  /* 0x000000ffff0eb224 */ /* 0x000fe200078e0a0e */
[C---:B------:R-:W-:Y:S01]  /*a6b0*/  ISETP.GT.U32.AND P3, PT, R4.reuse, R21, PT ;  /* 0x000000150400720c */ /* 0x040fe20003f64070 */
[C---:B0-----:R-:W-:Y:S01]  /*a6c0*/  VIADD R18, R3.reuse, 0x13f ;  /* 0x0000013f03127836 */ /* 0x041fe20000000000 */
[----:B------:R-:W-:Y:S01]  /*a6d0*/  STL [R1+0x774], R26 ;  /* 0x0007741a01007387 */ /* 0x000fe20000100800 */
[----:B------:R-:W-:Y:S02]  /*a6e0*/  IMAD R24, R4, R23, R24 ;  /* 0x0000001704187224 */ /* 0x000fe400078e0218 */
[----:B------:R-:W-:Y:S01]  /*a6f0*/  @!P6 IMAD.IADD R10, R10, 0x1, -R4 ;  /* 0x000000010a0ae824 */ /* 0x000fe200078e0a04 */
[----:B------:R-:W-:Y:S01]  /*a700*/  IABS R9, R18 ;  /* 0x0000001200097213 */ /* 0x000fe20000000000 */
[----:B------:R0:W-:Y:S01]  /*a710*/  STL [R1+0x770], R14 ;  /* 0x0007700e01007387 */ /* 0x0001e20000100800 */
[----:B------:R-:W-:Y:S01]  /*a720*/  ISETP.GT.U32.AND P6, PT, R4, R24, PT ;  /* 0x000000180400720c */ /* 0x000fe20003fc4070 */
[----:B------:R-:W-:-:S02]  /*a730*/  VIADD R11, R3, 0x13d ;  /* 0x0000013d030b7836 */ /* 0x000fc40000000000 */
[----:B------:R-:W-:-:S03]  /*a740*/  IMAD.HI.U32 R25, R5, R9, RZ ;  /* 0x0000000905197227 */ /* 0x000fc600078e00ff */
[----:B------:R-:W-:Y:S01]  /*a750*/  IABS R12, R11 ;  /* 0x0000000b000c7213 */ /* 0x000fe20000000000 */
[--C-:B------:R-:W-:Y:S01]  /*a760*/  @!P1 IMAD.IADD R0, R0, 0x1, -R4.reuse ;  /* 0x0000000100009824 */ /* 0x100fe200078e0a04 */
[----:B------:R-:W-:Y:S01]  /*a770*/  ISETP.GE.AND P1, PT, R13, RZ, PT ;  /* 0x000000ff0d00720c */ /* 0x000fe20003f26270 */
[----:B0-----:R-:W-:Y:S02]  /*a780*/  IMAD.MOV.U32 R14, RZ, RZ, R15 ;  /* 0x000000ffff0e7224 */ /* 0x001fe400078e000f */
[----:B------:R-:W-:Y:S01]  /*a790*/  @!P3 IMAD.IADD R21, R21, 0x1, -R4 ;  /* 0x000000011515b824 */ /* 0x000fe200078e0a04 */
[----:B------:R-:W-:Y:S01]  /*a7a0*/  ISETP.GE.AND P3, PT, R19, RZ, PT ;  /* 0x000000ff1300720c */ /* 0x000fe20003f66270 */
[----:B------:R-:W-:Y:S01]  /*a7b0*/  @!P0 IMAD.MOV R14, RZ, RZ, -R14 ;  /* 0x000000ffff0e8224 */ /* 0x000fe200078e0a0e */
[----:B------:R-:W-:Y:S01]  /*a7c0*/  ISETP.GT.U32.AND P0, PT, R4, R16, PT ;  /* 0x000000100400720c */ /* 0x000fe20003f04070 */
[----:B------:R-:W-:Y:S02]  /*a7d0*/  IMAD.MOV R25, RZ, RZ, -R25 ;  /* 0x000000ffff197224 */ /* 0x000fe400078e0a19 */
[----:B------:R-:W-:Y:S01]  /*a7e0*/  VIADD R13, R3, 0x13c ;  /* 0x0000013c030d7836 */ /* 0x000fe20000000000 */
[----:B------:R0:W-:Y:S01]  /*a7f0*/  STL [R1+0x76c], R14 ;  /* 0x00076c0e01007387 */ /* 0x0001e20000100800 */
[----:B------:R-:W-:-:S02]  /*a800*/  @!P4 IMAD.IADD R17, R17, 0x1, -R4 ;  /* 0x000000011111c824 */ /* 0x000fc400078e0a04 */
[----:B------:R-:W-:Y:S01]  /*a810*/  IMAD R9, R4, R25, R9 ;  /* 0x0000001904097224 */ /* 0x000fe200078e0209 */
[----:B------:R-:W-:Y:S01]  /*a820*/  IABS R15, R13 ;  /* 0x0000000d000f7213 */ /* 0x000fe20000000000 */
[----:B------:R-:W-:Y:S02]  /*a830*/  @!P6 IMAD.IADD R24, R24, 0x1, -R4 ;  /* 0x000000011818e824 */ /* 0x000fe400078e0a04 */
[----:B------:R-:W-:Y:S01]  /*a840*/  IMAD.MOV.U32 R25, RZ, RZ, R17 ;  /* 0x000000ffff197224 */ /* 0x000fe200078e0011 */
[C---:B------:R-:W-:Y:S01]  /*a850*/  ISETP.GT.U32.AND P4, PT, R4.reuse, R9, PT ;  /* 0x000000090400720c */ /* 0x040fe20003f84070 */
[----:B------:R-:W-:Y:S01]  /*a860*/  IMAD.MOV.U32 R23, RZ, RZ, R0 ;  /* 0x000000ffff177224 */ /* 0x000fe200078e0000 */
[----:B------:R-:W-:Y:S01]  /*a870*/  ISETP.GT.U32.AND P6, PT, R4, R24, PT ;  /* 0x000000180400720c */ /* 0x000fe20003fc4070 */
[----:B0-----:R-:W-:-:S04]  /*a880*/  IMAD.HI.U32 R14, R5, R12, RZ ;  /* 0x0000000c050e7227 */ /* 0x001fc800078e00ff */
[----:B------:R-:W-:Y:S02]  /*a890*/  IMAD.MOV.U32 R0, RZ, RZ, R21 ;  /* 0x000000ffff007224 */ /* 0x000fe400078e0015 */
[----:B------:R-:W-:Y:S02]  /*a8a0*/  @!P5 IMAD.MOV R25, RZ, RZ, -R25 ;  /* 0x000000ffff19d224 */ /* 0x000fe400078e0a19 */
[----:B------:R-:W-:Y:S02]  /*a8b0*/  IMAD.MOV R14, RZ, RZ, -R14 ;  /* 0x000000ffff0e7224 */ /* 0x000fe400078e0a0e */
[----:B------:R-:W-:Y:S01]  /*a8c0*/  @!P0 IMAD.IADD R16, R16, 0x1, -R4 ;  /* 0x0000000110108824 */ /* 0x000fe200078e0a04 */
[----:B------:R-:W-:Y:S01]  /*a8d0*/  STL [R1+0x7a8], R25 ;  /* 0x0007a81901007387 */ /* 0x000fe20000100800 */
[----:B------:R-:W-:Y:S01]  /*a8e0*/  IMAD.HI.U32 R17, R5, R15, RZ ;  /* 0x0000000f05117227 */ /* 0x000fe200078e00ff */
[----:B------:R-:W-:Y:S02]  /*a8f0*/  ISETP.GE.AND P0, PT, R22, RZ, PT ;  /* 0x000000ff1600720c */ /* 0x000fe40003f06270 */
[----:B------:R-:W-:Y:S01]  /*a900*/  ISETP.GT.U32.AND P5, PT, R4, R16, PT ;  /* 0x000000100400720c */ /* 0x000fe20003fa4070 */
[----:B------:R-:W-:-:S02]  /*a910*/  @!P2 IMAD.MOV R23, RZ, RZ, -R23 ;  /* 0x000000ffff17a224 */ /* 0x000fc400078e0a17 */
[----:B------:R-:W-:Y:S01]  /*a920*/  @!P1 IMAD.MOV R10, RZ, RZ, -R10 ;  /* 0x000000ffff0a9224 */ /* 0x000fe200078e0a0a */
[----:B------:R-:W-:Y:S01]  /*a930*/  ISETP.GE.AND P1, PT, R20, RZ, PT ;  /* 0x000000ff1400720c */ /* 0x000fe20003f26270 */
[----:B------:R-:W-:Y:S01]  /*a940*/  @!P3 IMAD.MOV R0, RZ, RZ, -R0 ;  /* 0x000000ffff00b224 */ /* 0x000fe200078e0a00 */
[----:B------:R-:W-:Y:S01]  /*a950*/  STL [R1+0x7a4], R23 ;  /* 0x0007a41701007387 */ /* 0x000fe20000100800 */
[----:B------:R-:W-:Y:S02]  /*a960*/  IMAD R12, R4, R14, R12 ;  /* 0x0000000e040c7224 */ /* 0x000fe400078e020c */
[----:B------:R-:W-:Y:S01]  /*a970*/  IMAD.MOV R17, RZ, RZ, -R17 ;  /* 0x000000ffff117224 */ /* 0x000fe200078e0a11 */
[----:B------:R0:W-:Y:S01]  /*a980*/  STL [R1+0x7a0], R10 ;  /* 0x0007a00a01007387 */ /* 0x0001e20000100800 */
[--C-:B------:R-:W-:Y:S01]  /*a990*/  @!P6 IMAD.IADD R24, R24, 0x1, -R4.reuse ;  /* 0x000000011818e824 */ /* 0x100fe200078e0a04 */
[----:B------:R-:W-:Y:S01]  /*a9a0*/  ISETP.GT.U32.AND P3, PT, R4, R12, PT ;  /* 0x0000000c0400720c */ /* 0x000fe20003f64070 */
[----:B------:R-:W-:Y:S01]  /*a9b0*/  VIADD R14, R3, 0x13b ;  /* 0x0000013b030e7836 */ /* 0x000fe20000000000 */
[----:B------:R1:W-:Y:S01]  /*a9c0*/  STL [R1+0x79c], R0 ;  /* 0x00079c0001007387 */ /* 0x0003e20000100800 */
[--C-:B------:R-:W-:Y:S01]  /*a9d0*/  @!P5 IMAD.IADD R16, R16, 0x1, -R4.reuse ;  /* 0x000000011010d824 */ /* 0x100fe200078e0a04 */
[----:B------:R-:W-:Y:S01]  /*a9e0*/  ISETP.GE.AND P5, PT, R11, RZ, PT ;  /* 0x000000ff0b00720c */ /* 0x000fe20003fa6270 */
[----:B------:R-:W-:Y:S01]  /*a9f0*/  @!P4 IMAD.IADD R9, R9, 0x1, -R4 ;  /* 0x000000010909c824 */ /* 0x000fe200078e0a04 */
[----:B------:R-:W-:Y:S01]  /*aa00*/  ISETP.GE.AND P4, PT, R18, RZ, PT ;  /* 0x000000ff1200720c */ /* 0x000fe20003f86270 */
[----:B------:R-:W-:Y:S01]  /*aa10*/  IMAD.MOV.U32 R18, RZ, RZ, R16 ;  /* 0x000000ffff127224 */ /* 0x000fe200078e0010 */
[----:B0-----:R-:W-:Y:S01]  /*aa20*/  IABS R10, R14 ;  /* 0x0000000e000a7213 */ /* 0x001fe20000000000 */
[----:B------:R-:W-:Y:S01]  /*aa30*/  VIADD R19, R3, 0x13a ;  /* 0x0000013a03137836 */ /* 0x000fe20000000000 */
[----:B------:R-:W-:Y:S01]  /*aa40*/  ISETP.GT.U32.AND P2, PT, R4, R9, PT ;  /* 0x000000090400720c */ /* 0x000fe20003f44070 */
[----:B------:R-:W-:-:S02]  /*aa50*/  @!P0 IMAD.MOV R18, RZ, RZ, -R18 ;  /* 0x000000ffff128224 */ /* 0x000fc400078e0a12 */
[----:B-1----:R-:W-:Y:S01]  /*aa60*/  IMAD R0, R4, R17, R15 ;  /* 0x0000001104007224 */ /* 0x002fe200078e020f */
[----:B------:R-:W-:Y:S01]  /*aa70*/  IABS R15, R19 ;  /* 0x00000013000f7213 */ /* 0x000fe20000000000 */
[----:B------:R-:W-:Y:S01]  /*aa80*/  @!P3 IMAD.IADD R12, R12, 0x1, -R4 ;  /* 0x000000010c0cb824 */ /* 0x000fe200078e0a04 */
[----:B------:R0:W-:Y:S01]  /*aa90*/  STL [R1+0x798], R18 ;  /* 0x0007981201007387 */ /* 0x0001e20000100800 */
[----:B------:R-:W-:Y:S01]  /*aaa0*/  IMAD.HI.U32 R11, R5, R10, RZ ;  /* 0x0000000a050b7227 */ /* 0x000fe200078e00ff */
[C---:B------:R-:W-:Y:S02]  /*aab0*/  ISETP.GT.U32.AND P6, PT, R4.reuse, R0, PT ;  /* 0x000000000400720c */ /* 0x040fe40003fc4070 */
[----:B------:R-:W-:Y:S01]  /*aac0*/  ISETP.GT.U32.AND P0, PT, R4, R12, PT ;  /* 0x0000000c0400720c */ /* 0x000fe20003f04070 */
[----:B------:R-:W-:Y:S01]  /*aad0*/  IMAD.MOV R11, RZ, RZ, -R11 ;  /* 0x000000ffff0b7224 */ /* 0x000fe200078e0a0b */
[----:B------:R-:W-:Y:S01]  /*aae0*/  ISETP.GE.AND P3, PT, R14, RZ, PT ;  /* 0x000000ff0e00720c */ /* 0x000fe20003f66270 */
[----:B------:R-:W-:-:S02]  /*aaf0*/  VIADD R17, R3, 0x137 ;  /* 0x0000013703117836 */ /* 0x000fc40000000000 */
[----:B------:R-:W-:Y:S02]  /*ab00*/  IMAD R10, R4, R11, R10 ;  /* 0x0000000b040a7224 */ /* 0x000fe400078e020a */
[----:B------:R-:W-:-:S04]  /*ab10*/  IMAD.HI.U32 R11, R5, R15, RZ ;  /* 0x0000000f050b7227 */ /* 0x000fc800078e00ff */
[--C-:B------:R-:W-:Y:S02]  /*ab20*/  @!P6 IMAD.IADD R0, R0, 0x1, -R4.reuse ;  /* 0x000000010000e824 */ /* 0x100fe400078e0a04 */
[----:B------:R-:W-:Y:S02]  /*ab30*/  IMAD.MOV R11, RZ, RZ, -R11 ;  /* 0x000000ffff0b7224 */ /* 0x000fe400078e0a0b */
[--C-:B------:R-:W-:Y:S01]  /*ab40*/  @!P0 IMAD.IADD R12, R12, 0x1, -R4.reuse ;  /* 0x000000010c0c8824 */ /* 0x100fe200078e0a04 */
[C---:B------:R-:W-:Y:S01]  /*ab50*/  ISETP.GT.U32.AND P6, PT, R4.reuse, R0, PT ;  /* 0x000000000400720c */ /* 0x040fe20003fc4070 */
[C---:B------:R-:W-:Y:S01]  /*ab60*/  IMAD R15, R4.reuse, R11, R15 ;  /* 0x0000000b040f7224 */ /* 0x040fe200078e020f */
[----:B------:R-:W-:Y:S01]  /*ab70*/  ISETP.GT.U32.AND P0, PT, R4, R10, PT ;  /* 0x0000000a0400720c */ /* 0x000fe20003f04070 */
[----:B------:R-:W-:Y:S01]  /*ab80*/  @!P2 IMAD.IADD R9, R9, 0x1, -R4 ;  /* 0x000000010909a824 */ /* 0x000fe200078e0a04 */
[----:B------:R-:W-:Y:S01]  /*ab90*/  ISETP.GE.AND P2, PT, R13, RZ, PT ;  /* 0x000000ff0d00720c */ /* 0x000fe20003f46270 */
[----:B------:R-:W-:Y:S01]  /*aba0*/  VIADD R16, R3, 0x139 ;  /* 0x0000013903107836 */ /* 0x000fe20000000000 */
[----:B------:R-:W-:Y:S01]  /*abb0*/  IABS R13, R17 ;  /* 0x00000011000d7213 */ /* 0x000fe20000000000 */
[----:B------:R-:W-:-:S02]  /*abc0*/  @!P4 IMAD.MOV R9, RZ, RZ, -R9 ;  /* 0x000000ffff09c224 */ /* 0x000fc400078e0a09 */
[----:B0-----:R-:W-:Y:S01]  /*abd0*/  VIADD R18, R3, 0x138 ;  /* 0x0000013803127836 */ /* 0x001fe20000000000 */
[----:B------:R-:W-:Y:S01]  /*abe0*/  IABS R21, R16 ;  /* 0x0000001000157213 */ /* 0x000fe20000000000 */
[----:B------:R-:W-:Y:S01]  /*abf0*/  IMAD.HI.U32 R22, R5, R13, RZ ;  /* 0x0000000d05167227 */ /* 0x000fe200078e00ff */
[----:B------:R0:W-:Y:S02]  /*ac00*/  STL [R1+0x794], R9 ;  /* 0x0007940901007387 */ /* 0x0001e40000100800 */
[----:B------:R-:W-:Y:S01]  /*ac10*/  IABS R14, R18 ;  /* 0x00000012000e7213 */ /* 0x000fe20000000000 */
[--C-:B------:R-:W-:Y:S01]  /*ac20*/  @!P6 IMAD.IADD R0, R0, 0x1, -R4.reuse ;  /* 0x000000010000e824 */ /* 0x100fe200078e0a04 */
[----:B------:R-:W-:Y:S01]  /*ac30*/  ISETP.GT.U32.AND P6, PT, R4, R15, PT ;  /* 0x0000000f0400720c */ /* 0x000fe20003fc4070 */
[----:B------:R-:W-:Y:S01]  /*ac40*/  @!P0 IMAD.IADD R10, R10, 0x1, -R4 ;  /* 0x000000010a0a8824 */ /* 0x000fe200078e0a04 */
[----:B------:R-:W-:Y:S01]  /*ac50*/  ISETP.GE.AND P0, PT, R19, RZ, PT ;  /* 0x000000ff1300720c */ /* 0x000fe20003f06270 */
[----:B------:R-:W-:-:S02]  /*ac60*/  IMAD.MOV R22, RZ, RZ, -R22 ;  /* 0x000000ffff167224 */ /* 0x000fc400078e0a16 */
[----:B------:R-:W-:Y:S02]  /*ac70*/  VIADD R11, R3, 0x136 ;  /* 0x00000136030b7836 */ /* 0x000fe40000000000 */
[----:B------:R-:W-:Y:S02]  /*ac80*/  IMAD R13, R4, R22, R13 ;  /* 0x00000016040d7224 */ /* 0x000fe400078e020d */
[----:B0-----:R-:W-:Y:S01]  /*ac90*/  IMAD.MOV.U32 R9, RZ, RZ, R0 ;  /* 0x000000ffff097224 */ /* 0x001fe200078e0000 */
[----:B------:R-:W-:Y:S01]  /*aca0*/  IABS R19, R11 ;  /* 0x0000000b00137213 */ /* 0x000fe20000000000 */
[----:B------:R-:W-:-:S04]  /*acb0*/  IMAD.HI.U32 R20, R5, R21, RZ ;  /* 0x0000001505147227 */ /* 0x000fc800078e00ff */
[----:B------:R-:W-:Y:S01]  /*acc0*/  @!P6 IMAD.IADD R15, R15, 0x1, -R4 ;  /* 0x000000010f0fe824 */ /* 0x000fe200078e0a04 */
[C---:B------:R-:W-:Y:S01]  /*acd0*/  ISETP.GT.U32.AND P6, PT, R4.reuse, R10, PT ;  /* 0x0000000a0400720c */ /* 0x040fe20003fc4070 */
[----:B------:R-:W-:Y:S02]  /*ace0*/  @!P1 IMAD.MOV R24, RZ, RZ, -R24 ;  /* 0x000000ffff189224 */ /* 0x000fe400078e0a18 */
[----:B------:R-:W-:Y:S01]  /*acf0*/  @!P5 IMAD.MOV R12, RZ, RZ, -R12 ;  /* 0x000000ffff0cd224 */ /* 0x000fe200078e0a0c */
[----:B------:R-:W-:Y:S01]  /*ad00*/  ISETP.GT.U32.AND P1, PT, R4, R15, PT ;  /* 0x0000000f0400720c */ /* 0x000fe20003f24070 */
[----:B------:R-:W-:Y:S01]  /*ad10*/  @!P2 IMAD.MOV R9, RZ, RZ, -R9 ;  /* 0x000000ffff09a224 */ /* 0x000fe200078e0a09 */
[----:B------:R-:W-:Y:S01]  /*ad20*/  STL [R1+0x790], R24 ;  /* 0x0007901801007387 */ /* 0x000fe20000100800 */
[----:B------:R-:W-:Y:S01]  /*ad30*/  IMAD.HI.U32 R23, R5, R14, RZ ;  /* 0x0000000e05177227 */ /* 0x000fe200078e00ff */
[----:B------:R-:W-:Y:S02]  /*ad40*/  ISETP.GE.AND P2, PT, R16, RZ, PT ;  /* 0x000000ff1000720c */ /* 0x000fe40003f46270 */
[----:B------:R-:W-:Y:S01]  /*ad50*/  STL [R1+0x78c], R12 ;  /* 0x00078c0c01007387 */ /* 0x000fe20000100800 */
[----:B------:R-:W-:-:S02]  /*ad60*/  IMAD.MOV R20, RZ, RZ, -R20 ;  /* 0x000000ffff147224 */ /* 0x000fc400078e0a14 */
[----:B------:R-:W-:Y:S01]  /*ad70*/  @!P6 IMAD.IADD R10, R10, 0x1, -R4 ;  /* 0x000000010a0ae824 */ /* 0x000fe200078e0a04 */
[C---:B------:R-:W-:Y:S01]  /*ad80*/  ISETP.GT.U32.AND P6, PT, R4.reuse, R13, PT ;  /* 0x0000000d0400720c */ /* 0x040fe20003fc4070 */
[----:B------:R0:W-:Y:S01]  /*ad90*/  STL [R1+0x788], R9 ;  /* 0x0007880901007387 */ /* 0x0001e20000100800 */
[----:B------:R-:W-:Y:S02]  /*ada0*/  IMAD.MOV R23, RZ, RZ, -R23 ;  /* 0x000000ffff177224 */ /* 0x000fe400078e0a17 */
[----:B------:R-:W-:Y:S02]  /*adb0*/  IMAD R20, R4, R20, R21 ;  /* 0x0000001404147224 */ /* 0x000fe400078e0215 */
[----:B------:R-:W-:-:S03]  /*adc0*/  IMAD.HI.U32 R0, R5, R19, RZ ;  /* 0x0000001305007227 */ /* 0x000fc600078e00ff */
[C---:B------:R-:W-:Y:S01]  /*add0*/  ISETP.GT.U32.AND P4, PT, R4.reuse, R20, PT ;  /* 0x000000140400720c */ /* 0x040fe20003f84070 */
[C---:B------:R-:W-:Y:S02]  /*ade0*/  IMAD R14, R4.reuse, R23, R14 ;  /* 0x00000017040e7224 */ /* 0x040fe400078e020e */
[----:B0-----:R-:W-:Y:S02]  /*adf0*/  VIADD R9, R3, 0x135 ;  /* 0x0000013503097836 */ /* 0x001fe40000000000 */
[----:B------:R-:W-:Y:S01]  /*ae00*/  IMAD.MOV R0, RZ, RZ, -R0 ;  /* 0x000000ffff007224 */ /* 0x000fe200078e0a00 */
[C---:B------:R-:W-:Y:S01]  /*ae10*/  ISETP.GT.U32.AND P5, PT, R4.reuse, R14, PT ;  /* 0x0000000e0400720c */ /* 0x040fe20003fa4070 */
[----:B------:R-:W-:Y:S01]  /*ae20*/  @!P6 IMAD.IADD R13, R13, 0x1, -R4 ;  /* 0x000000010d0de824 */ /* 0x000fe200078e0a04 */
[----:B------:R-:W-:Y:S01]  /*ae30*/  IABS R16, R9 ;  /* 0x0000000900107213 */ /* 0x000fe20000000000 */
[C---:B------:R-:W-:Y:S02]  /*ae40*/  IMAD R12, R4.reuse, R0, R19 ;  /* 0x00000000040c7224 */ /* 0x040fe400078e0213 */
[----:B------:R-:W-:Y:S01]  /*ae50*/  IMAD.MOV.U32 R21, RZ, RZ, R10 ;  /* 0x000000ffff157224 */ /* 0x000fe200078e000a */
[----:B------:R-:W-:Y:S01]  /*ae60*/  ISETP.GT.U32.AND P6, PT, R4, R13, PT ;  /* 0x0000000d0400720c */ /* 0x000fe20003fc4070 */
[----:B------:R-:W-:-:S02]  /*ae70*/  IMAD.MOV.U32 R0, RZ, RZ, R16 ;  /* 0x000000ffff007224 */ /* 0x000fc400078e0010 */
[----:B------:R-:W-:Y:S01]  /*ae80*/  @!P1 IMAD.IADD R15, R15, 0x1, -R4 ;  /* 0x000000010f0f9824 */ /* 0x000fe200078e0a04 */
[----:B------:R-:W-:Y:S01]  /*ae90*/  ISETP.GE.AND P1, PT, R18, RZ, PT ;  /* 0x000000ff1200720c */ /* 0x000fe20003f26270 */
[----:B------:R-:W-:-:S04]  /*aea0*/  IMAD.HI.U32 R10, R5, R0, RZ ;  /* 0x00000000050a7227 */ /* 0x000fc800078e00ff */
[----:B------:R-:W-:Y:S01]  /*aeb0*/  @!P4 IMAD.IADD R20, R20, 0x1, -R4 ;  /* 0x000000011414c824 */ /* 0x000fe200078e0a04 */
[----:B------:R-:W-:Y:S01]  /*aec0*/  ISETP.GE.AND P4, PT, R17, RZ, PT ;  /* 0x000000ff1100720c */ /* 0x000fe20003f86270 */
[----:B------:R-:W-:Y:S02]  /*aed0*/  IMAD.MOV R10, RZ, RZ, -R10 ;  /* 0x000000ffff0a7224 */ /* 0x000fe400078e0a0a */
[----:B------:R-:W-:Y:S01]  /*aee0*/  @!P5 IMAD.IADD R14, R14, 0x1, -R4 ;  /* 0x000000010e0ed824 */ /* 0x000fe200078e0a04 */
[C---:B------:R-:W-:Y:S01]  /*aef0*/  ISETP.GT.U32.AND P5, PT, R4.reuse, R20, PT ;  /* 0x000000140400720c */ /* 0x040fe20003fa4070 */
[----:B------:R-:W-:Y:S01]  /*af00*/  @!P0 IMAD.MOV R15, RZ, RZ, -R15 ;  /* 0x000000ffff0f8224 */ /* 0x000fe200078e0a0f */
[C---:B------:R-:W-:Y:S01]  /*af10*/  ISETP.GT.U32.AND P0, PT, R4.reuse, R12, PT ;  /* 0x0000000c0400720c */ /* 0x040fe20003f04070 */
[C---:B------:R-:W-:Y:S02]  /*af20*/  IMAD R10, R4.reuse, R10, R0 ;  /* 0x0000000a040a7224 */ /* 0x040fe400078e0200 */
[----:B------:R-:W-:Y:S01]  /*af30*/  @!P3 IMAD.MOV R21, RZ, RZ, -R21 ;  /* 0x000000ffff15b224 */ /* 0x000fe200078e0a15 */
[C---:B------:R-:W-:Y:S01]  /*af40*/  ISETP.GT.U32.AND P3, PT, R4.reuse, R14, PT ;  /* 0x0000000e0400720c */ /* 0x040fe20003f64070 */
[----:B------:R-:W-:Y:S01]  /*af50*/  @!P6 IMAD.IADD R13, R13, 0x1, -R4 ;  /* 0x000000010d0de824 */ /* 0x000fe200078e0a04 */
[----:B------:R-:W-:Y:S01]  /*af60*/  ISETP.GT.U32.AND P6, PT, R4, R10, PT ;  /* 0x0000000a0400720c */ /* 0x000fe20003fc4070 */
[C---:B------:R-:W-:Y:S01]  /*af70*/  VIADD R17, R3.reuse, 0x134 ;  /* 0x0000013403117836 */ /* 0x040fe20000000000 */
[----:B------:R0:W-:Y:S01]  /*af80*/  STL [R1+0x784], R21 ;  /* 0x0007841501007387 */ /* 0x0001e20000100800 */
[----:B------:R-:W-:-:S02]  /*af90*/  VIADD R0, R3, 0x133 ;  /* 0x0000013303007836 */ /* 0x000fc40000000000 */
[--C-:B------:R-:W-:Y:S01]  /*afa0*/  @!P5 IMAD.IADD R20, R20, 0x1, -R4.reuse ;  /* 0x000000011414d824 */ /* 0x100fe200078e0a04 */
[----:B------:R-:W-:Y:S01]  /*afb0*/  IABS R16, R17 ;  /* 0x0000001100107213 */ /* 0x000fe20000000000 */
[----:B------:R-:W-:Y:S01]  /*afc0*/  @!P0 IMAD.IADD R12, R12, 0x1, -R4 ;  /* 0x000000010c0c8824 */ /* 0x000fe200078e0a04 */
[----:B------:R-:W-:Y:S01]  /*afd0*/  ISETP.GE.AND P5, PT, R11, RZ, PT ;  /* 0x000000ff0b00720c */ /* 0x000fe20003fa6270 */
[----:B------:R1:W-:Y:S01]  /*afe0*/  STL [R1+0x780], R15 ;  /* 0x0007800f01007387 */ /* 0x0003e20000100800 */
[----:B------:R-:W-:Y:S01]  /*aff0*/  IABS R19, R0 ;  /* 0x0000000000137213 */ /* 0x000fe20000000000 */
[----:B------:R-:W-:Y:S01]  /*b000*/  IMAD.HI.U32 R11, R5, R16, RZ ;  /* 0x00000010050b7227 */ /* 0x000fe200078e00ff */
[----:B------:R-:W-:-:S03]  /*b010*/  ISETP.GE.AND P0, PT, R17, RZ, PT ;  /* 0x000000ff1100720c */ /* 0x000fc60003f06270 */
[--C-:B------:R-:W-:Y:S01]  /*b020*/  @!P3 IMAD.IADD R14, R14, 0x1, -R4.reuse ;  /* 0x000000010e0eb824 */ /* 0x100fe200078e0a04 */
[----:B------:R-:W-:Y:S01]  /*b030*/  ISETP.GE.AND P3, PT, R9, RZ, PT ;  /* 0x000000ff0900720c */ /* 0x000fe20003f66270 */
[----:B------:R-:W-:Y:S01]  /*b040*/  @!P6 IMAD.IADD R10, R10, 0x1, -R4 ;  /* 0x000000010a0ae824 */ /* 0x000fe200078e0a04 */
[----:B------:R-:W-:Y:S01]  /*b050*/  ISETP.GT.U32.AND P6, PT, R4, R12, PT ;  /* 0x0000000c0400720c */ /* 0x000fe20003fc4070 */
[----:B------:R-:W-:Y:S02]  /*b060*/  IMAD.MOV R9, RZ, RZ, -R11 ;  /* 0x000000ffff097224 */ /* 0x000fe400078e0a0b */
[----:B------:R-:W-:-:S04]  /*b070*/  IMAD.HI.U32 R17, R5, R19, RZ ;  /* 0x0000001305117227 */ /* 0x000fc800078e00ff */
[C---:B------:R-:W-:Y:S02]  /*b080*/  IMAD R9, R4.reuse, R9, R16 ;  /* 0x0000000904097224 */ /* 0x040fe400078e0210 */
[----:B0-----:R-:W-:Y:S02]  /*b090*/  IMAD.MOV.U32 R21, RZ, RZ, R14 ;  /* 0x000000ffff157224 */ /* 0x001fe400078e000e */
[----:B------:R-:W-:Y:S02]  /*b0a0*/  IMAD.MOV R17, RZ, RZ, -R17 ;  /* 0x000000ffff117224 */ /* 0x000fe400078e0a11 */
[----:B------:R-:W-:Y:S01]  /*b0b0*/  @!P1 IMAD.MOV R21, RZ, RZ, -R21 ;  /* 0x000000ffff159224 */ /* 0x000fe200078e0a15 */
[C---:B------:R-:W-:Y:S01]  /*b0c0*/  ISETP.GT.U32.AND P1, PT, R4.reuse, R9, PT ;  /* 0x000000090400720c */ /* 0x040fe20003f24070 */
[----:B------:R-:W-:Y:S02]  /*b0d0*/  IMAD R19, R4, R17, R19 ;  /* 0x0000001104137224 */ /* 0x000fe400078e0213 */
[----:B------:R-:W-:-:S02]  /*b0e0*/  @!P6 IMAD.IADD R12, R12, 0x1, -R4 ;  /* 0x000000010c0ce824 */ /* 0x000fc400078e0a04 */
[C---:B-1----:R-:W-:Y:S01]  /*b0f0*/  VIADD R15, R3.reuse, 0x132 ;  /* 0x00000132030f7836 */ /* 0x042fe20000000000 */
[C---:B------:R-:W-:Y:S01]  /*b100*/  ISETP.GT.U32.AND P6, PT, R4.reuse, R19, PT ;  /* 0x000000130400720c */ /* 0x040fe20003fc4070 */
[----:B------:R-:W-:Y:S02]  /*b110*/  IMAD.MOV.U32 R22, RZ, RZ, R20 ;  /* 0x000000ffff167224 */ /* 0x000fe400078e0014 */
[----:B------:R-:W-:Y:S01]  /*b120*/  VIADD R11, R3, 0x131 ;  /* 0x00000131030b7836 */ /* 0x000fe20000000000 */
[----:B------:R-:W-:Y:S01]  /*b130*/  IABS R18, R15 ;  /* 0x0000000f00127213 */ /* 0x000fe20000000000 */
[----:B------:R-:W-:Y:S01]  /*b140*/  @!P2 IMAD.MOV R22, RZ, RZ, -R22 ;  /* 0x000000ffff16a224 */ /* 0x000fe200078e0a16 */
[----:B------:R-:W-:Y:S01]  /*b150*/  ISETP.GT.U32.AND P2, PT, R4, R10, PT ;  /* 0x0000000a0400720c */ /* 0x000fe20003f44070 */
[----:B------:R-:W-:Y:S01]  /*b160*/  IMAD.MOV.U32 R20, RZ, RZ, R13 ;  /* 0x000000ffff147224 */ /* 0x000fe200078e000d */
[----:B------:R-:W-:Y:S01]  /*b170*/  IABS R16, R11 ;  /* 0x0000000b00107213 */ /* 0x000fe20000000000 */
[----:B------:R-:W-:Y:S01]  /*b180*/  @!P1 IMAD.IADD R9, R9, 0x1, -R4 ;  /* 0x0000000109099824 */ /* 0x000fe200078e0a04 */
[----:B------:R-:W-:Y:S01]  /*b190*/  STL [R1+0x77c], R22 ;  /* 0x00077c1601007387 */ /* 0x000fe20000100800 */
[----:B------:R-:W-:Y:S01]  /*b1a0*/  IMAD.MOV.U32 R14, RZ, RZ, R18 ;  /* 0x000000ffff0e7224 */ /* 0x000fe200078e0012 */
[----:B------:R-:W-:Y:S01]  /*b1b0*/  ISETP.GE.AND P1, PT, R11, RZ, PT ;  /* 0x000000ff0b00720c */ /* 0x000fe20003f26270 */
[----:B------:R-:W-:Y:S01]  /*b1c0*/  @!P4 IMAD.MOV R20, RZ, RZ, -R20 ;  /* 0x000000ffff14c224 */ /* 0x000fe200078e0a14 */
[----:B------:R-:W-:Y:S01]  /*b1d0*/  ISETP.GE.AND P4, PT, R0, RZ, PT ;  /* 0x000000ff0000720c */ /* 0x000fe20003f86270 */
[----:B------:R-:W-:Y:S01]  /*b1e0*/  @!P6 IMAD.IADD R19, R19, 0x1, -R4 ;  /* 0x000000011313e824 */ /* 0x000fe200078e0a04 */
[----:B------:R-:W-:Y:S01]  /*b1f0*/  ISETP.GT.U32.AND P6, PT, R4, R9, PT ;  /* 0x000000090400720c */ /* 0x000fe20003fc4070 */
[C---:B------:R-:W-:Y:S01]  /*b200*/  IMAD.HI.U32 R13, R5.reuse, R14, RZ ;  /* 0x0000000e050d7227 */ /* 0x040fe200078e00ff */
[----:B------:R-:W-:Y:S03]  /*b210*/  STL [R1+0x750], R21 ;  /* 0x0007501501007387 */ /* 0x000fe60000100800 */
[----:B------:R-:W-:Y:S01]  /*b220*/  IMAD.HI.U32 R0, R5, R16, RZ ;  /* 0x0000001005007227 */ /* 0x000fe200078e00ff */
[----:B------:R0:W-:Y:S03]  /*b230*/  STL [R1+0x6b4], R20 ;  /* 0x0006b41401007387 */ /* 0x0001e60000100800 */
[----:B------:R-:W-:-:S02]  /*b240*/  IMAD.MOV R13, RZ, RZ, -R13 ;  /* 0x000000ffff0d7224 */ /* 0x000fc400078e0a0d */
[----:B------:R-:W-:Y:S02]  /*b250*/  IMAD.MOV R17, RZ, RZ, -R0 ;  /* 0x000000ffff117224 */ /* 0x000fe400078e0a00 */
[----:B------:R-:W-:Y:S01]  /*b260*/  @!P2 IMAD.IADD R10, R10, 0x1, -R4 ;  /* 0x000000010a0aa824 */ /* 0x000fe200078e0a04 */
[----:B------:R-:W-:Y:S01]  /*b270*/  ISETP.GE.AND P2, PT, R15, RZ, PT ;  /* 0x000000ff0f00720c */ /* 0x000fe20003f46270 */
[C---:B------:R-:W-:Y:S02]  /*b280*/  IMAD R15, R4.reuse, R13, R14 ;  /* 0x0000000d040f7224 */ /* 0x040fe400078e020e */
[----:B0-----:R-:W-:Y:S02]  /*b290*/  IMAD.MOV.U32 R20, RZ, RZ, R12 ;  /* 0x000000ffff147224 */ /* 0x001fe400078e000c */
[----:B------:R-:W-:Y:S02]  /*b2a0*/  VIADD R0, R3, 0x130 ;  /* 0x0000013003007836 */ /* 0x000fe40000000000 */
[----:B------:R-:W-:-:S02]  /*b2b0*/  IMAD R13, R4, R17, R16 ;  /* 0x00000011040d7224 */ /* 0x000fc400078e0210 */
[----:B------:R-:W-:Y:S01]  /*b2c0*/  @!P5 IMAD.MOV R20, RZ, RZ, -R20 ;  /* 0x000000ffff14d224 */ /* 0x000fe200078e0a14 */
[C---:B------:R-:W-:Y:S01]  /*b2d0*/  ISETP.GT.U32.AND P5, PT, R4.reuse, R19, PT ;  /* 0x000000130400720c */ /* 0x040fe20003fa4070 */
[----:B------:R-:W-:Y:S01]  /*b2e0*/  @!P6 IMAD.IADD R9, R9, 0x1, -R4 ;  /* 0x000000010909e824 */ /* 0x000fe200078e0a04 */
[----:B------:R-:W-:Y:S01]  /*b2f0*/  IABS R18, R0 ;  /* 0x0000000000127213 */ /* 0x000fe20000000000 */
[----:B------:R-:W-:Y:S01]  /*b300*/  @!P3 IMAD.MOV R10, RZ, RZ, -R10 ;  /* 0x000000ffff0ab224 */ /* 0x000fe200078e0a0a */
[C---:B------:R-:W-:Y:S01]  /*b310*/  ISETP.GT.U32.AND P6, PT, R4.reuse, R13, PT ;  /* 0x0000000d0400720c */ /* 0x040fe20003fc4070 */
[----:B------:R0:W-:Y:S01]  /*b320*/  STL [R1+0x760], R20 ;  /* 0x0007601401007387 */ /* 0x0001e20000100800 */
[----:B------:R-:W-:Y:S01]  /*b330*/  ISETP.GT.U32.AND P3, PT, R4, R15, PT ;  /* 0x0000000f0400720c */ /* 0x000fe20003f64070 */
[C---:B------:R-:W-:Y:S02]  /*b340*/  VIADD R11, R3.reuse, 0x12e ;  /* 0x0000012e030b7836 */ /* 0x040fe40000000000 */
[----:B------:R-:W-:Y:S01]  /*b350*/  VIADD R12, R3, 0x12d ;  /* 0x0000012d030c7836 */ /* 0x000fe20000000000 */
[----:B------:R1:W-:Y:S01]  /*b360*/  STL [R1+0x75c], R10 ;  /* 0x00075c0a01007387 */ /* 0x0003e20000100800 */
[----:B------:R-:W-:Y:S01]  /*b370*/  IMAD.MOV.U32 R21, RZ, RZ, R9 ;  /* 0x000000ffff157224 */ /* 0x000fe200078e0009 */
[----:B------:R-:W-:Y:S01]  /*b380*/  IABS R14, R11 ;  /* 0x0000000b000e7213 */ /* 0x000fe20000000000 */
[----:B------:R-:W-:Y:S01]  /*b390*/  @!P5 IMAD.IADD R19, R19, 0x1, -R4 ;  /* 0x000000011313d824 */ /* 0x000fe200078e0a04 */
[----:B------:R-:W-:Y:S01]  /*b3a0*/  ISETP.GE.AND P5, PT, R0, RZ, PT ;  /* 0x000000ff0000720c */ /* 0x000fe20003fa6270 */
[----:B0-----:R-:W-:-:S04]  /*b3b0*/  IMAD.HI.U32 R20, R5, R18, RZ ;  /* 0x0000001205147227 */ /* 0x001fc800078e00ff */
[----:B------:R-:W-:Y:S01]  /*b3c0*/  IMAD.MOV R20, RZ, RZ, -R20 ;  /* 0x000000ffff147224 */ /* 0x000fe200078e0a14 */
[----:B-1----:R-:W-:Y:S01]  /*b3d0*/  IABS R10, R12 ;  /* 0x0000000c000a7213 */ /* 0x002fe20000000000 */
[----:B------:R-:W-:Y:S02]  /*b3e0*/  @!P6 IMAD.IADD R13, R13, 0x1, -R4 ;  /* 0x000000010d0de824 */ /* 0x000fe400078e0a04 */
[C---:B------:R-:W-:Y:S02]  /*b3f0*/  IMAD R0, R4.reuse, R20, R18 ;  /* 0x0000001404007224 */ /* 0x040fe400078e0212 */
[----:B------:R-:W-:Y:S01]  /*b400*/  @!P3 IMAD.IADD R15, R15, 0x1, -R4 ;  /* 0x000000010f0fb824 */ /* 0x000fe200078e0a04 */
[C---:B------:R-:W-:Y:S01]  /*b410*/  ISETP.GT.U32.AND P6, PT, R4.reuse, R13, PT ;  /* 0x0000000d0400720c */ /* 0x040fe20003fc4070 */
[----:B------:R-:W-:Y:S01]  /*b420*/  VIADD R16, R3, 0x12f ;  /* 0x0000012f03107836 */ /* 0x000fe20000000000 */
[----:B------:R-:W-:Y:S01]  /*b430*/  ISETP.GT.U32.AND P3, PT, R4, R0, PT ;  /* 0x000000000400720c */ /* 0x000fe20003f64070 */
[----:B------:R-:W-:-:S03]  /*b440*/  IMAD.HI.U32 R18, R5, R14, RZ ;  /* 0x0000000e05127227 */ /* 0x000fc600078e00ff */
[----:B------:R-:W-:Y:S01]  /*b450*/  IABS R17, R16 ;  /* 0x0000001000117213 */ /* 0x000fe20000000000 */
[----:B------:R-:W-:Y:S01]  /*b460*/  @!P0 IMAD.MOV R21, RZ, RZ, -R21 ;  /* 0x000000ffff158224 */ /* 0x000fe200078e0a15 */
[----:B------:R-:W-:Y:S01]  /*b470*/  ISETP.GT.U32.AND P0, PT, R4, R15, PT ;  /* 0x0000000f0400720c */ /* 0x000fe20003f04070 */
[----:B------:R-:W-:Y:S02]  /*b480*/  IMAD.MOV R18, RZ, RZ, -R18 ;  /* 0x000000ffff127224 */ /* 0x000fe400078e0a12 */
[C---:B------:R-:W-:Y:S01]  /*b490*/  IMAD.HI.U32 R9, R5.reuse, R10, RZ ;  /* 0x0000000a05097227 */ /* 0x040fe200078e00ff */
[----:B------:R-:W-:Y:S03]  /*b4a0*/  STL [R1+0x758], R21 ;  /* 0x0007581501007387 */ /* 0x000fe60000100800 */
[----:B------:R-:W-:-:S04]  /*b4b0*/  IMAD.HI.U32 R20, R5, R17, RZ ;  /* 0x0000001105147227 */ /* 0x000fc800078e00ff */
[----:B------:R-:W-:Y:S01]  /*b4c0*/  @!P4 IMAD.MOV R19, RZ, RZ, -R19 ;  /* 0x000000ffff13c224 */ /* 0x000fe200078e0a13 */
[----:B------:R-:W-:Y:S01]  /*b4d0*/  ISETP.GE.AND P4, PT, R16, RZ, PT ;  /* 0x000000ff1000720c */ /* 0x000fe20003f86270 */
[----:B------:R-:W-:Y:S02]  /*b4e0*/  IMAD R14, R4, R18, R14 ;  /* 0x00000012040e7224 */ /* 0x000fe400078e020e */
[--C-:B------:R-:W-:Y:S01]  /*b4f0*/  @!P3 IMAD.IADD R0, R0, 0x1, -R4.reuse ;  /* 0x000000010000b824 */ /* 0x100fe200078e0a04 */
[----:B------:R0:W-:Y:S01]  /*b500*/  STL [R1+0x754], R19 ;  /* 0x0007541301007387 */ /* 0x0001e20000100800 */
[----:B------:R-:W-:Y:S02]  /*b510*/  IMAD.MOV R16, RZ, RZ, -R9 ;  /* 0x000000ffff107224 */ /* 0x000fe400078e0a09 */
[----:B------:R-:W-:Y:S01]  /*b520*/  @!P6 IMAD.IADD R13, R13, 0x1, -R4 ;  /* 0x000000010d0de824 */ /* 0x000fe200078e0a04 */
[C---:B------:R-:W-:Y:S01]  /*b530*/  ISETP.GT.U32.AND P6, PT, R4.reuse, R14, PT ;  /* 0x0000000e0400720c */ /* 0x040fe20003fc4070 */
[----:B------:R-:W-:Y:S01]  /*b540*/  IMAD.MOV R20, RZ, RZ, -R20 ;  /* 0x000000ffff147224 */ /* 0x000fe200078e0a14 */
[C---:B------:R-:W-:Y:S01]  /*b550*/  ISETP.GT.U32.AND P3, PT, R4.reuse, R0, PT ;  /* 0x000000000400720c */ /* 0x040fe20003f64070 */
[----:B------:R-:W-:-:S02]  /*b560*/  IMAD R10, R4, R16, R10 ;  /* 0x00000010040a7224 */ /* 0x000fc400078e020a */
[--C-:B------:R-:W-:Y:S02]  /*b570*/  @!P0 IMAD.IADD R15, R15, 0x1, -R4.reuse ;  /* 0x000000010f0f8824 */ /* 0x100fe400078e0a04 */
[----:B0-----:R-:W-:Y:S02]  /*b580*/  IMAD.MOV.U32 R19, RZ, RZ, R13 ;  /* 0x000000ffff137224 */ /* 0x001fe400078e000d */
[C---:B------:R-:W-:Y:S02]  /*b590*/  IMAD R17, R4.reuse, R20, R17 ;  /* 0x0000001404117224 */ /* 0x040fe400078e0211 */
[----:B------:R-:W-:Y:S02]  /*b5a0*/  VIADD R9, R3, 0x12c ;  /* 0x0000012c03097836 */ /* 0x000fe40000000000 */
        /* <DEDUP_REMOVED lines=10> */
[----:B------:R-:W-:Y:S01]  /*b650*/  IMAD.HI.U32 R13, R5, R16, RZ ;  /* 0x00000010050d7227 */ /* 0x000fe200078e00ff */
[----:B------:R-:W-:-:S02]  /*b660*/  ISETP.GT.U32.AND P6, PT, R4, R14, PT ;  /* 0x0000000e0400720c */ /* 0x000fc40003fc4070 */
[----:B------:R-:W-:Y:S01]  /*b670*/  IABS R18, R11 ;  /* 0x0000000b00127213 */ /* 0x000fe20000000000 */
[--C-:B------:R-:W-:Y:S01]  /*b680*/  @!P3 IMAD.IADD R0, R0, 0x1, -R4.reuse ;  /* 0x000000010000b824 */ /* 0x100fe200078e0a04 */
[----:B------:R-:W-:Y:S01]  /*b690*/  ISETP.GE.AND P3, PT, R12, RZ, PT ;  /* 0x000000ff0c00720c */ /* 0x000fe20003f66270 */
[----:B------:R-:W-:Y:S01]  /*b6a0*/  IMAD.MOV R12, RZ, RZ, -R13 ;  /* 0x000000ffff0c7224 */ /* 0x000fe200078e0a0d */
[----:B------:R0:W-:Y:S01]  /*b6b0*/  STL [R1+0x6cc], R19 ;  /* 0x0006cc1301007387 */ /* 0x0001e20000100800 */
[--C-:B------:R-:W-:Y:S02]  /*b6c0*/  @!P1 IMAD.IADD R10, R10, 0x1, -R4.reuse ;  /* 0x000000010a0a9824 */ /* 0x100fe400078e0a04 */
[----:B------:R-:W-:Y:S02]  /*b6d0*/  @!P0 IMAD.IADD R17, R17, 0x1, -R4 ;  /* 0x0000000111118824 */ /* 0x000fe400078e0a04 */
[C---:B------:R-:W-:Y:S01]  /*b6e0*/  IMAD R12, R4.reuse, R12, R16 ;  /* 0x0000000c040c7224 */ /* 0x040fe200078e0210 */
[C---:B------:R-:W-:Y:S01]  /*b6f0*/  ISETP.GT.U32.AND P1, PT, R4.reuse, R10, PT ;  /* 0x0000000a0400720c */ /* 0x040fe20003f24070 */
[----:B------:R-:W-:Y:S01]  /*b700*/  VIADD R15, R3, 0x12a ;  /* 0x0000012a030f7836 */ /* 0x000fe20000000000 */
[----:B------:R-:W-:Y:S01]  /*b710*/  ISETP.GT.U32.AND P0, PT, R4, R17, PT ;  /* 0x000000110400720c */ /* 0x000fe20003f04070 */
[----:B------:R-:W-:-:S02]  /*b720*/  IMAD.MOV.U32 R16, RZ, RZ, R18 ;  /* 0x000000ffff107224 */ /* 0x000fc400078e0012 */
[----:B0-----:R-:W-:Y:S01]  /*b730*/  IMAD.MOV.U32 R19, RZ, RZ, R0 ;  /* 0x000000ffff137224 */ /* 0x001fe200078e0000 */
[----:B------:R-:W-:Y:S01]  /*b740*/  IABS R13, R15 ;  /* 0x0000000f000d7213 */ /* 0x000fe20000000000 */
[----:B------:R-:W-:-:S04]  /*b750*/  IMAD.HI.U32 R18, R5, R16, RZ ;  /* 0x0000001005127227 */ /* 0x000fc800078e00ff */
[----:B------:R-:W-:Y:S01]  /*b760*/  @!P5 IMAD.MOV R19, RZ, RZ, -R19 ;  /* 0x000000ffff13d224 */ /* 0x000fe200078e0a13 */
[----:B------:R-:W-:Y:S01]  /*b770*/  ISETP.GT.U32.AND P5, PT, R4, R12, PT ;  /* 0x0000000c0400720c */ /* 0x000fe20003fa4070 */
[----:B------:R-:W-:Y:S02]  /*b780*/  IMAD.MOV R18, RZ, RZ, -R18 ;  /* 0x000000ffff127224 */ /* 0x000fe400078e0a12 */
[----:B------:R-:W-:Y:S01]  /*b790*/  IMAD.MOV.U32 R0, RZ, RZ, R13 ;  /* 0x000000ffff007224 */ /* 0x000fe200078e000d */
[----:B------:R0:W-:Y:S01]  /*b7a0*/  STL [R1+0x6f4], R19 ;  /* 0x0006f41301007387 */ /* 0x0001e20000100800 */
[----:B------:R-:W-:Y:S01]  /*b7b0*/  @!P6 IMAD.IADD R14, R14, 0x1, -R4 ;  /* 0x000000010e0ee824 */ /* 0x000fe200078e0a04 */
[----:B------:R-:W-:Y:S01]  /*b7c0*/  ISETP.GE.AND P6, PT, R11, RZ, PT ;  /* 0x000000ff0b00720c */ /* 0x000fe20003fc6270 */
[----:B------:R-:W-:Y:S02]  /*b7d0*/  IMAD R11, R4, R18, R16 ;  /* 0x00000012040b7224 */ /* 0x000fe400078e0210 */
[----:B------:R-:W-:-:S04]  /*b7e0*/  IMAD.HI.U32 R13, R5, R0, RZ ;  /* 0x00000000050d7227 */ /* 0x000fc800078e00ff */
[--C-:B------:R-:W-:Y:S01]  /*b7f0*/  @!P1 IMAD.IADD R10, R10, 0x1, -R4.reuse ;  /* 0x000000010a0a9824 */ /* 0x100fe200078e0a04 */
[----:B------:R-:W-:Y:S01]  /*b800*/  ISETP.GT.U32.AND P1, PT, R4, R11, PT ;  /* 0x0000000b0400720c */ /* 0x000fe20003f24070 */
[--C-:B------:R-:W-:Y:S01]  /*b810*/  @!P0 IMAD.IADD R17, R17, 0x1, -R4.reuse ;  /* 0x0000000111118824 */ /* 0x100fe200078e0a04 */
[----:B------:R-:W-:Y:S01]  /*b820*/  ISETP.GE.AND P0, PT, R9, RZ, PT ;  /* 0x000000ff0900720c */ /* 0x000fe20003f06270 */
[----:B------:R-:W-:Y:S02]  /*b830*/  IMAD.MOV R13, RZ, RZ, -R13 ;  /* 0x000000ffff0d7224 */ /* 0x000fe400078e0a0d */
[----:B------:R-:W-:Y:S02]  /*b840*/  @!P5 IMAD.IADD R12, R12, 0x1, -R4 ;  /* 0x000000010c0cd824 */ /* 0x000fe400078e0a04 */
[----:B0-----:R-:W-:Y:S02]  /*b850*/  IMAD.MOV.U32 R19, RZ, RZ, R17 ;  /* 0x000000ffff137224 */ /* 0x001fe400078e0011 */
[C---:B------:R-:W-:Y:S01]  /*b860*/  IMAD R0, R4.reuse, R13, R0 ;  /* 0x0000000d04007224 */ /* 0x040fe200078e0200 */
[----:B------:R-:W-:Y:S01]  /*b870*/  ISETP.GT.U32.AND P5, PT, R4, R12, PT ;  /* 0x0000000c0400720c */ /* 0x000fe20003fa4070 */
[----:B------:R-:W-:-:S02]  /*b880*/  IMAD.MOV.U32 R17, RZ, RZ, R10 ;  /* 0x000000ffff117224 */ /* 0x000fc400078e000a */
[----:B------:R-:W-:Y:S02]  /*b890*/  VIADD R9, R3, 0x129 ;  /* 0x0000012903097836 */ /* 0x000fe40000000000 */
[----:B------:R-:W-:Y:S01]  /*b8a0*/  @!P3 IMAD.MOV R17, RZ, RZ, -R17 ;  /* 0x000000ffff11b224 */ /* 0x000fe200078e0a11 */
[C---:B------:R-:W-:Y:S01]  /*b8b0*/  ISETP.GT.U32.AND P3, PT, R4.reuse, R0, PT ;  /* 0x000000000400720c */ /* 0x040fe20003f64070 */
[----:B------:R-:W-:Y:S01]  /*b8c0*/  @!P1 IMAD.IADD R11, R11, 0x1, -R4 ;  /* 0x000000010b0b9824 */ /* 0x000fe200078e0a04 */
[----:B------:R-:W-:Y:S01]  /*b8d0*/  IABS R16, R9 ;  /* 0x0000000900107213 */ /* 0x000fe20000000000 */
[----:B------:R-:W-:Y:S01]  /*b8e0*/  @!P4 IMAD.MOV R19, RZ, RZ, -R19 ;  /* 0x000000ffff13c224 */ /* 0x000fe200078e0a13 */
[----:B------:R-:W-:Y:S01]  /*b8f0*/  ISETP.GE.AND P4, PT, R15, RZ, PT ;  /* 0x000000ff0f00720c */ /* 0x000fe20003f86270 */
[----:B------:R-:W-:Y:S01]  /*b900*/  @!P2 IMAD.MOV R14, RZ, RZ, -R14 ;  /* 0x000000ffff0ea224 */ /* 0x000fe200078e0a0e */
[----:B------:R-:W-:Y:S01]  /*b910*/  ISETP.GT.U32.AND P1, PT, R4, R11, PT ;  /* 0x0000000b0400720c */ /* 0x000fe20003f24070 */
[----:B------:R-:W-:Y:S01]  /*b920*/  @!P5 IMAD.IADD R12, R12, 0x1, -R4 ;  /* 0x000000010c0cd824 */ /* 0x000fe200078e0a04 */
[----:B------:R-:W-:Y:S01]  /*b930*/  STL [R1+0x71c], R19 ;  /* 0x00071c1301007387 */ /* 0x000fe20000100800 */
[----:B------:R-:W-:Y:S01]  /*b940*/  IMAD.HI.U32 R10, R5, R16, RZ ;  /* 0x00000010050a7227 */ /* 0x000fe200078e00ff */
[----:B------:R-:W-:-:S02]  /*b950*/  ISETP.GE.AND P2, PT, R9, RZ, PT ;  /* 0x000000ff0900720c */ /* 0x000fc40003f46270 */
[----:B------:R0:W-:Y:S01]  /*b960*/  STL [R1+0x720], R14 ;  /* 0x0007200e01007387 */ /* 0x0001e20000100800 */
[----:B------:R-:W-:Y:S02]  /*b970*/  @!P3 IMAD.IADD R0, R0, 0x1, -R4 ;  /* 0x000000010000b824 */ /* 0x000fe400078e0a04 */
[----:B------:R-:W-:Y:S01]  /*b980*/  IMAD.MOV R10, RZ, RZ, -R10 ;  /* 0x000000ffff0a7224 */ /* 0x000fe200078e0a0a */
[----:B------:R1:W-:Y:S01]  /*b990*/  STL [R1+0x74c], R17 ;  /* 0x00074c1101007387 */ /* 0x0003e20000100800 */
[----:B------:R-:W-:Y:S01]  /*b9a0*/  VIADD R13, R3, 0x128 ;  /* 0x00000128030d7836 */ /* 0x000fe20000000000 */
[C---:B------:R-:W-:Y:S01]  /*b9b0*/  ISETP.GT.U32.AND P3, PT, R4.reuse, R0, PT ;  /* 0x000000000400720c */ /* 0x040fe20003f64070 */
[----:B------:R-:W-:Y:S02]  /*b9c0*/  IMAD R16, R4, R10, R16 ;  /* 0x0000000a04107224 */ /* 0x000fe400078e0210 */
[----:B------:R-:W-:Y:S01]  /*b9d0*/  @!P1 IMAD.IADD R11, R11, 0x1, -R4 ;  /* 0x000000010b0b9824 */ /* 0x000fe200078e0a04 */
[----:B------:R-:W-:Y:S01]  /*b9e0*/  ISETP.GE.AND P5, PT, R13, RZ, PT ;  /* 0x000000ff0d00720c */ /* 0x000fe20003fa6270 */
[C---:B0-----:R-:W-:Y:S01]  /*b9f0*/  VIADD R14, R3.reuse, 0x127 ;  /* 0x00000127030e7836 */ /* 0x041fe20000000000 */
[----:B------:R-:W-:Y:S01]  /*ba00*/  IABS R13, R13 ;  /* 0x0000000d000d7213 */ /* 0x000fe20000000000 */
[----:B------:R-:W-:-:S02]  /*ba10*/  VIADD R9, R3, 0x126 ;  /* 0x0000012603097836 */ /* 0x000fc40000000000 */
[----:B-1----:R-:W-:Y:S01]  /*ba20*/  IMAD.MOV.U32 R17, RZ, RZ, R12 ;  /* 0x000000ffff117224 */ /* 0x002fe200078e000c */
[----:B------:R-:W-:Y:S01]  /*ba30*/  IABS R10, R14 ;  /* 0x0000000e000a7213 */ /* 0x000fe20000000000 */
[----:B------:R-:W-:Y:S01]  /*ba40*/  IMAD.HI.U32 R12, R5, R13, RZ ;  /* 0x0000000d050c7227 */ /* 0x000fe200078e00ff */
[----:B------:R-:W-:Y:S02]  /*ba50*/  IABS R15, R9 ;  /* 0x00000009000f7213 */ /* 0x000fe40000000000 */
[----:B------:R-:W-:Y:S01]  /*ba60*/  ISETP.GE.AND P1, PT, R14, RZ, PT ;  /* 0x000000ff0e00720c */ /* 0x000fe20003f26270 */
[----:B------:R-:W-:Y:S01]  /*ba70*/  @!P0 IMAD.MOV R17, RZ, RZ, -R17 ;  /* 0x000000ffff118224 */ /* 0x000fe200078e0a11 */
[----:B------:R-:W-:Y:S01]  /*ba80*/  ISETP.GT.U32.AND P0, PT, R4, R16, PT ;  /* 0x000000100400720c */ /* 0x000fe20003f04070 */
[----:B------:R-:W-:Y:S02]  /*ba90*/  @!P3 IMAD.IADD R0, R0, 0x1, -R4 ;  /* 0x000000010000b824 */ /* 0x000fe400078e0a04 */
[----:B------:R-:W-:Y:S01]  /*baa0*/  IMAD.MOV R12, RZ, RZ, -R12 ;  /* 0x000000ffff0c7224 */ /* 0x000fe200078e0a0c */
[----:B------:R0:W-:Y:S01]  /*bab0*/  STL [R1+0x730], R17 ;  /* 0x0007301101007387 */ /* 0x0001e20000100800 */
[----:B------:R-:W-:-:S02]  /*bac0*/  IMAD.MOV.U32 R14, RZ, RZ, R0 ;  /* 0x000000ffff0e7224 */ /* 0x000fc400078e0000 */
[C---:B------:R-:W-:Y:S02]  /*bad0*/  IMAD R13, R4.reuse, R12, R13 ;  /* 0x0000000c040d7224 */ /* 0x040fe400078e020d */
[----:B------:R-:W-:Y:S02]  /*bae0*/  @!P4 IMAD.MOV R14, RZ, RZ, -R14 ;  /* 0x000000ffff0ec224 */ /* 0x000fe400078e0a0e */
[----:B------:R-:W-:Y:S01]  /*baf0*/  VIADD R12, R3, 0x125 ;  /* 0x00000125030c7836 */ /* 0x000fe20000000000 */
[----:B------:R-:W-:Y:S01]  /*bb00*/  ISETP.GT.U32.AND P3, PT, R4, R13, PT ;  /* 0x0000000d0400720c */ /* 0x000fe20003f64070 */
[----:B------:R-:W-:Y:S02]  /*bb10*/  @!P0 IMAD.IADD R16, R16, 0x1, -R4 ;  /* 0x0000000110108824 */ /* 0x000fe400078e0a04 */
[----:B0-----:R-:W-:Y:S02]  /*bb20*/  IMAD.MOV.U32 R17, RZ, RZ, R11 ;  /* 0x000000ffff117224 */ /* 0x001fe400078e000b */
[----:B------:R-:W-:Y:S01]  /*bb30*/  IMAD.HI.U32 R11, R5, R10, RZ ;  /* 0x0000000a050b7227 */ /* 0x000fe200078e00ff */
[----:B------:R-:W-:-:S03]  /*bb40*/  ISETP.GT.U32.AND P0, PT, R4, R16, PT ;  /* 0x000000100400720c */ /* 0x000fc60003f04070 */
[----:B------:R-:W-:Y:S01]  /*bb50*/  @!P6 IMAD.MOV R17, RZ, RZ, -R17 ;  /* 0x000000ffff11e224 */ /* 0x000fe200078e0a11 */
[----:B------:R-:W-:Y:S01]  /*bb60*/  ISETP.GE.AND P6, PT, R9, RZ, PT ;  /* 0x000000ff0900720c */ /* 0x000fe20003fc6270 */
[----:B------:R-:W-:Y:S02]  /*bb70*/  IMAD.MOV R9, RZ, RZ, -R11 ;  /* 0x000000ffff097224 */ /* 0x000fe400078e0a0b */
[----:B------:R-:W-:Y:S01]  /*bb80*/  IMAD.HI.U32 R11, R5, R15, RZ ;  /* 0x0000000f050b7227 */ /* 0x000fe200078e00ff */
[----:B------:R-:W-:Y:S03]  /*bb90*/  STL [R1+0x728], R17 ;  /* 0x0007281101007387 */ /* 0x000fe60000100800 */
[----:B------:R-:W-:Y:S01]  /*bba0*/  IMAD R9, R4, R9, R10 ;  /* 0x0000000904097224 */ /* 0x000fe200078e020a */
[----:B------:R0:W-:Y:S01]  /*bbb0*/  STL [R1+0x72c], R14 ;  /* 0x00072c0e01007387 */ /* 0x0001e20000100800 */
[----:B------:R-:W-:-:S02]  /*bbc0*/  IMAD.MOV R11, RZ, RZ, -R11 ;  /* 0x000000ffff0b7224 */ /* 0x000fc400078e0a0b */
[----:B------:R-:W-:Y:S01]  /*bbd0*/  VIADD R10, R3, 0x124 ;  /* 0x00000124030a7836 */ /* 0x000fe20000000000 */
[C---:B------:R-:W-:Y:S01]  /*bbe0*/  ISETP.GT.U32.AND P4, PT, R4.reuse, R9, PT ;  /* 0x000000090400720c */ /* 0x040fe20003f84070 */
[----:B------:R-:W-:Y:S02]  /*bbf0*/  IMAD R15, R4, R11, R15 ;  /* 0x0000000b040f7224 */ /* 0x000fe400078e020f */
[--C-:B------:R-:W-:Y:S01]  /*bc00*/  @!P3 IMAD.IADD R13, R13, 0x1, -R4.reuse ;  /* 0x000000010d0db824 */ /* 0x100fe200078e0a04 */
[----:B------:R-:W-:Y:S01]  /*bc10*/  IABS R11, R10 ;  /* 0x0000000a000b7213 */ /* 0x000fe20000000000 */
[----:B------:R-:W-:Y:S01]  /*bc20*/  @!P0 IMAD.IADD R16, R16, 0x1, -R4 ;  /* 0x0000000110108824 */ /* 0x000fe200078e0a04 */
[C---:B------:R-:W-:Y:S01]  /*bc30*/  ISETP.GT.U32.AND P0, PT, R4.reuse, R15, PT ;  /* 0x0000000f0400720c */ /* 0x040fe20003f04070 */
[----:B------:R-:W-:Y:S01]  /*bc40*/  VIADD R0, R3, 0x123 ;  /* 0x0000012303007836 */ /* 0x000fe20000000000 */
[----:B------:R-:W-:Y:S01]  /*bc50*/  ISETP.GT.U32.AND P3, PT, R4, R13, PT ;  /* 0x0000000d0400720c */ /* 0x000fe20003f64070 */
[----:B------:R-:W-:Y:S01]  /*bc60*/  IMAD.MOV.U32 R19, RZ, RZ, R16 ;  /* 0x000000ffff137224 */ /* 0x000fe200078e0010 */
[----:B0-----:R-:W-:Y:S01]  /*bc70*/  IABS R14, R12 ;  /* 0x0000000c000e7213 */ /* 0x001fe20000000000 */
[----:B------:R-:W-:Y:S01]  /*bc80*/  IMAD.HI.U32 R17, R5, R11, RZ ;  /* 0x0000000b05117227 */ /* 0x000fe200078e00ff */
[----:B------:R-:W-:-:S03]  /*bc90*/  IABS R18, R0 ;  /* 0x0000000000127213 */ /* 0x000fc60000000000 */
[--C-:B------:R-:W-:Y:S02]  /*bca0*/  @!P4 IMAD.IADD R9, R9, 0x1, -R4.reuse ;  /* 0x000000010909c824 */ /* 0x100fe400078e0a04 */
[----:B------:R-:W-:Y:S01]  /*bcb0*/  @!P2 IMAD.MOV R19, RZ, RZ, -R19 ;  /* 0x000000ffff13a224 */ /* 0x000fe200078e0a13 */
[----:B------:R-:W-:Y:S01]  /*bcc0*/  ISETP.GE.AND P2, PT, R12, RZ, PT ;  /* 0x000000ff0c00720c */ /* 0x000fe20003f46270 */
[----:B------:R-:W-:Y:S01]  /*bcd0*/  IMAD.MOV R17, RZ, RZ, -R17 ;  /* 0x000000ffff117224 */ /* 0x000fe200078e0a11 */
[C---:B------:R-:W-:Y:S01]  /*bce0*/  ISETP.GT.U32.AND P4, PT, R4.reuse, R9, PT ;  /* 0x000000090400720c */ /* 0x040fe20003f84070 */
[--C-:B------:R-:W-:Y:S01]  /*bcf0*/  @!P0 IMAD.IADD R15, R15, 0x1, -R4.reuse ;  /* 0x000000010f0f8824 */ /* 0x100fe200078e0a04 */
[----:B------:R0:W-:Y:S01]  /*bd00*/  STL [R1+0x724], R19 ;  /* 0x0007241301007387 */ /* 0x0001e20000100800 */
[C---:B------:R-:W-:Y:S02]  /*bd10*/  IMAD R11, R4.reuse, R17, R11 ;  /* 0x00000011040b7224 */ /* 0x040fe400078e020b */
[----:B------:R-:W-:Y:S01]  /*bd20*/  @!P3 IMAD.IADD R13, R13, 0x1, -R4 ;  /* 0x000000010d0db824 */ /* 0x000fe200078e0a04 */
[----:B------:R-:W-:Y:S01]  /*bd30*/  ISETP.GT.U32.AND P0, PT, R4, R15, PT ;  /* 0x0000000f0400720c */ /* 0x000fe20003f04070 */
[----:B------:R-:W-:Y:S01]  /*bd40*/  IMAD.HI.U32 R16, R5, R14, RZ ;  /* 0x0000000e05107227 */ /* 0x000fe200078e00ff */
[----:B------:R-:W-:-:S03]  /*bd50*/  ISETP.GE.AND P3, PT, R10, RZ, PT ;  /* 0x000000ff0a00720c */ /* 0x000fc60003f66270 */
[----:B------:R-:W-:Y:S02]  /*bd60*/  IMAD.MOV.U32 R20, RZ, RZ, R13 ;  /* 0x000000ffff147224 */ /* 0x000fe400078e000d */
[----:B------:R-:W-:Y:S02]  /*bd70*/  @!P4 IMAD.IADD R9, R9, 0x1, -R4 ;  /* 0x000000010909c824 */ /* 0x000fe400078e0a04 */
[----:B------:R-:W-:Y:S01]  /*bd80*/  @!P5 IMAD.MOV R20, RZ, RZ, -R20 ;  /* 0x000000ffff14d224 */ /* 0x000fe200078e0a14 */
[----:B------:R-:W-:Y:S01]  /*bd90*/  ISETP.GE.AND P5, PT, R0, RZ, PT ;  /* 0x000000ff0000720c */ /* 0x000fe20003fa6270 */
[----:B0-----:R-:W-:Y:S02]  /*bda0*/  IMAD.MOV.U32 R19, RZ, RZ, R9 ;  /* 0x000000ffff137224 */ /* 0x001fe400078e0009 */
[----:B------:R-:W-:Y:S01]  /*bdb0*/  IMAD.MOV R16, RZ, RZ, -R16 ;  /* 0x000000ffff107224 */ /* 0x000fe200078e0a10 */
[----:B------:R-:W-:Y:S01]  /*bdc0*/  STL [R1+0x70c], R20 ;  /* 0x00070c1401007387 */ /* 0x000fe20000100800 */
[----:B------:R-:W-:Y:S01]  /*bdd0*/  @!P1 IMAD.MOV R19, RZ, RZ, -R19 ;  /* 0x000000ffff139224 */ /* 0x000fe200078e0a13 */
[----:B------:R-:W-:Y:S01]  /*bde0*/  ISETP.GT.U32.AND P1, PT, R4, R11, PT ;  /* 0x0000000b0400720c */ /* 0x000fe20003f24070 */
[----:B------:R-:W-:-:S02]  /*bdf0*/  VIADD R0, R3, 0x122 ;  /* 0x0000012203007836 */ /* 0x000fc40000000000 */
[----:B------:R-:W-:Y:S01]  /*be00*/  IMAD.MOV.U32 R12, RZ, RZ, R18 ;  /* 0x000000ffff0c7224 */ /* 0x000fe200078e0012 */
[----:B------:R0:W-:Y:S01]  /*be10*/  STL [R1+0x718], R19 ;  /* 0x0007181301007387 */ /* 0x0001e20000100800 */
[----:B------:R-:W-:Y:S02]  /*be20*/  IMAD R10, R4, R16, R14 ;  /* 0x00000010040a7224 */ /* 0x000fe400078e020e */
[--C-:B------:R-:W-:Y:S01]  /*be30*/  @!P0 IMAD.IADD R15, R15, 0x1, -R4.reuse ;  /* 0x000000010f0f8824 */ /* 0x100fe200078e0a04 */
[----:B------:R-:W-:Y:S01]  /*be40*/  ISETP.GE.AND P0, PT, R0, RZ, PT ;  /* 0x000000ff0000720c */ /* 0x000fe20003f06270 */
[----:B------:R-:W-:Y:S01]  /*be50*/  IMAD.HI.U32 R14, R5, R12, RZ ;  /* 0x0000000c050e7227 */ /* 0x000fe200078e00ff */
[----:B------:R-:W-:Y:S02]  /*be60*/  IABS R0, R0 ;  /* 0x0000000000007213 */ /* 0x000fe40000000000 */
[----:B------:R-:W-:Y:S01]  /*be70*/  ISETP.GT.U32.AND P4, PT, R4, R10, PT ;  /* 0x0000000a0400720c */ /* 0x000fe20003f84070 */
[----:B------:R-:W-:-:S02]  /*be80*/  @!P1 IMAD.IADD R11, R11, 0x1, -R4 ;  /* 0x000000010b0b9824 */ /* 0x000fc400078e0a04 */
[----:B------:R-:W-:Y:S02]  /*be90*/  IMAD.MOV R14, RZ, RZ, -R14 ;  /* 0x000000ffff0e7224 */ /* 0x000fe400078e0a0e */
[----:B0-----:R-:W-:Y:S01]  /*bea0*/  IMAD.HI.U32 R19, R5, R0, RZ ;  /* 0x0000000005137227 */ /* 0x001fe200078e00ff */
[----:B------:R-:W-:-:S03]  /*beb0*/  ISETP.GT.U32.AND P1, PT, R4, R11, PT ;  /* 0x0000000b0400720c */ /* 0x000fc60003f24070 */
[C---:B------:R-:W-:Y:S02]  /*bec0*/  IMAD R12, R4.reuse, R14, R12 ;  /* 0x0000000e040c7224 */ /* 0x040fe400078e020c */
[----:B------:R-:W-:Y:S02]  /*bed0*/  IMAD.MOV.U32 R20, RZ, RZ, R15 ;  /* 0x000000ffff147224 */ /* 0x000fe400078e000f */
[----:B------:R-:W-:Y:S02]  /*bee0*/  IMAD.MOV R19, RZ, RZ, -R19 ;  /* 0x000000ffff137224 */ /* 0x000fe400078e0a13 */
[----:B------:R-:W-:Y:S01]  /*bef0*/  @!P6 IMAD.MOV R20, RZ, RZ, -R20 ;  /* 0x000000ffff14e224 */ /* 0x000fe200078e0a14 */
[C---:B------:R-:W-:Y:S01]  /*bf00*/  ISETP.GT.U32.AND P6, PT, R4.reuse, R12, PT ;  /* 0x0000000c0400720c */ /* 0x040fe20003fc4070 */
[----:B------:R-:W-:Y:S02]  /*bf10*/  VIADD R18, R3, 0x121 ;  /* 0x0000012103127836 */ /* 0x000fe40000000000 */
[----:B------:R-:W-:Y:S01]  /*bf20*/  IMAD R0, R4, R19, R0 ;  /* 0x0000001304007224 */ /* 0x000fe200078e0200 */
[----:B------:R0:W-:Y:S01]  /*bf30*/  STL [R1+0x710], R20 ;  /* 0x0007101401007387 */ /* 0x0001e20000100800 */
[--C-:B------:R-:W-:Y:S01]  /*bf40*/  @!P4 IMAD.IADD R10, R10, 0x1, -R4.reuse ;  /* 0x000000010a0ac824 */ /* 0x100fe200078e0a04 */
[----:B------:R-:W-:Y:S01]  /*bf50*/  IABS R14, R18 ;  /* 0x00000012000e7213 */ /* 0x000fe20000000000 */
[----:B------:R-:W-:Y:S01]  /*bf60*/  @!P1 IMAD.IADD R11, R11, 0x1, -R4 ;  /* 0x000000010b0b9824 */ /* 0x000fe200078e0a04 */
[C---:B------:R-:W-:Y:S01]  /*bf70*/  ISETP.GT.U32.AND P1, PT, R4.reuse, R0, PT ;  /* 0x000000000400720c */ /* 0x040fe20003f24070 */
[----:B------:R-:W-:Y:S01]  /*bf80*/  VIADD R13, R3, 0x120 ;  /* 0x00000120030d7836 */ /* 0x000fe20000000000 */
[----:B------:R-:W-:Y:S01]  /*bf90*/  ISETP.GT.U32.AND P4, PT, R4, R10, PT ;  /* 0x0000000a0400720c */ /* 0x000fe20003f84070 */
[----:B------:R-:W-:-:S03]  /*bfa0*/  IMAD.HI.U32 R17, R5, R14, RZ ;  /* 0x0000000e05117227 */ /* 0x000fc600078e00ff */
[----:B------:R-:W-:Y:S01]  /*bfb0*/  IABS R16, R13 ;  /* 0x0000000d00107213 */ /* 0x000fe20000000000 */
[----:B------:R-:W-:Y:S02]  /*bfc0*/  @!P6 IMAD.IADD R12, R12, 0x1, -R4 ;  /* 0x000000010c0ce824 */ /* 0x000fe400078e0a04 */
[----:B------:R-:W-:Y:S02]  /*bfd0*/  IMAD.MOV R17, RZ, RZ, -R17 ;  /* 0x000000ffff117224 */ /* 0x000fe400078e0a11 */
[----:B------:R-:W-:Y:S01]  /*bfe0*/  VIADD R9, R3, 0x11f ;  /* 0x0000011f03097836 */ /* 0x000fe20000000000 */
[C---:B------:R-:W-:Y:S01]  /*bff0*/  ISETP.GT.U32.AND P6, PT, R4.reuse, R12, PT ;  /* 0x0000000c0400720c */ /* 0x040fe20003fc4070 */
[----:B------:R-:W-:Y:S02]  /*c000*/  IMAD R14, R4, R17, R14 ;  /* 0x00000011040e7224 */ /* 0x000fe400078e020e */
[----:B------:R-:W-:Y:S01]  /*c010*/  IMAD.HI.U32 R17, R5, R16, RZ ;  /* 0x0000001005117227 */ /* 0x000fe200078e00ff */
[----:B------:R-:W-:-:S03]  /*c020*/  IABS R15, R9 ;  /* 0x00000009000f7213 */ /* 0x000fc60000000000 */
[--C-:B------:R-:W-:Y:S02]  /*c030*/  @!P1 IMAD.IADD R0, R0, 0x1, -R4.reuse ;  /* 0x0000000100009824 */ /* 0x100fe400078e0a04 */
[----:B------:R-:W-:Y:S01]  /*c040*/  @!P4 IMAD.IADD R10, R10, 0x1, -R4 ;  /* 0x000000010a0ac824 */ /* 0x000fe200078e0a04 */
[----:B------:R-:W-:Y:S01]  /*c050*/  ISETP.GE.AND P4, PT, R18, RZ, PT ;  /* 0x000000ff1200720c */ /* 0x000fe20003f86270 */
[----:B------:R-:W-:Y:S01]  /*c060*/  IMAD.MOV R17, RZ, RZ, -R17 ;  /* 0x000000ffff117224 */ /* 0x000fe200078e0a11 */
[----:B------:R-:W-:Y:S01]  /*c070*/  ISETP.GT.U32.AND P1, PT, R4, R0, PT ;  /* 0x000000000400720c */ /* 0x000fe20003f24070 */
[----:B------:R-:W-:-:S04]  /*c080*/  IMAD.HI.U32 R18, R5, R15, RZ ;  /* 0x0000000f05127227 */ /* 0x000fc800078e00ff */
[----:B------:R-:W-:Y:S02]  /*c090*/  IMAD.MOV.U32 R21, RZ, RZ, R10 ;  /* 0x000000ffff157224 */ /* 0x000fe400078e000a */
[----:B------:R-:W-:Y:S02]  /*c0a0*/  IMAD R10, R4, R17, R16 ;  /* 0x00000011040a7224 */ /* 0x000fe400078e0210 */
[----:B------:R-:W-:Y:S02]  /*c0b0*/  IMAD.MOV R18, RZ, RZ, -R18 ;  /* 0x000000ffff127224 */ /* 0x000fe400078e0a12 */
[----:B------:R-:W-:Y:S01]  /*c0c0*/  @!P6 IMAD.IADD R12, R12, 0x1, -R4 ;  /* 0x000000010c0ce824 */ /* 0x000fe200078e0a04 */
[C---:B------:R-:W-:Y:S01]  /*c0d0*/  ISETP.GT.U32.AND P6, PT, R4.reuse, R10, PT ;  /* 0x0000000a0400720c */ /* 0x040fe20003fc4070 */
[----:B0-----:R-:W-:Y:S02]  /*c0e0*/  IMAD.MOV.U32 R20, RZ, RZ, R11 ;  /* 0x000000ffff147224 */ /* 0x001fe400078e000b */
[----:B------:R-:W-:-:S02]  /*c0f0*/  IMAD R11, R4, R18, R15 ;  /* 0x00000012040b7224 */ /* 0x000fc400078e020f */
[----:B------:R-:W-:Y:S01]  /*c100*/  @!P2 IMAD.MOV R21, RZ, RZ, -R21 ;  /* 0x000000ffff15a224 */ /* 0x000fe200078e0a15 */
[----:B------:R-:W-:Y:S01]  /*c110*/  ISETP.GT.U32.AND P2, PT, R4, R14, PT ;  /* 0x0000000e0400720c */ /* 0x000fe20003f44070 */
[----:B------:R-:W-:Y:S01]  /*c120*/  @!P1 IMAD.IADD R0, R0, 0x1, -R4 ;  /* 0x0000000100009824 */ /* 0x000fe200078e0a04 */
[----:B------:R-:W-:Y:S01]  /*c130*/  ISETP.GT.U32.AND P1, PT, R4, R11, PT ;  /* 0x0000000b0400720c */ /* 0x000fe20003f24070 */
[----:B------:R-:W-:Y:S01]  /*c140*/  @!P3 IMAD.MOV R20, RZ, RZ, -R20 ;  /* 0x000000ffff14b224 */ /* 0x000fe200078e0a14 */
[----:B------:R-:W-:Y:S01]  /*c150*/  ISETP.GE.AND P3, PT, R13, RZ, PT ;  /* 0x000000ff0d00720c */ /* 0x000fe20003f66270 */
[C---:B------:R-:W-:Y:S01]  /*c160*/  VIADD R15, R3.reuse, 0x11d ;  /* 0x0000011d030f7836 */ /* 0x040fe20000000000 */
[----:B------:R-:W-:Y:S01]  /*c170*/  STL [R1+0x704], R21 ;  /* 0x0007041501007387 */ /* 0x000fe20000100800 */
[----:B------:R-:W-:Y:S02]  /*c180*/  VIADD R13, R3, 0x11e ;  /* 0x0000011e030d7836 */ /* 0x000fe40000000000 */
[----:B------:R-:W-:Y:S01]  /*c190*/  @!P6 IMAD.IADD R10, R10, 0x1, -R4 ;  /* 0x000000010a0ae824 */ /* 0x000fe200078e0a04 */
[----:B------:R-:W-:Y:S01]  /*c1a0*/  IABS R17, R15 ;  /* 0x0000000f00117213 */ /* 0x000fe20000000000 */
[----:B------:R-:W-:Y:S01]  /*c1b0*/  IMAD.MOV.U32 R19, RZ, RZ, R12 ;  /* 0x000000ffff137224 */ /* 0x000fe200078e000c */
[----:B------:R-:W-:Y:S01]  /*c1c0*/  IABS R16, R13 ;  /* 0x0000000d00107213 */ /* 0x000fe20000000000 */
[----:B------:R-:W-:Y:S01]  /*c1d0*/  @!P2 IMAD.IADD R14, R14, 0x1, -R4 ;  /* 0x000000010e0ea824 */ /* 0x000fe200078e0a04 */
[C---:B------:R-:W-:Y:S01]  /*c1e0*/  ISETP.GT.U32.AND P6, PT, R4.reuse, R10, PT ;  /* 0x0000000a0400720c */ /* 0x040fe20003fc4070 */
[----:B------:R-:W-:Y:S01]  /*c1f0*/  IMAD.MOV.U32 R12, RZ, RZ, R17 ;  /* 0x000000ffff0c7224 */ /* 0x000fe200078e0011 */
[----:B------:R0:W-:Y:S01]  /*c200*/  STL [R1+0x6fc], R20 ;  /* 0x0006fc1401007387 */ /* 0x0001e20000100800 */
[----:B------:R-:W-:Y:S01]  /*c210*/  IMAD.HI.U32 R17, R5, R16, RZ ;  /* 0x0000001005117227 */ /* 0x000fe200078e00ff */
[----:B------:R-:W-:-:S03]  /*c220*/  ISETP.GT.U32.AND P2, PT, R4, R14, PT ;  /* 0x0000000e0400720c */ /* 0x000fc60003f44070 */
[----:B------:R-:W-:Y:S02]  /*c230*/  @!P1 IMAD.IADD R11, R11, 0x1, -R4 ;  /* 0x000000010b0b9824 */ /* 0x000fe400078e0a04 */
[----:B------:R-:W-:Y:S01]  /*c240*/  @!P5 IMAD.MOV R19, RZ, RZ, -R19 ;  /* 0x000000ffff13d224 */ /* 0x000fe200078e0a13 */
[----:B------:R-:W-:Y:S01]  /*c250*/  ISETP.GE.AND P5, PT, R9, RZ, PT ;  /* 0x000000ff0900720c */ /* 0x000fe20003fa6270 */
[----:B------:R-:W-:Y:S01]  /*c260*/  IMAD.HI.U32 R9, R5, R12, RZ ;  /* 0x0000000c05097227 */ /* 0x000fe200078e00ff */
[----:B------:R-:W-:Y:S02]  /*c270*/  ISETP.GT.U32.AND P1, PT, R4, R11, PT ;  /* 0x0000000b0400720c */ /* 0x000fe40003f24070 */
[----:B------:R1:W-:Y:S01]  /*c280*/  STL [R1+0x6dc], R19 ;  /* 0x0006dc1301007387 */ /* 0x0003e20000100800 */
[----:B------:R-:W-:Y:S02]  /*c290*/  IMAD.MOV R17, RZ, RZ, -R17 ;  /* 0x000000ffff117224 */ /* 0x000fe400078e0a11 */
[----:B------:R-:W-:-:S02]  /*c2a0*/  IMAD.MOV.U32 R18, RZ, RZ, R0 ;  /* 0x000000ffff127224 */ /* 0x000fc400078e0000 */
[----:B------:R-:W-:Y:S02]  /*c2b0*/  IMAD.MOV R0, RZ, RZ, -R9 ;  /* 0x000000ffff007224 */ /* 0x000fe400078e0a09 */
[----:B------:R-:W-:Y:S02]  /*c2c0*/  IMAD R9, R4, R17, R16 ;  /* 0x0000001104097224 */ /* 0x000fe400078e0210 */
[--C-:B------:R-:W-:Y:S02]  /*c2d0*/  @!P6 IMAD.IADD R10, R10, 0x1, -R4.reuse ;  /* 0x000000010a0ae824 */ /* 0x100fe400078e0a04 */
[--C-:B------:R-:W-:Y:S01]  /*c2e0*/  @!P2 IMAD.IADD R14, R14, 0x1, -R4.reuse ;  /* 0x000000010e0ea824 */ /* 0x100fe200078e0a04 */
[----:B------:R-:W-:Y:S01]  /*c2f0*/  ISETP.GT.U32.AND P6, PT, R4, R9, PT ;  /* 0x000000090400720c */ /* 0x000fe20003fc4070 */
[----:B------:R-:W-:Y:S01]  /*c300*/  @!P1 IMAD.IADD R11, R11, 0x1, -R4 ;  /* 0x000000010b0b9824 */ /* 0x000fe200078e0a04 */
[----:B------:R-:W-:Y:S01]  /*c310*/  ISETP.GE.AND P2, PT, R15, RZ, PT ;  /* 0x000000ff0f00720c */ /* 0x000fe20003f46270 */
[----:B0-----:R-:W-:-:S02]  /*c320*/  VIADD R20, R3, 0x11c ;  /* 0x0000011c03147836 */ /* 0x001fc40000000000 */
[----:B-1----:R-:W-:Y:S02]  /*c330*/  IMAD.MOV.U32 R19, RZ, RZ, R14 ;  /* 0x000000ffff137224 */ /* 0x002fe400078e000e */
[----:B------:R-:W-:Y:S02]  /*c340*/  IMAD R0, R4, R0, R12 ;  /* 0x0000000004007224 */ /* 0x000fe400078e020c */
[----:B------:R-:W-:Y:S02]  /*c350*/  IMAD.MOV.U32 R15, RZ, RZ, R11 ;  /* 0x000000ffff0f7224 */ /* 0x000fe400078e000b */
[----:B------:R-:W-:Y:S01]  /*c360*/  @!P0 IMAD.MOV R18, RZ, RZ, -R18 ;  /* 0x000000ffff128224 */ /* 0x000fe200078e0a12 */
[----:B------:R-:W-:Y:S01]  /*c370*/  ISETP.GE.AND P0, PT, R13, RZ, PT ;  /* 0x000000ff0d00720c */ /* 0x000fe20003f06270 */
[----:B------:R-:W-:Y:S01]  /*c380*/  @!P4 IMAD.MOV R19, RZ, RZ, -R19 ;  /* 0x000000ffff13c224 */ /* 0x000fe200078e0a13 */
[----:B------:R-:W-:Y:S01]  /*c390*/  ISETP.GE.AND P4, PT, R20, RZ, PT ;  /* 0x000000ff1400720c */ /* 0x000fe20003f86270 */
[----:B------:R-:W-:Y:S01]  /*c3a0*/  @!P6 IMAD.IADD R9, R9, 0x1, -R4 ;  /* 0x000000010909e824 */ /* 0x000fe200078e0a04 */
[----:B------:R-:W-:Y:S01]  /*c3b0*/  IABS R20, R20 ;  /* 0x0000001400147213 */ /* 0x000fe20000000000 */
[----:B------:R-:W-:Y:S01]  /*c3c0*/  @!P5 IMAD.MOV R15, RZ, RZ, -R15 ;  /* 0x000000ffff0fd224 */ /* 0x000fe200078e0a0f */
[C---:B------:R-:W-:Y:S01]  /*c3d0*/  ISETP.GT.U32.AND P5, PT, R4.reuse, R0, PT ;  /* 0x000000000400720c */ /* 0x040fe20003fa4070 */
[----:B------:R0:W-:Y:S01]  /*c3e0*/  STL [R1+0x6e0], R18 ;  /* 0x0006e01201007387 */ /* 0x0001e20000100800 */
[----:B------:R-:W-:Y:S01]  /*c3f0*/  ISETP.GT.U32.AND P6, PT, R4, R9, PT ;  /* 0x000000090400720c */ /* 0x000fe20003fc4070 */
[----:B------:R-:W-:-:S02]  /*c400*/  VIADD R13, R3, 0x11b ;  /* 0x0000011b030d7836 */ /* 0x000fc40000000000 */
[C---:B------:R-:W-:Y:S01]  /*c410*/  VIADD R12, R3.reuse, 0x11a ;  /* 0x0000011a030c7836 */ /* 0x040fe20000000000 */
[----:B------:R-:W-:Y:S01]  /*c420*/  STL [R1+0x6e4], R19 ;  /* 0x0006e41301007387 */ /* 0x000fe20000100800 */
[C---:B------:R-:W-:Y:S02]  /*c430*/  VIADD R14, R3.reuse, 0x118 ;  /* 0x00000118030e7836 */ /* 0x040fe40000000000 */
[----:B------:R-:W-:Y:S01]  /*c440*/  VIADD R17, R3, 0x119 ;  /* 0x0000011903117836 */ /* 0x000fe20000000000 */
[----:B------:R-:W-:Y:S01]  /*c450*/  ISETP.GE.AND P1, PT, R12, RZ, PT ;  /* 0x000000ff0c00720c */ /* 0x000fe20003f26270 */
[----:B0-----:R-:W-:Y:S01]  /*c460*/  IMAD.MOV.U32 R18, RZ, RZ, R10 ;  /* 0x000000ffff127224 */ /* 0x001fe200078e000a */
[----:B------:R-:W-:Y:S01]  /*c470*/  IABS R12, R12 ;  /* 0x0000000c000c7213 */ /* 0x000fe20000000000 */
[----:B------:R-:W-:Y:S01]  /*c480*/  IMAD.HI.U32 R10, R5, R20, RZ ;  /* 0x00000014050a7227 */ /* 0x000fe200078e00ff */
[----:B------:R-:W-:-:S03]  /*c490*/  IABS R11, R17 ;  /* 0x00000011000b7213 */ /* 0x000fc60000000000 */
[----:B------:R-:W-:Y:S02]  /*c4a0*/  IMAD.MOV R10, RZ, RZ, -R10 ;  /* 0x000000ffff0a7224 */ /* 0x000fe400078e0a0a */
[----:B------:R-:W-:Y:S01]  /*c4b0*/  @!P3 IMAD.MOV R18, RZ, RZ, -R18 ;  /* 0x000000ffff12b224 */ /* 0x000fe200078e0a12 */
[----:B------:R-:W-:Y:S01]  /*c4c0*/  ISETP.GE.AND P3, PT, R13, RZ, PT ;  /* 0x000000ff0d00720c */ /* 0x000fe20003f66270 */
[----:B------:R-:W-:Y:S01]  /*c4d0*/  IMAD R20, R4, R10, R20 ;  /* 0x0000000a04147224 */ /* 0x000fe200078e0214 */
[----:B------:R-:W-:Y:S01]  /*c4e0*/  IABS R13, R13 ;  /* 0x0000000d000d7213 */ /* 0x000fe20000000000 */
[--C-:B------:R-:W-:Y:S01]  /*c4f0*/  @!P5 IMAD.IADD R0, R0, 0x1, -R4.reuse ;  /* 0x000000010000d824 */ /* 0x100fe200078e0a04 */
[----:B------:R-:W-:Y:S01]  /*c500*/  IABS R10, R14 ;  /* 0x0000000e000a7213 */ /* 0x000fe20000000000 */
[----:B------:R-:W-:Y:S01]  /*c510*/  @!P6 IMAD.IADD R9, R9, 0x1, -R4 ;  /* 0x000000010909e824 */ /* 0x000fe200078e0a04 */
[C---:B------:R-:W-:Y:S01]  /*c520*/  ISETP.GT.U32.AND P6, PT, R4.reuse, R20, PT ;  /* 0x000000140400720c */ /* 0x040fe20003fc4070 */
[----:B------:R-:W-:Y:S01]  /*c530*/  IMAD.HI.U32 R16, R5, R13, RZ ;  /* 0x0000000d05107227 */ /* 0x000fe200078e00ff */
[----:B------:R-:W-:Y:S01]  /*c540*/  ISETP.GT.U32.AND P5, PT, R4, R0, PT ;  /* 0x000000000400720c */ /* 0x000fe20003fa4070 */
[----:B------:R-:W-:Y:S02]  /*c550*/  STL [R1+0x6f0], R18 ;  /* 0x0006f01201007387 */ /* 0x000fe40000100800 */
[----:B------:R-:W-:-:S02]  /*c560*/  IMAD.MOV R16, RZ, RZ, -R16 ;  /* 0x000000ffff107224 */ /* 0x000fc400078e0a10 */
[----:B------:R0:W-:Y:S01]  /*c570*/  STL [R1+0x6ec], R15 ;  /* 0x0006ec0f01007387 */ /* 0x0001e20000100800 */
[----:B------:R-:W-:-:S04]  /*c580*/  IMAD.HI.U32 R21, R5, R10, RZ ;  /* 0x0000000a05157227 */ /* 0x000fc800078e00ff */
[----:B------:R-:W-:Y:S02]  /*c590*/  IMAD R13, R4, R16, R13 ;  /* 0x00000010040d7224 */ /* 0x000fe400078e020d */
[--C-:B------:R-:W-:Y:S02]  /*c5a0*/  @!P6 IMAD.IADD R20, R20, 0x1, -R4.reuse ;  /* 0x000000011414e824 */ /* 0x100fe400078e0a04 */
[----:B------:R-:W-:Y:S01]  /*c5b0*/  @!P5 IMAD.IADD R0, R0, 0x1, -R4 ;  /* 0x000000010000d824 */ /* 0x000fe200078e0a04 */
[C---:B------:R-:W-:Y:S01]  /*c5c0*/  ISETP.GT.U32.AND P5, PT, R4.reuse, R13, PT ;  /* 0x0000000d0400720c */ /* 0x040fe20003fa4070 */
[----:B0-----:R-:W-:Y:S01]  /*c5d0*/  IMAD.HI.U32 R15, R5, R12, RZ ;  /* 0x0000000c050f7227 */ /* 0x001fe200078e00ff */
[----:B------:R-:W-:-:S03]  /*c5e0*/  ISETP.GT.U32.AND P6, PT, R4, R20, PT ;  /* 0x000000140400720c */ /* 0x000fc60003fc4070 */
[----:B------:R-:W-:Y:S02]  /*c5f0*/  IMAD.MOV R15, RZ, RZ, -R15 ;  /* 0x000000ffff0f7224 */ /* 0x000fe400078e0a0f */
[----:B------:R-:W-:-:S04]  /*c600*/  IMAD.HI.U32 R22, R5, R11, RZ ;  /* 0x0000000b05167227 */ /* 0x000fc800078e00ff */
[----:B------:R-:W-:Y:S02]  /*c610*/  IMAD.MOV R21, RZ, RZ, -R21 ;  /* 0x000000ffff157224 */ /* 0x000fe400078e0a15 */
[C---:B------:R-:W-:Y:S02]  /*c620*/  IMAD R12, R4.reuse, R15, R12 ;  /* 0x0000000f040c7224 */ /* 0x040fe400078e020c */
[----:B------:R-:W-:Y:S02]  /*c630*/  IMAD.MOV R22, RZ, RZ, -R22 ;  /* 0x000000ffff167224 */ /* 0x000fe400078e0a16 */
[----:B------:R-:W-:Y:S02]  /*c640*/  IMAD.MOV.U32 R24, RZ, RZ, R9 ;  /* 0x000000ffff187224 */ /* 0x000fe400078e0009 */
[C---:B------:R-:W-:Y:S02]  /*c650*/  IMAD R10, R4.reuse, R21, R10 ;  /* 0x00000015040a7224 */ /* 0x040fe400078e020a */
[----:B------:R-:W-:-:S02]  /*c660*/  IMAD R11, R4, R22, R11 ;  /* 0x00000016040b7224 */ /* 0x000fc400078e020b */
[----:B------:R-:W-:Y:S02]  /*c670*/  IMAD.MOV.U32 R23, RZ, RZ, R0 ;  /* 0x000000ffff177224 */ /* 0x000fe400078e0000 */
[----:B------:R-:W-:Y:S01]  /*c680*/  @!P0 IMAD.MOV R24, RZ, RZ, -R24 ;  /* 0x000000ffff188224 */ /* 0x000fe200078e0a18 */
[C---:B------:R-:W-:Y:S01]  /*c690*/  ISETP.GT.U32.AND P0, PT, R4.reuse, R12, PT ;  /* 0x0000000c0400720c */ /* 0x040fe20003f04070 */
[--C-:B------:R-:W-:Y:S01]  /*c6a0*/  @!P5 IMAD.IADD R13, R13, 0x1, -R4.reuse ;  /* 0x000000010d0dd824 */ /* 0x100fe200078e0a04 */
[C---:B------:R-:W-:Y:S01]  /*c6b0*/  ISETP.GT.U32.AND P5, PT, R4.reuse, R10, PT ;  /* 0x0000000a0400720c */ /* 0x040fe20003fa4070 */
[----:B------:R-:W-:Y:S01]  /*c6c0*/  @!P2 IMAD.MOV R23, RZ, RZ, -R23 ;  /* 0x000000ffff17a224 */ /* 0x000fe200078e0a17 */
[----:B------:R-:W-:Y:S01]  /*c6d0*/  ISETP.GT.U32.AND P2, PT, R4, R11, PT ;  /* 0x0000000b0400720c */ /* 0x000fe20003f44070 */
[----:B------:R-:W-:Y:S01]  /*c6e0*/  @!P6 IMAD.IADD R20, R20, 0x1, -R4 ;  /* 0x000000011414e824 */ /* 0x000fe200078e0a04 */
[----:B------:R-:W-:Y:S01]  /*c6f0*/  ISETP.GE.AND P6, PT, R17, RZ, PT ;  /* 0x000000ff1100720c */ /* 0x000fe20003fc6270 */
[C---:B------:R-:W-:Y:S01]  /*c700*/  VIADD R15, R3.reuse, 0x117 ;  /* 0x00000117030f7836 */ /* 0x040fe20000000000 */
[----:B------:R-:W-:Y:S01]  /*c710*/  STL [R1+0x6d8], R24 ;  /* 0x0006d81801007387 */ /* 0x000fe20000100800 */
[----:B------:R-:W-:-:S02]  /*c720*/  VIADD R17, R3, 0x115 ;  /* 0x0000011503117836 */ /* 0x000fc40000000000 */
[----:B------:R-:W-:Y:S01]  /*c730*/  VIADD R16, R3, 0x116 ;  /* 0x0000011603107836 */ /* 0x000fe20000000000 */
[----:B------:R-:W-:Y:S01]  /*c740*/  IABS R19, R15 ;  /* 0x0000000f00137213 */ /* 0x000fe20000000000 */
[----:B------:R0:W-:Y:S01]  /*c750*/  STL [R1+0x6d4], R23 ;  /* 0x0006d41701007387 */ /* 0x0001e20000100800 */
[----:B------:R-:W-:Y:S01]  /*c760*/  IABS R22, R17 ;  /* 0x0000001100167213 */ /* 0x000fe20000000000 */
[--C-:B------:R-:W-:Y:S01]  /*c770*/  @!P0 IMAD.IADD R12, R12, 0x1, -R4.reuse ;  /* 0x000000010c0c8824 */ /* 0x100fe200078e0a04 */
[----:B------:R-:W-:Y:S01]  /*c780*/  IABS R18, R16 ;  /* 0x0000001000127213 */ /* 0x000fe20000000000 */
[----:B------:R-:W-:Y:S01]  /*c790*/  @!P5 IMAD.IADD R10, R10, 0x1, -R4 ;  /* 0x000000010a0ad824 */ /* 0x000fe200078e0a04 */
[----:B------:R-:W-:Y:S01]  /*c7a0*/  ISETP.GT.U32.AND P0, PT, R4, R13, PT ;  /* 0x0000000d0400720c */ /* 0x000fe20003f04070 */
[----:B------:R-:W-:-:S04]  /*c7b0*/  IMAD.HI.U32 R21, R5, R19, RZ ;  /* 0x0000001305157227 */ /* 0x000fc800078e00ff */
[----:B0-----:R-:W-:Y:S02]  /*c7c0*/  IMAD.MOV.U32 R23, RZ, RZ, R20 ;  /* 0x000000ffff177224 */ /* 0x001fe400078e0014 */
[----:B------:R-:W-:Y:S02]  /*c7d0*/  IMAD.MOV.U32 R20, RZ, RZ, R22 ;  /* 0x000000ffff147224 */ /* 0x000fe400078e0016 */
[----:B------:R-:W-:Y:S01]  /*c7e0*/  @!P2 IMAD.IADD R11, R11, 0x1, -R4 ;  /* 0x000000010b0ba824 */ /* 0x000fe200078e0a04 */
[C---:B------:R-:W-:Y:S01]  /*c7f0*/  ISETP.GT.U32.AND P2, PT, R4.reuse, R12, PT ;  /* 0x0000000c0400720c */ /* 0x040fe20003f44070 */
[----:B------:R-:W-:Y:S01]  /*c800*/  @!P4 IMAD.MOV R23, RZ, RZ, -R23 ;  /* 0x000000ffff17c224 */ /* 0x000fe200078e0a17 */
[C---:B------:R-:W-:Y:S01]  /*c810*/  ISETP.GT.U32.AND P4, PT, R4.reuse, R10, PT ;  /* 0x0000000a0400720c */ /* 0x040fe20003f84070 */
[----:B------:R-:W-:Y:S01]  /*c820*/  IMAD.HI.U32 R9, R5, R18, RZ ;  /* 0x0000001205097227 */ /* 0x000fe200078e00ff */
[----:B------:R-:W-:Y:S02]  /*c830*/  ISETP.GT.U32.AND P5, PT, R4, R11, PT ;  /* 0x0000000b0400720c */ /* 0x000fe40003fa4070 */
[----:B------:R0:W-:Y:S01]  /*c840*/  STL [R1+0x6d0], R23 ;  /* 0x0006d01701007387 */ /* 0x0001e20000100800 */
[----:B------:R-:W-:-:S02]  /*c850*/  IMAD.MOV R21, RZ, RZ, -R21 ;  /* 0x000000ffff157224 */ /* 0x000fc400078e0a15 */
[----:B------:R-:W-:-:S04]  /*c860*/  IMAD.HI.U32 R22, R5, R20, RZ ;  /* 0x0000001405167227 */ /* 0x000fc800078e00ff */
[----:B------:R-:W-:Y:S02]  /*c870*/  IMAD.MOV R0, RZ, RZ, -R9 ;  /* 0x000000ffff007224 */ /* 0x000fe400078e0a09 */
[C---:B------:R-:W-:Y:S02]  /*c880*/  IMAD R9, R4.reuse, R21, R19 ;  /* 0x0000001504097224 */ /* 0x040fe400078e0213 */
[----:B------:R-:W-:Y:S02]  /*c890*/  IMAD.MOV R22, RZ, RZ, -R22 ;  /* 0x000000ffff167224 */ /* 0x000fe400078e0a16 */
[C---:B------:R-:W-:Y:S02]  /*c8a0*/  IMAD R0, R4.reuse, R0, R18 ;  /* 0x0000000004007224 */ /* 0x040fe400078e0212 */
[----:B------:R-:W-:Y:S02]  /*c8b0*/  VIADD R18, R3, 0x114 ;  /* 0x0000011403127836 */ /* 0x000fe40000000000 */
[----:B------:R-:W-:Y:S01]  /*c8c0*/  @!P0 IMAD.IADD R13, R13, 0x1, -R4 ;  /* 0x000000010d0d8824 */ /* 0x000fe200078e0a04 */
[C---:B------:R-:W-:Y:S01]  /*c8d0*/  ISETP.GT.U32.AND P0, PT, R4.reuse, R9, PT ;  /* 0x000000090400720c */ /* 0x040fe20003f04070 */
[----:B------:R-:W-:Y:S01]  /*c8e0*/  IMAD R20, R4, R22, R20 ;  /* 0x0000001604147224 */ /* 0x000fe200078e0214 */
[----:B------:R-:W-:Y:S01]  /*c8f0*/  IABS R21, R18 ;  /* 0x0000001200157213 */ /* 0x000fe20000000000 */
[--C-:B------:R-:W-:Y:S01]  /*c900*/  @!P2 IMAD.IADD R12, R12, 0x1, -R4.reuse ;  /* 0x000000010c0ca824 */ /* 0x100fe200078e0a04 */
[----:B------:R-:W-:Y:S01]  /*c910*/  ISETP.GT.U32.AND P2, PT, R4, R0, PT ;  /* 0x000000000400720c */ /* 0x000fe20003f44070 */
[--C-:B------:R-:W-:Y:S01]  /*c920*/  @!P4 IMAD.IADD R10, R10, 0x1, -R4.reuse ;  /* 0x000000010a0ac824 */ /* 0x100fe200078e0a04 */
[----:B------:R-:W-:Y:S01]  /*c930*/  ISETP.GT.U32.AND P4, PT, R4, R20, PT ;  /* 0x000000140400720c */ /* 0x000fe20003f84070 */
[----:B------:R-:W-:Y:S01]  /*c940*/  @!P5 IMAD.IADD R11, R11, 0x1, -R4 ;  /* 0x000000010b0bd824 */ /* 0x000fe200078e0a04 */
[----:B------:R-:W-:Y:S01]  /*c950*/  ISETP.GE.AND P5, PT, R14, RZ, PT ;  /* 0x000000ff0e00720c */ /* 0x000fe20003fa6270 */
[----:B------:R-:W-:-:S04]  /*c960*/  IMAD.HI.U32 R24, R5, R21, RZ ;  /* 0x0000001505187227 */ /* 0x000fc800078e00ff */
[----:B------:R-:W-:Y:S02]  /*c970*/  VIADD R19, R3, 0x113 ;  /* 0x0000011303137836 */ /* 0x000fe40000000000 */
[----:B------:R-:W-:Y:S02]  /*c980*/  IMAD.MOV R24, RZ, RZ, -R24 ;  /* 0x000000ffff187224 */ /* 0x000fe400078e0a18 */
[----:B------:R-:W-:Y:S01]  /*c990*/  @!P0 IMAD.IADD R9, R9, 0x1, -R4 ;  /* 0x0000000109098824 */ /* 0x000fe200078e0a04 */
[----:B0-----:R-:W-:Y:S01]  /*c9a0*/  IABS R23, R19 ;  /* 0x0000001300177213 */ /* 0x001fe20000000000 */
[----:B------:R-:W-:Y:S01]  /*c9b0*/  IMAD.MOV.U32 R26, RZ, RZ, R13 ;  /* 0x000000ffff1a7224 */ /* 0x000fe200078e000d */
[----:B------:R-:W-:Y:S01]  /*c9c0*/  ISETP.GE.AND P0, PT, R15, RZ, PT ;  /* 0x000000ff0f00720c */ /* 0x000fe20003f06270 */
[----:B------:R-:W-:Y:S02]  /*c9d0*/  IMAD.MOV.U32 R25, RZ, RZ, R12 ;  /* 0x000000ffff197224 */ /* 0x000fe400078e000c */
[----:B------:R-:W-:Y:S01]  /*c9e0*/  @!P2 IMAD.IADD R0, R0, 0x1, -R4 ;  /* 0x000000010000a824 */ /* 0x000fe200078e0a04 */
[----:B------:R-:W-:Y:S01]  /*c9f0*/  ISETP.GE.AND P2, PT, R16, RZ, PT ;  /* 0x000000ff1000720c */ /* 0x000fe20003f46270 */
[----:B------:R-:W-:-:S02]  /*ca00*/  IMAD.MOV.U32 R12, RZ, RZ, R11 ;  /* 0x000000ffff0c7224 */ /* 0x000fc400078e000b */
[----:B------:R-:W-:Y:S02]  /*ca10*/  IMAD R21, R4, R24, R21 ;  /* 0x0000001804157224 */ /* 0x000fe400078e0215 */
[----:B------:R-:W-:Y:S02]  /*ca20*/  VIADD R15, R3, 0x112 ;  /* 0x00000112030f7836 */ /* 0x000fe40000000000 */
[----:B------:R-:W-:Y:S01]  /*ca30*/  @!P4 IMAD.IADD R20, R20, 0x1, -R4 ;  /* 0x000000011414c824 */ /* 0x000fe200078e0a04 */
[C---:B------:R-:W-:Y:S01]  /*ca40*/  ISETP.GT.U32.AND P4, PT, R4.reuse, R9, PT ;  /* 0x000000090400720c */ /* 0x040fe20003f84070 */
[----:B------:R-:W-:Y:S01]  /*ca50*/  @!P3 IMAD.MOV R26, RZ, RZ, -R26 ;  /* 0x000000ffff1ab224 */ /* 0x000fe200078e0a1a */
[C---:B------:R-:W-:Y:S01]  /*ca60*/  ISETP.GT.U32.AND P3, PT, R4.reuse, R0, PT ;  /* 0x000000000400720c */ /* 0x040fe20003f64070 */
[----:B------:R-:W-:Y:S01]  /*ca70*/  @!P1 IMAD.MOV R25, RZ, RZ, -R25 ;  /* 0x000000ffff199224 */ /* 0x000fe200078e0a19 */
[----:B------:R-:W-:Y:S01]  /*ca80*/  IABS R13, R15 ;  /* 0x0000000f000d7213 */ /* 0x000fe20000000000 */
[----:B------:R-:W-:Y:S01]  /*ca90*/  IMAD.HI.U32 R14, R5, R23, RZ ;  /* 0x00000017050e7227 */ /* 0x000fe200078e00ff */
[C---:B------:R-:W-:Y:S01]  /*caa0*/  ISETP.GT.U32.AND P1, PT, R4.reuse, R20, PT ;  /* 0x000000140400720c */ /* 0x040fe20003f24070 */
[----:B------:R-:W-:Y:S02]  /*cab0*/  STL [R1+0x6c4], R26 ;  /* 0x0006c41a01007387 */ /* 0x000fe40000100800 */
[----:B------:R-:W-:Y:S01]  /*cac0*/  @!P6 IMAD.MOV R12, RZ, RZ, -R12 ;  /* 0x000000ffff0ce224 */ /* 0x000fe200078e0a0c */
[C---:B------:R-:W-:Y:S01]  /*cad0*/  ISETP.GT.U32.AND P6, PT, R4.reuse, R21, PT ;  /* 0x000000150400720c */ /* 0x040fe20003fc4070 */
[----:B------:R-:W-:Y:S01]  /*cae0*/  @!P5 IMAD.MOV R10, RZ, RZ, -R10 ;  /* 0x000000ffff0ad224 */ /* 0x000fe200078e0a0a */
[----:B------:R-:W-:Y:S01]  /*caf0*/  STL [R1+0x6c0], R25 ;  /* 0x0006c01901007387 */ /* 0x000fe20000100800 */
[----:B------:R-:W-:Y:S01]  /*cb00*/  IMAD.MOV R14, RZ, RZ, -R14 ;  /* 0x000000ffff0e7224 */ /* 0x000fe200078e0a0e */
[----:B------:R-:W-:Y:S01]  /*cb10*/  ISETP.GE.AND P5, PT, R17, RZ, PT ;  /* 0x000000ff1100720c */ /* 0x000fe20003fa6270 */
[----:B------:R-:W-:Y:S01]  /*cb20*/  @!P4 IMAD.IADD R9, R9, 0x1, -R4 ;  /* 0x000000010909c824 */ /* 0x000fe200078e0a04 */
[----:B------:R-:W-:Y:S01]  /*cb30*/  STL [R1+0x6bc], R12 ;  /* 0x0006bc0c01007387 */ /* 0x000fe20000100800 */
[----:B------:R-:W-:-:S02]  /*cb40*/  IMAD R14, R4, R14, R23 ;  /* 0x0000000e040e7224 */ /* 0x000fc400078e0217 */
[--C-:B------:R-:W-:Y:S01]  /*cb50*/  @!P3 IMAD.IADD R0, R0, 0x1, -R4.reuse ;  /* 0x000000010000b824 */ /* 0x100fe200078e0a04 */
[----:B------:R0:W-:Y:S01]  /*cb60*/  STL [R1+0x6b8], R10 ;  /* 0x0006b80a01007387 */ /* 0x0001e20000100800 */
[--C-:B------:R-:W-:Y:S01]  /*cb70*/  @!P1 IMAD.IADD R20, R20, 0x1, -R4.reuse ;  /* 0x0000000114149824 */ /* 0x100fe200078e0a04 */
[----:B------:R-:W-:Y:S01]  /*cb80*/  ISETP.GT.U32.AND P4, PT, R4, R14, PT ;  /* 0x0000000e0400720c */ /* 0x000fe20003f84070 */
[----:B------:R-:W-:Y:S01]  /*cb90*/  @!P6 IMAD.IADD R21, R21, 0x1, -R4 ;  /* 0x000000011515e824 */ /* 0x000fe200078e0a04 */
[----:B------:R-:W-:Y:S01]  /*cba0*/  ISETP.GE.AND P3, PT, R18, RZ, PT ;  /* 0x000000ff1200720c */ /* 0x000fe20003f66270 */
[----:B------:R-:W-:Y:S01]  /*cbb0*/  IMAD.MOV.U32 R23, RZ, RZ, R9 ;  /* 0x000000ffff177224 */ /* 0x000fe200078e0009 */
[----:B------:R-:W-:Y:S01]  /*cbc0*/  ISETP.GE.AND P6, PT, R15, RZ, PT ;  /* 0x000000ff0f00720c */ /* 0x000fe20003fc6270 */
[----:B------:R-:W-:Y:S01]  /*cbd0*/  IMAD.MOV.U32 R22, RZ, RZ, R0 ;  /* 0x000000ffff167224 */ /* 0x000fe200078e0000 */
[----:B------:R-:W-:Y:S01]  /*cbe0*/  ISETP.GE.AND P1, PT, R19, RZ, PT ;  /* 0x000000ff1300720c */ /* 0x000fe20003f26270 */
[----:B------:R-:W-:-:S02]  /*cbf0*/  VIADD R16, R3, 0x111 ;  /* 0x0000011103107836 */ /* 0x000fc40000000000 */
[----:B0-----:R-:W-:Y:S02]  /*cc00*/  IMAD.MOV.U32 R10, RZ, RZ, R13 ;  /* 0x000000ffff0a7224 */ /* 0x001fe400078e000d */
[----:B------:R-:W-:Y:S01]  /*cc10*/  @!P0 IMAD.MOV R23, RZ, RZ, -R23 ;  /* 0x000000ffff178224 */ /* 0x000fe200078e0a17 */
[----:B------:R-:W-:Y:S01]  /*cc20*/  ISETP.GT.U32.AND P0, PT, R4, R21, PT ;  /* 0x000000150400720c */ /* 0x000fe20003f04070 */
[----:B------:R-:W-:Y:S01]  /*cc30*/  IMAD.HI.U32 R12, R5, R10, RZ ;  /* 0x0000000a050c7227 */ /* 0x000fe200078e00ff */
[----:B------:R-:W-:Y:S02]  /*cc40*/  IABS R11, R16 ;  /* 0x00000010000b7213 */ /* 0x000fe40000000000 */
[----:B------:R-:W-:Y:S01]  /*cc50*/  STL [R1+0x6a4], R23 ;  /* 0x0006a41701007387 */ /* 0x000fe20000100800 */
[----:B------:R-:W-:Y:S02]  /*cc60*/  IMAD.MOV R12, RZ, RZ, -R12 ;  /* 0x000000ffff0c7224 */ /* 0x000fe400078e0a0c */
[----:B------:R-:W-:-:S02]  /*cc70*/  IMAD.MOV.U32 R9, RZ, RZ, R20 ;  /* 0x000000ffff097224 */ /* 0x000fc400078e0014 */
[----:B------:R-:W-:Y:S02]  /*cc80*/  IMAD R0, R4, R12, R10 ;  /* 0x0000000c04007224 */ /* 0x000fe400078e020a */
[----:B------:R-:W-:Y:S02]  /*cc90*/  @!P5 IMAD.MOV R9, RZ, RZ, -R9 ;  /* 0x000000ffff09d224 */ /* 0x000fe400078e0a09 */
[--C-:B------:R-:W-:Y:S01]  /*cca0*/  @!P4 IMAD.IADD R14, R14, 0x1, -R4.reuse ;  /* 0x000000010e0ec824 */ /* 0x100fe200078e0a04 */
[C---:B------:R-:W-:Y:S01]  /*ccb0*/  ISETP.GT.U32.AND P5, PT, R4.reuse, R0, PT ;  /* 0x000000000400720c */ /* 0x040fe20003fa4070 */
[----:B------:R-:W-:Y:S02]  /*ccc0*/  IMAD.MOV.U32 R13, RZ, RZ, R11 ;  /* 0x000000ffff0d7224 */ /* 0x000fe400078e000b */
[----:B------:R-:W-:Y:S01]  /*ccd0*/  @!P0 IMAD.IADD R21, R21, 0x1, -R4 ;  /* 0x0000000115158824 */ /* 0x000fe200078e0a04 */
[----:B------:R-:W-:Y:S01]  /*cce0*/  ISETP.GT.U32.AND P4, PT, R4, R14, PT ;  /* 0x0000000e0400720c */ /* 0x000fe20003f84070 */
[----:B------:R-:W-:-:S04]  /*ccf0*/  IMAD.HI.U32 R11, R5, R13, RZ ;  /* 0x0000000d050b7227 */ /* 0x000fc800078e00ff */
[----:B------:R-:W-:Y:S02]  /*cd00*/  IMAD.MOV R11, RZ, RZ, -R11 ;  /* 0x000000ffff0b7224 */ /* 0x000fe400078e0a0b */
[----:B------:R-:W-:Y:S02]  /*cd10*/  IMAD.MOV.U32 R15, RZ, RZ, R21 ;  /* 0x000000ffff0f7224 */ /* 0x000fe400078e0015 */
[--C-:B------:R-:W-:Y:S02]  /*cd20*/  @!P5 IMAD.IADD R0, R0, 0x1, -R4.reuse ;  /* 0x000000010000d824 */ /* 0x100fe400078e0a04 */
[----:B------:R-:W-:Y:S02]  /*cd30*/  VIADD R17, R3, 0x10f ;  /* 0x0000010f03117836 */ /* 0x000fe40000000000 */
[C---:B------:R-:W-:Y:S02]  /*cd40*/  IMAD R13, R4.reuse, R11, R13 ;  /* 0x0000000b040d7224 */ /* 0x040fe400078e020d */
[----:B------:R-:W-:Y:S01]  /*cd50*/  @!P3 IMAD.MOV R15, RZ, RZ, -R15 ;  /* 0x000000ffff0fb224 */ /* 0x000fe200078e0a0f */
[----:B------:R-:W-:Y:S01]  /*cd60*/  ISETP.GT.U32.AND P3, PT, R4, R0, PT ;  /* 0x000000000400720c */ /* 0x000fe20003f64070 */
[----:B------:R-:W-:Y:S01]  /*cd70*/  @!P4 IMAD.IADD R14, R14, 0x1, -R4 ;  /* 0x000000010e0ec824 */ /* 0x000fe200078e0a04 */
[----:B------:R-:W-:Y:S01]  /*cd80*/  ISETP.GE.AND P4, PT, R17, RZ, PT ;  /* 0x000000ff1100720c */ /* 0x000fe20003f86270 */
[----:B------:R-:W-:Y:S01]  /*cd90*/  VIADD R18, R3, 0x110 ;  /* 0x0000011003127836 */ /* 0x000fe20000000000 */
[----:B------:R-:W-:Y:S01]  /*cda0*/  IABS R17, R17 ;  /* 0x0000001100117213 */ /* 0x000fe20000000000 */
[----:B------:R-:W-:Y:S01]  /*cdb0*/  IMAD.MOV.U32 R19, RZ, RZ, R14 ;  /* 0x000000ffff137224 */ /* 0x000fe200078e000e */
[----:B------:R-:W-:Y:S01]  /*cdc0*/  ISETP.GT.U32.AND P5, PT, R4, R13, PT ;  /* 0x0000000d0400720c */ /* 0x000fe20003fa4070 */
[----:B------:R-:W-:Y:S01]  /*cdd0*/  @!P2 IMAD.MOV R22, RZ, RZ, -R22 ;  /* 0x000000ffff16a224 */ /* 0x000fe200078e0a16 */
[----:B------:R-:W-:Y:S01]  /*cde0*/  ISETP.GE.AND P0, PT, R18, RZ, PT ;  /* 0x000000ff1200720c */ /* 0x000fe20003f06270 */
[----:B------:R-:W-:Y:S01]  /*cdf0*/  IMAD.HI.U32 R14, R5, R17, RZ ;  /* 0x00000011050e7227 */ /* 0x000fe200078e00ff */
[----:B------:R-:W-:-:S02]  /*ce00*/  IABS R18, R18 ;  /* 0x0000001200127213 */ /* 0x000fc40000000000 */
[----:B------:R-:W-:Y:S01]  /*ce10*/  STL [R1+0x6a0], R22 ;  /* 0x0006a01601007387 */ /* 0x000fe20000100800 */
[----:B------:R-:W-:Y:S01]  /*ce20*/  @!P1 IMAD.MOV R19, RZ, RZ, -R19 ;  /* 0x000000ffff139224 */ /* 0x000fe200078e0a13 */
[----:B------:R-:W-:Y:S01]  /*ce30*/  ISETP.GE.AND P2, PT, R16, RZ, PT ;  /* 0x000000ff1000720c */ /* 0x000fe20003f46270 */
[C---:B------:R-:W-:Y:S01]  /*ce40*/  VIADD R10, R3.reuse, 0x10d ;  /* 0x0000010d030a7836 */ /* 0x040fe20000000000 */
[----:B------:R0:W-:Y:S01]  /*ce50*/  STL [R1+0x670], R9 ;  /* 0x0006700901007387 */ /* 0x0001e20000100800 */
[----:B------:R-:W-:Y:S02]  /*ce60*/  IMAD.MOV R14, RZ, RZ, -R14 ;  /* 0x000000ffff0e7224 */ /* 0x000fe400078e0a0e */
[--C-:B------:R-:W-:Y:S01]  /*ce70*/  @!P3 IMAD.IADD R0, R0, 0x1, -R4.reuse ;  /* 0x000000010000b824 */ /* 0x100fe200078e0a04 */
[----:B------:R-:W-:Y:S01]  /*ce80*/  STL [R1+0x634], R15 ;  /* 0x0006340f01007387 */ /* 0x000fe20000100800 */
[----:B------:R-:W-:Y:S01]  /*ce90*/  VIADD R12, R3, 0x10e ;  /* 0x0000010e030c7836 */ /* 0x000fe20000000000 */
[----:B------:R-:W-:Y:S01]  /*cea0*/  IABS R11, R10 ;  /* 0x0000000a000b7213 */ /* 0x000fe20000000000 */
[----:B------:R-:W-:Y:S01]  /*ceb0*/  IMAD.HI.U32 R16, R5, R18, RZ ;  /* 0x0000001205107227 */ /* 0x000fe200078e00ff */
[----:B------:R1:W-:Y:S02]  /*cec0*/  STL [R1+0x648], R19 ;  /* 0x0006481301007387 */ /* 0x0003e40000100800 */
[----:B0-----:R-:W-:Y:S01]  /*ced0*/  IABS R9, R12 ;  /* 0x0000000c00097213 */ /* 0x001fe20000000000 */
[----:B------:R-:W-:Y:S01]  /*cee0*/  @!P5 IMAD.IADD R13, R13, 0x1, -R4 ;  /* 0x000000010d0dd824 */ /* 0x000fe200078e0a04 */
[----:B------:R-:W-:Y:S01]  /*cef0*/  ISETP.GE.AND P1, PT, R12, RZ, PT ;  /* 0x000000ff0c00720c */ /* 0x000fe20003f26270 */
[----:B------:R-:W-:-:S02]  /*cf00*/  IMAD R17, R4, R14, R17 ;  /* 0x0000000e04117224 */ /* 0x000fc400078e0211 */
[----:B------:R-:W-:Y:S01]  /*cf10*/  IMAD.MOV R16, RZ, RZ, -R16 ;  /* 0x000000ffff107224 */ /* 0x000fe200078e0a10 */
[----:B------:R-:W-:Y:S01]  /*cf20*/  ISETP.GT.U32.AND P5, PT, R4, R13, PT ;  /* 0x0000000d0400720c */ /* 0x000fe20003fa4070 */
[----:B------:R-:W-:-:S04]  /*cf30*/  IMAD.HI.U32 R12, R5, R11, RZ ;  /* 0x0000000b050c7227 */ /* 0x000fc800078e00ff */
[----:B-1----:R-:W-:Y:S02]  /*cf40*/  IMAD.MOV.U32 R19, RZ, RZ, R0 ;  /* 0x000000ffff137224 */ /* 0x002fe400078e0000 */
[C---:B------:R-:W-:Y:S02]  /*cf50*/  IMAD R18, R4.reuse, R16, R18 ;  /* 0x0000001004127224 */ /* 0x040fe400078e0212 */
[----:B------:R-:W-:Y:S01]  /*cf60*/  @!P6 IMAD.MOV R19, RZ, RZ, -R19 ;  /* 0x000000ffff13e224 */ /* 0x000fe200078e0a13 */
[C---:B------:R-:W-:Y:S01]  /*cf70*/  ISETP.GT.U32.AND P6, PT, R4.reuse, R17, PT ;  /* 0x000000110400720c */ /* 0x040fe20003fc4070 */
[----:B------:R-:W-:Y:S01]  /*cf80*/  IMAD.MOV R12, RZ, RZ, -R12 ;  /* 0x000000ffff0c7224 */ /* 0x000fe200078e0a0c */
[C---:B------:R-:W-:Y:S01]  /*cf90*/  ISETP.GT.U32.AND P3, PT, R4.reuse, R18, PT ;  /* 0x000000120400720c */ /* 0x040fe20003f64070 */
[----:B------:R-:W-:Y:S01]  /*cfa0*/  IMAD.HI.U32 R15, R5, R9, RZ ;  /* 0x00000009050f7227 */ /* 0x000fe200078e00ff */
[----:B------:R0:W-:Y:S03]  /*cfb0*/  STL [R1+0x69c], R19 ;  /* 0x00069c1301007387 */ /* 0x0001e60000100800 */
[----:B------:R-:W-:-:S02]  /*cfc0*/  IMAD R14, R4, R12, R11 ;  /* 0x0000000c040e7224 */ /* 0x000fc400078e020b */
[----:B------:R-:W-:Y:S02]  /*cfd0*/  IMAD.MOV R15, RZ, RZ, -R15 ;  /* 0x000000ffff0f7224 */ /* 0x000fe400078e0a0f */
[----:B------:R-:W-:Y:S02]  /*cfe0*/  VIADD R11, R3, 0x10c ;  /* 0x0000010c030b7836 */ /* 0x000fe40000000000 */
[C---:B------:R-:W-:Y:S02]  /*cff0*/  IMAD R9, R4.reuse, R15, R9 ;  /* 0x0000000f04097224 */ /* 0x040fe400078e0209 */
[--C-:B------:R-:W-:Y:S01]  /*d000*/  @!P5 IMAD.IADD R13, R13, 0x1, -R4.reuse ;  /* 0x000000010d0dd824 */ /* 0x100fe200078e0a04 */
[----:B------:R-:W-:Y:S01]  /*d010*/  IABS R12, R11 ;  /* 0x0000000b000c7213 */ /* 0x000fe20000000000 */
[----:B------:R-:W-:Y:S01]  /*d020*/  @!P6 IMAD.IADD R17, R17, 0x1, -R4 ;  /* 0x000000011111e824 */ /* 0x000fe200078e0a04 */
[----:B------:R-:W-:Y:S01]  /*d030*/  ISETP.GT.U32.AND P5, PT, R4, R9, PT ;  /* 0x000000090400720c */ /* 0x000fe20003fa4070 */
[----:B------:R-:W-:-:S02]  /*d040*/  IMAD.MOV.U32 R21, RZ, RZ, R13 ;  /* 0x000000ffff157224 */ /* 0x000fc400078e000d */
[----:B------:R-:W-:Y:S01]  /*d050*/  IMAD.HI.U32 R20, R5, R12, RZ ;  /* 0x0000000c05147227 */ /* 0x000fe200078e00ff */
[----:B------:R-:W-:-:S03]  /*d060*/  ISETP.GT.U32.AND P6, PT, R4, R17, PT ;  /* 0x000000110400720c */ /* 0x000fc60003fc4070 */
[----:B------:R-:W-:Y:S02]  /*d070*/  @!P3 IMAD.IADD R18, R18, 0x1, -R4 ;  /* 0x000000011212b824 */ /* 0x000fe400078e0a04 */
[----:B------:R-:W-:Y:S01]  /*d080*/  @!P2 IMAD.MOV R21, RZ, RZ, -R21 ;  /* 0x000000ffff15a224 */ /* 0x000fe200078e0a15 */
[C---:B------:R-:W-:Y:S01]  /*d090*/  ISETP.GT.U32.AND P2, PT, R4.reuse, R14, PT ;  /* 0x0000000e0400720c */ /* 0x040fe20003f44070 */
[----:B------:R-:W-:Y:S01]  /*d0a0*/  IMAD.MOV R20, RZ, RZ, -R20 ;  /* 0x000000ffff147224 */ /* 0x000fe200078e0a14 */
[C---:B------:R-:W-:Y:S01]  /*d0b0*/  ISETP.GT.U32.AND P3, PT, R4.reuse, R18, PT ;  /* 0x000000120400720c */ /* 0x040fe20003f64070 */
[C---:B------:R-:W-:Y:S01]  /*d0c0*/  VIADD R0, R3.reuse, 0x10a ;  /* 0x0000010a03007836 */ /* 0x040fe20000000000 */
[----:B------:R1:W-:Y:S01]  /*d0d0*/  STL [R1+0x674], R21 ;  /* 0x0006741501007387 */ /* 0x0003e20000100800 */
[----:B------:R-:W-:Y:S02]  /*d0e0*/  VIADD R16, R3, 0x10b ;  /* 0x0000010b03107836 */ /* 0x000fe40000000000 */
[C---:B------:R-:W-:Y:S01]  /*d0f0*/  IMAD R12, R4.reuse, R20, R12 ;  /* 0x00000014040c7224 */ /* 0x040fe200078e020c */
[----:B0-----:R-:W-:Y:S01]  /*d100*/  IABS R19, R0 ;  /* 0x0000000000137213 */ /* 0x001fe20000000000 */
[--C-:B------:R-:W-:Y:S01]  /*d110*/  @!P5 IMAD.IADD R9, R9, 0x1, -R4.reuse ;  /* 0x000000010909d824 */ /* 0x100fe200078e0a04 */
[----:B------:R-:W-:Y:S01]  /*d120*/  IABS R15, R16 ;  /* 0x00000010000f7213 */ /* 0x000fe20000000000 */
[--C-:B------:R-:W-:Y:S01]  /*d130*/  @!P6 IMAD.IADD R17, R17, 0x1, -R4.reuse ;  /* 0x000000011111e824 */ /* 0x100fe200078e0a04 */
[----:B------:R-:W-:Y:S01]  /*d140*/  ISETP.GT.U32.AND P6, PT, R4, R12, PT ;  /* 0x0000000c0400720c */ /* 0x000fe20003fc4070 */
[----:B------:R-:W-:Y:S01]  /*d150*/  @!P2 IMAD.IADD R14, R14, 0x1, -R4 ;  /* 0x000000010e0ea824 */ /* 0x000fe200078e0a04 */
[----:B------:R-:W-:Y:S01]  /*d160*/  ISETP.GT.U32.AND P5, PT, R4, R9, PT ;  /* 0x000000090400720c */ /* 0x000fe20003fa4070 */
[----:B------:R-:W-:-:S02]  /*d170*/  IMAD.MOV.U32 R13, RZ, RZ, R19 ;  /* 0x000000ffff0d7224 */ /* 0x000fc400078e0013 */
[----:B------:R-:W-:Y:S01]  /*d180*/  IMAD.HI.U32 R19, R5, R15, RZ ;  /* 0x0000000f05137227 */ /* 0x000fe200078e00ff */
[----:B------:R-:W-:-:S03]  /*d190*/  ISETP.GT.U32.AND P2, PT, R4, R14, PT ;  /* 0x0000000e0400720c */ /* 0x000fc60003f44070 */
[----:B------:R-:W-:Y:S01]  /*d1a0*/  @!P3 IMAD.IADD R18, R18, 0x1, -R4 ;  /* 0x000000011212b824 */ /* 0x000fe200078e0a04 */
[----:B------:R-:W-:Y:S01]  /*d1b0*/  ISETP.GE.AND P3, PT, R10, RZ, PT ;  /* 0x000000ff0a00720c */ /* 0x000fe20003f66270 */
[----:B------:R-:W-:-:S04]  /*d1c0*/  IMAD.HI.U32 R10, R5, R13, RZ ;  /* 0x0000000d050a7227 */ /* 0x000fc800078e00ff */
[----:B------:R-:W-:Y:S02]  /*d1d0*/  IMAD.MOV R19, RZ, RZ, -R19 ;  /* 0x000000ffff137224 */ /* 0x000fe400078e0a13 */
[----:B-1----:R-:W-:Y:S02]  /*d1e0*/  IMAD.MOV.U32 R21, RZ, RZ, R17 ;  /* 0x000000ffff157224 */ /* 0x002fe400078e0011 */
[----:B------:R-:W-:Y:S02]  /*d1f0*/  IMAD.MOV R17, RZ, RZ, -R10 ;  /* 0x000000ffff117224 */ /* 0x000fe400078e0a0a */
[----:B------:R-:W-:Y:S02]  /*d200*/  IMAD R15, R4, R19, R15 ;  /* 0x00000013040f7224 */ /* 0x000fe400078e020f */
[----:B------:R-:W-:Y:S02]  /*d210*/  VIADD R10, R3, 0x109 ;  /* 0x00000109030a7836 */ /* 0x000fe40000000000 */
[----:B------:R-:W-:-:S02]  /*d220*/  @!P6 IMAD.IADD R12, R12, 0x1, -R4 ;  /* 0x000000010c0ce824 */ /* 0x000fc400078e0a04 */
[----:B------:R-:W-:Y:S01]  /*d230*/  @!P4 IMAD.MOV R21, RZ, RZ, -R21 ;  /* 0x000000ffff15c224 */ /* 0x000fe200078e0a15 */
[----:B------:R-:W-:Y:S01]  /*d240*/  ISETP.GE.AND P4, PT, R11, RZ, PT ;  /* 0x000000ff0b00720c */ /* 0x000fe20003f86270 */
[C---:B------:R-:W-:Y:S01]  /*d250*/  IMAD R11, R4.reuse, R17, R13 ;  /* 0x00000011040b7224 */ /* 0x040fe200078e020d */
[----:B------:R-:W-:Y:S01]  /*d260*/  IABS R17, R10 ;  /* 0x0000000a00117213 */ /* 0x000fe20000000000 */
[--C-:B------:R-:W-:Y:S01]  /*d270*/  @!P5 IMAD.IADD R9, R9, 0x1, -R4.reuse ;  /* 0x000000010909d824 */ /* 0x100fe200078e0a04 */
[----:B------:R-:W-:Y:S01]  /*d280*/  ISETP.GT.U32.AND P5, PT, R4, R15, PT ;  /* 0x0000000f0400720c */ /* 0x000fe20003fa4070 */
[----:B------:R-:W-:Y:S01]  /*d290*/  @!P2 IMAD.IADD R14, R14, 0x1, -R4 ;  /* 0x000000010e0ea824 */ /* 0x000fe200078e0a04 */
[----:B------:R-:W-:Y:S01]  /*d2a0*/  ISETP.GT.U32.AND P6, PT, R4, R12, PT ;  /* 0x0000000c0400720c */ /* 0x000fe20003fc4070 */
[----:B------:R-:W-:Y:S01]  /*d2b0*/  IMAD.MOV.U32 R19, RZ, RZ, R9 ;  /* 0x000000ffff137224 */ /* 0x000fe200078e0009 */
[----:B------:R-:W-:Y:S01]  /*d2c0*/  STL [R1+0x64c], R21 ;  /* 0x00064c1501007387 */ /* 0x000fe20000100800 */
[----:B------:R-:W-:Y:S01]  /*d2d0*/  IMAD.MOV.U32 R9, RZ, RZ, R17 ;  /* 0x000000ffff097224 */ /* 0x000fe200078e0011 */
[----:B------:R-:W-:Y:S01]  /*d2e0*/  ISETP.GE.AND P2, PT, R16, RZ, PT ;  /* 0x000000ff1000720c */ /* 0x000fe20003f46270 */
[----:B------:R-:W-:-:S02]  /*d2f0*/  IMAD.MOV.U32 R17, RZ, RZ, R14 ;  /* 0x000000ffff117224 */ /* 0x000fc400078e000e */
[----:B------:R-:W-:-:S04]  /*d300*/  IMAD.HI.U32 R14, R5, R9, RZ ;  /* 0x00000009050e7227 */ /* 0x000fc800078e00ff */
[----:B------:R-:W-:Y:S01]  /*d310*/  @!P1 IMAD.MOV R19, RZ, RZ, -R19 ;  /* 0x000000ffff139224 */ /* 0x000fe200078e0a13 */
[----:B------:R-:W-:Y:S01]  /*d320*/  ISETP.GT.U32.AND P1, PT, R4, R11, PT ;  /* 0x0000000b0400720c */ /* 0x000fe20003f24070 */
[----:B------:R-:W-:Y:S02]  /*d330*/  @!P3 IMAD.MOV R17, RZ, RZ, -R17 ;  /* 0x000000ffff11b224 */ /* 0x000fe400078e0a11 */
[----:B------:R-:W-:Y:S01]  /*d340*/  @!P5 IMAD.IADD R15, R15, 0x1, -R4 ;  /* 0x000000010f0fd824 */ /* 0x000fe200078e0a04 */
[----:B------:R-:W-:Y:S01]  /*d350*/  STL [R1+0x654], R19 ;  /* 0x0006541301007387 */ /* 0x000fe20000100800 */
[----:B------:R-:W-:Y:S01]  /*d360*/  IMAD.MOV R14, RZ, RZ, -R14 ;  /* 0x000000ffff0e7224 */ /* 0x000fe200078e0a0e */
[----:B------:R-:W-:Y:S01]  /*d370*/  ISETP.GE.AND P5, PT, R0, RZ, PT ;  /* 0x000000ff0000720c */ /* 0x000fe20003fa6270 */
[--C-:B------:R-:W-:Y:S01]  /*d380*/  @!P6 IMAD.IADD R12, R12, 0x1, -R4.reuse ;  /* 0x000000010c0ce824 */ /* 0x100fe200078e0a04 */
[----:B------:R0:W-:Y:S01]  /*d390*/  STL [R1+0x668], R17 ;  /* 0x0006681101007387 */ /* 0x0001e20000100800 */
[----:B------:R-:W-:Y:S01]  /*d3a0*/  VIADD R13, R3, 0x108 ;  /* 0x00000108030d7836 */ /* 0x000fe20000000000 */
[C---:B------:R-:W-:Y:S01]  /*d3b0*/  ISETP.GT.U32.AND P3, PT, R4.reuse, R15, PT ;  /* 0x0000000f0400720c */ /* 0x040fe20003f64070 */
[----:B------:R-:W-:Y:S01]  /*d3c0*/  IMAD R9, R4, R14, R9 ;  /* 0x0000000e04097224 */ /* 0x000fe200078e0209 */
[----:B------:R-:W-:Y:S01]  /*d3d0*/  ISETP.GE.AND P6, PT, R10, RZ, PT ;  /* 0x000000ff0a00720c */ /* 0x000fe20003fc6270 */
[----:B------:R-:W-:Y:S01]  /*d3e0*/  @!P1 IMAD.IADD R11, R11, 0x1, -R4 ;  /* 0x000000010b0b9824 */ /* 0x000fe200078e0a04 */
[----:B------:R-:W-:Y:S01]  /*d3f0*/  IABS R16, R13 ;  /* 0x0000000d00107213 */ /* 0x000fe20000000000 */
[----:B------:R-:W-:-:S02]  /*d400*/  VIADD R14, R3, 0x106 ;  /* 0x00000106030e7836 */ /* 0x000fc40000000000 */
[----:B------:R-:W-:Y:S01]  /*d410*/  VIADD R24, R3, 0x103 ;  /* 0x0000010303187836 */ /* 0x000fe20000000000 */
[C---:B------:R-:W-:Y:S01]  /*d420*/  ISETP.GT.U32.AND P1, PT, R4.reuse, R11, PT ;  /* 0x0000000b0400720c */ /* 0x040fe20003f24070 */
[----:B0-----:R-:W-:Y:S01]  /*d430*/  IMAD.MOV.U32 R17, RZ, RZ, R12 ;  /* 0x000000ffff117224 */ /* 0x001fe200078e000c */
[----:B------:R-:W-:Y:S01]  /*d440*/  IABS R25, R14 ;  /* 0x0000000e00197213 */ /* 0x000fe20000000000 */
[----:B------:R-:W-:Y:S02]  /*d450*/  IMAD.MOV.U32 R0, RZ, RZ, R16 ;  /* 0x000000ffff007224 */ /* 0x000fe400078e0010 */
[----:B------:R-:W-:Y:S01]  /*d460*/  @!P4 IMAD.MOV R17, RZ, RZ, -R17 ;  /* 0x000000ffff11c224 */ /* 0x000fe200078e0a11 */
[----:B------:R-:W-:Y:S01]  /*d470*/  ISETP.GT.U32.AND P4, PT, R4, R9, PT ;  /* 0x000000090400720c */ /* 0x000fe20003f84070 */
[----:B------:R-:W-:-:S03]  /*d480*/  IMAD.HI.U32 R10, R5, R0, RZ ;  /* 0x00000000050a7227 */ /* 0x000fc600078e00ff */
[----:B------:R-:W-:Y:S01]  /*d490*/  STL [R1+0x66c], R17 ;  /* 0x00066c1101007387 */ /* 0x000fe20000100800 */
[----:B------:R-:W-:Y:S01]  /*d4a0*/  @!P3 IMAD.IADD R15, R15, 0x1, -R4 ;  /* 0x000000010f0fb824 */ /* 0x000fe200078e0a04 */
[----:B------:R-:W-:Y:S01]  /*d4b0*/  ISETP.GE.AND P3, PT, R13, RZ, PT ;  /* 0x000000ff0d00720c */ /* 0x000fe20003f66270 */
[----:B------:R-:W-:Y:S02]  /*d4c0*/  IMAD.MOV R10, RZ, RZ, -R10 ;  /* 0x000000ffff0a7224 */ /* 0x000fe400078e0a0a */
[----:B------:R-:W-:Y:S02]  /*d4d0*/  IMAD.MOV.U32 R16, RZ, RZ, R15 ;  /* 0x000000ffff107224 */ /* 0x000fe400078e000f */
[----:B------:R-:W-:Y:S02]  /*d4e0*/  VIADD R12, R3, 0x107 ;  /* 0x00000107030c7836 */ /* 0x000fe40000000000 */
[----:B------:R-:W-:Y:S02]  /*d4f0*/  @!P4 IMAD.IADD R9, R9, 0x1, -R4 ;  /* 0x000000010909c824 */ /* 0x000fe400078e0a04 */
[C---:B------:R-:W-:Y:S01]  /*d500*/  IMAD R0, R4.reuse, R10, R0 ;  /* 0x0000000a04007224 */ /* 0x040fe200078e0200 */
[----:B------:R-:W-:Y:S01]  /*d510*/  IABS R19, R12 ;  /* 0x0000000c00137213 */ /* 0x000fe20000000000 */
[----:B------:R-:W-:Y:S01]  /*d520*/  @!P2 IMAD.MOV R16, RZ, RZ, -R16 ;  /* 0x000000ffff10a224 */ /* 0x000fe200078e0a10 */
[C---:B------:R-:W-:Y:S01]  /*d530*/  ISETP.GT.U32.AND P2, PT, R4.reuse, R9, PT ;  /* 0x000000090400720c */ /* 0x040fe20003f44070 */
[----:B------:R-:W-:Y:S01]  /*d540*/  @!P1 IMAD.IADD R11, R11, 0x1, -R4 ;  /* 0x000000010b0b9824 */ /* 0x000fe200078e0a04 */
[----:B------:R-:W-:Y:S01]  /*d550*/  ISETP.GT.U32.AND P1, PT, R4, R0, PT ;  /* 0x000000000400720c */ /* 0x000fe20003f24070 */
[----:B------:R-:W-:Y:S01]  /*d560*/  IMAD.HI.U32 R15, R5, R19, RZ ;  /* 0x00000013050f7227 */ /* 0x000fe200078e00ff */
[----:B------:R0:W-:Y:S01]  /*d570*/  STL [R1+0x660], R16 ;  /* 0x0006601001007387 */ /* 0x0001e20000100800 */
[----:B------:R-:W-:-:S02]  /*d580*/  ISETP.GE.AND P4, PT, R12, RZ, PT ;  /* 0x000000ff0c00720c */ /* 0x000fc40003f86270 */
[----:B------:R-:W-:Y:S02]  /*d590*/  VIADD R13, R3, 0x105 ;  /* 0x00000105030d7836 */ /* 0x000fe40000000000 */
[----:B------:R-:W-:-:S03]  /*d5a0*/  IMAD.HI.U32 R12, R5, R25, RZ ;  /* 0x00000019050c7227 */ /* 0x000fc600078e00ff */
[----:B------:R-:W-:Y:S01]  /*d5b0*/  IABS R10, R13 ;  /* 0x0000000d000a7213 */ /* 0x000fe20000000000 */
[--C-:B------:R-:W-:Y:S01]  /*d5c0*/  @!P2 IMAD.IADD R9, R9, 0x1, -R4.reuse ;  /* 0x000000010909a824 */ /* 0x100fe200078e0a04 */
[----:B------:R-:W-:Y:S01]  /*d5d0*/  ISETP.GE.AND P2, PT, R13, RZ, PT ;  /* 0x000000ff0d00720c */ /* 0x000fe20003f46270 */
[----:B0-----:R-:W-:Y:S02]  /*d5e0*/  IMAD.MOV.U32 R16, RZ, RZ, R11 ;  /* 0x000000ffff107224 */ /* 0x001fe400078e000b */
[----:B------:R-:W-:Y:S02]  /*d5f0*/  @!P1 IMAD.IADD R0, R0, 0x1, -R4 ;  /* 0x0000000100009824 */ /* 0x000fe400078e0a04 */
[----:B------:R-:W-:Y:S01]  /*d600*/  @!P5 IMAD.MOV R16, RZ, RZ, -R16 ;  /* 0x000000ffff10d224 */ /* 0x000fe200078e0a10 */
[----:B------:R-:W-:Y:S01]  /*d610*/  ISETP.GE.AND P5, PT, R14, RZ, PT ;  /* 0x000000ff0e00720c */ /* 0x000fe20003fa6270 */
[----:B------:R-:W-:Y:S01]  /*d620*/  IMAD.MOV R14, RZ, RZ, -R15 ;  /* 0x000000ffff0e7224 */ /* 0x000fe200078e0a0f */
[C---:B------:R-:W-:Y:S01]  /*d630*/  ISETP.GT.U32.AND P1, PT, R4.reuse, R0, PT ;  /* 0x000000000400720c */ /* 0x040fe20003f24070 */
[----:B------:R-:W-:Y:S01]  /*d640*/  IMAD.HI.U32 R11, R5, R10, RZ ;  /* 0x0000000a050b7227 */ /* 0x000fe200078e00ff */
[----:B------:R0:W-:Y:S03]  /*d650*/  STL [R1+0x664], R16 ;  /* 0x0006641001007387 */ /* 0x0001e60000100800 */
[----:B------:R-:W-:-:S02]  /*d660*/  IMAD R19, R4, R14, R19 ;  /* 0x0000000e04137224 */ /* 0x000fc400078e0213 */
[----:B------:R-:W-:Y:S02]  /*d670*/  IMAD.MOV R11, RZ, RZ, -R11 ;  /* 0x000000ffff0b7224 */ /* 0x000fe400078e0a0b */
[----:B------:R-:W-:Y:S02]  /*d680*/  IMAD.MOV R12, RZ, RZ, -R12 ;  /* 0x000000ffff0c7224 */ /* 0x000fe400078e0a0c */
[----:B------:R-:W-:Y:S02]  /*d690*/  IMAD R10, R4, R11, R10 ;  /* 0x0000000b040a7224 */ /* 0x000fe400078e020a */
[----:B0-----:R-:W-:Y:S02]  /*d6a0*/  IMAD.MOV.U32 R16, RZ, RZ, R9 ;  /* 0x000000ffff107224 */ /* 0x001fe400078e0009 */
[----:B------:R-:W-:Y:S02]  /*d6b0*/  @!P1 IMAD.IADD R0, R0, 0x1, -R4 ;  /* 0x0000000100009824 */ /* 0x000fe400078e0a04 */
[----:B------:R-:W-:Y:S01]  /*d6c0*/  @!P6 IMAD.MOV R16, RZ, RZ, -R16 ;  /* 0x000000ffff10e224 */ /* 0x000fe200078e0a10 */
[C---:B------:R-:W-:Y:S01]  /*d6d0*/  ISETP.GT.U32.AND P6, PT, R4.reuse, R19, PT ;  /* 0x000000130400720c */ /* 0x040fe20003fc4070 */
[----:B------:R-:W-:Y:S01]  /*d6e0*/  IMAD R25, R4, R12, R25 ;  /* 0x0000000c04197224 */ /* 0x000fe200078e0219 */
[----:B------:R-:W-:Y:S01]  /*d6f0*/  IABS R12, R24 ;  /* 0x00000018000c7213 */ /* 0x000fe20000000000 */
[----:B------:R-:W-:Y:S01]  /*d700*/  IMAD.MOV.U32 R11, RZ, RZ, R0 ;  /* 0x000000ffff0b7224 */ /* 0x000fe200078e0000 */
[----:B------:R0:W-:Y:S01]  /*d710*/  STL [R1+0x65c], R16 ;  /* 0x00065c1001007387 */ /* 0x0001e20000100800 */
[----:B------:R-:W-:-:S02]  /*d720*/  VIADD R9, R3, 0x104 ;  /* 0x0000010403097836 */ /* 0x000fc40000000000 */
[----:B------:R-:W-:Y:S01]  /*d730*/  @!P3 IMAD.MOV R11, RZ, RZ, -R11 ;  /* 0x000000ffff0bb224 */ /* 0x000fe200078e0a0b */
[C---:B------:R-:W-:Y:S01]  /*d740*/  ISETP.GT.U32.AND P3, PT, R4.reuse, R25, PT ;  /* 0x000000190400720c */ /* 0x040fe20003f64070 */
[----:B------:R-:W-:Y:S01]  /*d750*/  VIADD R23, R3, 0x101 ;  /* 0x0000010103177836 */ /* 0x000fe20000000000 */
[----:B------:R-:W-:Y:S01]  /*d760*/  ISETP.GE.AND P1, PT, R9, RZ, PT ;  /* 0x000000ff0900720c */ /* 0x000fe20003f26270 */
[----:B------:R-:W-:Y:S01]  /*d770*/  VIADD R17, R3, 0x100 ;  /* 0x0000010003117836 */ /* 0x000fe20000000000 */
[----:B------:R-:W-:Y:S01]  /*d780*/  IABS R9, R9 ;  /* 0x0000000900097213 */ /* 0x000fe20000000000 */
[--C-:B------:R-:W-:Y:S01]  /*d790*/  @!P6 IMAD.IADD R19, R19, 0x1, -R4.reuse ;  /* 0x000000011313e824 */ /* 0x100fe200078e0a04 */
[----:B------:R-:W-:Y:S01]  /*d7a0*/  IABS R14, R23 ;  /* 0x00000017000e7213 */ /* 0x000fe20000000000 */
[----:B------:R-:W-:Y:S01]  /*d7b0*/  VIADD R20, R3, 0x102 ;  /* 0x0000010203147836 */ /* 0x000fe20000000000 */
[----:B------:R-:W-:Y:S01]  /*d7c0*/  IABS R22, R17 ;  /* 0x0000001100167213 */ /* 0x000fe20000000000 */
[----:B------:R-:W-:Y:S01]  /*d7d0*/  IMAD.HI.U32 R0, R5, R9, RZ ;  /* 0x0000000905007227 */ /* 0x000fe200078e00ff */
[----:B------:R-:W-:Y:S01]  /*d7e0*/  ISETP.GT.U32.AND P6, PT, R4, R19, PT ;  /* 0x000000130400720c */ /* 0x000fe20003fc4070 */
[----:B------:R1:W-:Y:S01]  /*d7f0*/  STL [R1+0x658], R11 ;  /* 0x0006580b01007387 */ /* 0x0003e20000100800 */
[----:B------:R-:W-:Y:S01]  /*d800*/  IABS R13, R20 ;  /* 0x00000014000d7213 */ /* 0x000fe20000000000 */
[----:B------:R-:W-:-:S02]  /*d810*/  @!P3 IMAD.IADD R25, R25, 0x1, -R4 ;  /* 0x000000011919b824 */ /* 0x000fc400078e0a04 */
[----:B------:R-:W-:Y:S02]  /*d820*/  IMAD.MOV R0, RZ, RZ, -R0 ;  /* 0x000000ffff007224 */ /* 0x000fe400078e0a00 */
[----:B0-----:R-:W-:Y:S01]  /*d830*/  IMAD.HI.U32 R16, R5, R12, RZ ;  /* 0x0000000c05107227 */ /* 0x001fe200078e00ff */
[----:B------:R-:W-:-:S03]  /*d840*/  ISETP.GT.U32.AND P3, PT, R4, R25, PT ;  /* 0x000000190400720c */ /* 0x000fc60003f64070 */
[C---:B------:R-:W-:Y:S02]  /*d850*/  IMAD R9, R4.reuse, R0, R9 ;  /* 0x0000000004097224 */ /* 0x040fe400078e0209 */
[----:B------:R-:W-:Y:S01]  /*d860*/  @!P6 IMAD.IADD R19, R19, 0x1, -R4 ;  /* 0x000000011313e824 */ /* 0x000fe200078e0a04 */
[----:B------:R-:W-:Y:S01]  /*d870*/  ISETP.GT.U32.AND P6, PT, R4, R10, PT ;  /* 0x0000000a0400720c */ /* 0x000fe20003fc4070 */
[----:B-1----:R-:W-:-:S04]  /*d880*/  IMAD.HI.U32 R11, R5, R14, RZ ;  /* 0x0000000e050b7227 */ /* 0x002fc800078e00ff */
[----:B------:R-:W-:Y:S02]  /*d890*/  IMAD.MOV R16, RZ, RZ, -R16 ;  /* 0x000000ffff107224 */ /* 0x000fe400078e0a10 */
[----:B------:R-:W-:Y:S01]  /*d8a0*/  @!P3 IMAD.IADD R25, R25, 0x1, -R4 ;  /* 0x000000011919b824 */ /* 0x000fe200078e0a04 */
[----:B------:R-:W-:Y:S01]  /*d8b0*/  ISETP.GT.U32.AND P3, PT, R4, R9, PT ;  /* 0x000000090400720c */ /* 0x000fe20003f64070 */
[----:B------:R-:W-:-:S04]  /*d8c0*/  IMAD.HI.U32 R0, R5, R22, RZ ;  /* 0x0000001605007227 */ /* 0x000fc800078e00ff */
[----:B------:R-:W-:Y:S02]  /*d8d0*/  @!P6 IMAD.IADD R10, R10, 0x1, -R4 ;  /* 0x000000010a0ae824 */ /* 0x000fe400078e0a04 */
[----:B------:R-:W-:Y:S02]  /*d8e0*/  IMAD.MOV R11, RZ, RZ, -R11 ;  /* 0x000000ffff0b7224 */ /* 0x000fe400078e0a0b */
[----:B------:R-:W-:Y:S01]  /*d8f0*/  IMAD.HI.U32 R15, R5, R13, RZ ;  /* 0x0000000d050f7227 */ /* 0x000fe200078e00ff */
[----:B------:R-:W-:-:S03]  /*d900*/  ISETP.GT.U32.AND P6, PT, R4, R10, PT ;  /* 0x0000000a0400720c */ /* 0x000fc60003fc4070 */
[C---:B------:R-:W-:Y:S02]  /*d910*/  IMAD R12, R4.reuse, R16, R12 ;  /* 0x00000010040c7224 */ /* 0x040fe400078e020c */
[----:B------:R-:W-:Y:S02]  /*d920*/  IMAD.MOV.U32 R27, RZ, RZ, R19 ;  /* 0x000000ffff1b7224 */ /* 0x000fe400078e0013 */
[----:B------:R-:W-:Y:S02]  /*d930*/  IMAD.MOV R0, RZ, RZ, -R0 ;  /* 0x000000ffff007224 */ /* 0x000fe400078e0a00 */
[C---:B------:R-:W-:Y:S02]  /*d940*/  IMAD R14, R4.reuse, R11, R14 ;  /* 0x0000000b040e7224 */ /* 0x040fe400078e020e */
[----:B------:R-:W-:Y:S02]  /*d950*/  IMAD.MOV R15, RZ, RZ, -R15 ;  /* 0x000000ffff0f7224 */ /* 0x000fe400078e0a0f */
[----:B------:R-:W-:Y:S01]  /*d960*/  @!P4 IMAD.MOV R27, RZ, RZ, -R27 ;  /* 0x000000ffff1bc224 */ /* 0x000fe200078e0a1b */
[C---:B------:R-:W-:Y:S01]  /*d970*/  ISETP.GT.U32.AND P4, PT, R4.reuse, R12, PT ;  /* 0x0000000c0400720c */ /* 0x040fe20003f84070 */
[----:B------:R-:W-:-:S02]  /*d980*/  IMAD R22, R4, R0, R22 ;  /* 0x0000000004167224 */ /* 0x000fc400078e0216 */
[--C-:B------:R-:W-:Y:S01]  /*d990*/  @!P6 IMAD.IADD R10, R10, 0x1, -R4.reuse ;  /* 0x000000010a0ae824 */ /* 0x100fe200078e0a04 */
[C---:B------:R-:W-:Y:S01]  /*d9a0*/  ISETP.GT.U32.AND P6, PT, R4.reuse, R14, PT ;  /* 0x0000000e0400720c */ /* 0x040fe20003fc4070 */
[C---:B------:R-:W-:Y:S01]  /*d9b0*/  IMAD R13, R4.reuse, R15, R13 ;  /* 0x0000000f040d7224 */ /* 0x040fe200078e020d */
[----:B------:R-:W-:Y:S01]  /*d9c0*/  STL [R1+0x630], R27 ;  /* 0x0006301b01007387 */ /* 0x000fe20000100800 */
[----:B------:R-:W-:Y:S02]  /*d9d0*/  IMAD.MOV.U32 R28, RZ, RZ, R25 ;  /* 0x000000ffff1c7224 */ /* 0x000fe400078e0019 */
[C---:B------:R-:W-:Y:S02]  /*d9e0*/  VIADD R16, R3.reuse, 0xfd ;  /* 0x000000fd03107836 */ /* 0x040fe40000000000 */
[----:B------:R-:W-:Y:S02]  /*d9f0*/  VIADD R15, R3, 0xff ;  /* 0x000000ff030f7836 */ /* 0x000fe40000000000 */
[----:B------:R-:W-:Y:S01]  /*da00*/  @!P3 IMAD.IADD R9, R9, 0x1, -R4 ;  /* 0x000000010909b824 */ /* 0x000fe200078e0a04 */
[C---:B------:R-:W-:Y:S01]  /*da10*/  ISETP.GT.U32.AND P3, PT, R4.reuse, R22, PT ;  /* 0x000000160400720c */ /* 0x040fe20003f64070 */
[----:B------:R-:W-:Y:S01]  /*da20*/  @!P5 IMAD.MOV R28, RZ, RZ, -R28 ;  /* 0x000000ffff1cd224 */ /* 0x000fe200078e0a1c */
[----:B------:R-:W-:Y:S01]  /*da30*/  ISETP.GT.U32.AND P5, PT, R4, R13, PT ;  /* 0x0000000d0400720c */ /* 0x000fe20003fa4070 */
[----:B------:R-:W-:Y:S01]  /*da40*/  VIADD R21, R3, 0xfe ;  /* 0x000000fe03157836 */ /* 0x000fe20000000000 */
[----:B------:R-:W-:Y:S01]  /*da50*/  IABS R26, R16 ;  /* 0x00000010001a7213 */ /* 0x000fe20000000000 */
[----:B------:R-:W-:Y:S01]  /*da60*/  @!P4 IMAD.IADD R12, R12, 0x1, -R4 ;  /* 0x000000010c0cc824 */ /* 0x000fe200078e0a04 */
[----:B------:R-:W-:Y:S01]  /*da70*/  IABS R0, R15 ;  /* 0x0000000f00007213 */ /* 0x000fe20000000000 */
[----:B------:R0:W-:Y:S01]  /*da80*/  STL [R1+0x61c], R28 ;  /* 0x00061c1c01007387 */ /* 0x0001e20000100800 */
[----:B------:R-:W-:Y:S01]  /*da90*/  ISETP.GT.U32.AND P4, PT, R4, R9, PT ;  /* 0x000000090400720c */ /* 0x000fe20003f84070 */
[----:B------:R-:W-:Y:S01]  /*daa0*/  IMAD.MOV.U32 R19, RZ, RZ, R26 ;  /* 0x000000ffff137224 */ /* 0x000fe200078e001a */
[----:B------:R-:W-:Y:S01]  /*dab0*/  IABS R11, R21 ;  /* 0x00000015000b7213 */ /* 0x000fe20000000000 */
[----:B------:R-:W-:-:S04]  /*dac0*/  IMAD.HI.U32 R26, R5, R0, RZ ;  /* 0x00000000051a7227 */ /* 0x000fc800078e00ff */
[----:B------:R-:W-:Y:S02]  /*dad0*/  @!P6 IMAD.IADD R14, R14, 0x1, -R4 ;  /* 0x000000010e0ee824 */ /* 0x000fe400078e0a04 */
[----:B0-----:R-:W-:Y:S02]  /*dae0*/  IMAD.MOV.U32 R28, RZ, RZ, R10 ;  /* 0x000000ffff1c7224 */ /* 0x001fe400078e000a */
[----:B------:R-:W-:Y:S02]  /*daf0*/  IMAD.MOV R26, RZ, RZ, -R26 ;  /* 0x000000ffff1a7224 */ /* 0x000fe400078e0a1a */
[----:B------:R-:W-:Y:S02]  /*db00*/  @!P3 IMAD.IADD R22, R22, 0x1, -R4 ;  /* 0x000000011616b824 */ /* 0x000fe400078e0a04 */
[----:B------:R-:W-:Y:S01]  /*db10*/  @!P2 IMAD.MOV R28, RZ, RZ, -R28 ;  /* 0x000000ffff1ca224 */ /* 0x000fe200078e0a1c */
[C---:B------:R-:W-:Y:S01]  /*db20*/  ISETP.GT.U32.AND P2, PT, R4.reuse, R14, PT ;  /* 0x0000000e0400720c */ /* 0x040fe20003f44070 */
[----:B------:R-:W-:Y:S01]  /*db30*/  @!P5 IMAD.IADD R13, R13, 0x1, -R4 ;  /* 0x000000010d0dd824 */ /* 0x000fe200078e0a04 */
[C---:B------:R-:W-:Y:S01]  /*db40*/  ISETP.GT.U32.AND P5, PT, R4.reuse, R12, PT ;  /* 0x0000000c0400720c */ /* 0x040fe20003fa4070 */
[C---:B------:R-:W-:Y:S01]  /*db50*/  IMAD.HI.U32 R25, R5.reuse, R19, RZ ;  /* 0x0000001305197227 */ /* 0x040fe200078e00ff */
[C---:B------:R-:W-:Y:S01]  /*db60*/  ISETP.GT.U32.AND P3, PT, R4.reuse, R22, PT ;  /* 0x000000160400720c */ /* 0x040fe20003f64070 */
[----:B------:R0:W-:Y:S01]  /*db70*/  STL [R1+0x618], R28 ;  /* 0x0006181c01007387 */ /* 0x0001e20000100800 */
[----:B------:R-:W-:Y:S01]  /*db80*/  ISETP.GT.U32.AND P6, PT, R4, R13, PT ;  /* 0x0000000d0400720c */ /* 0x000fe20003fc4070 */
[----:B------:R-:W-:-:S04]  /*db90*/  IMAD.HI.U32 R27, R5, R11, RZ ;  /* 0x0000000b051b7227 */ /* 0x000fc800078e00ff */
[C---:B------:R-:W-:Y:S02]  /*dba0*/  IMAD R0, R4.reuse, R26, R0 ;  /* 0x0000001a04007224 */ /* 0x040fe400078e0200 */
[----:B------:R-:W-:Y:S02]  /*dbb0*/  IMAD.MOV R25, RZ, RZ, -R25 ;  /* 0x000000ffff197224 */ /* 0x000fe400078e0a19 */
[----:B------:R-:W-:Y:S02]  /*dbc0*/  IMAD.MOV R27, RZ, RZ, -R27 ;  /* 0x000000ffff1b7224 */ /* 0x000fe400078e0a1b */
[----:B------:R-:W-:Y:S01]  /*dbd0*/  @!P4 IMAD.IADD R9, R9, 0x1, -R4 ;  /* 0x000000010909c824 */ /* 0x000fe200078e0a04 */
[C---:B------:R-:W-:Y:S01]  /*dbe0*/  ISETP.GT.U32.AND P4, PT, R4.reuse, R0, PT ;  /* 0x000000000400720c */ /* 0x040fe20003f84070 */
[C---:B------:R-:W-:Y:S02]  /*dbf0*/  IMAD R19, R4.reuse, R25, R19 ;  /* 0x0000001904137224 */ /* 0x040fe400078e0213 */
[----:B------:R-:W-:-:S02]  /*dc00*/  IMAD R11, R4, R27, R11 ;  /* 0x0000001b040b7224 */ /* 0x000fc400078e020b */
[--C-:B------:R-:W-:Y:S01]  /*dc10*/  @!P2 IMAD.IADD R14, R14, 0x1, -R4.reuse ;  /* 0x000000010e0ea824 */ /* 0x100fe200078e0a04 */
[----:B------:R-:W-:Y:S01]  /*dc20*/  ISETP.GT.U32.AND P2, PT, R4, R19, PT ;  /* 0x000000130400720c */ /* 0x000fe20003f44070 */
[--C-:B------:R-:W-:Y:S01]  /*dc30*/  @!P5 IMAD.IADD R12, R12, 0x1, -R4.reuse ;  /* 0x000000010c0cd824 */ /* 0x100fe200078e0a04 */
[----:B------:R-:W-:Y:S01]  /*dc40*/  ISETP.GT.U32.AND P5, PT, R4, R11, PT ;  /* 0x0000000b0400720c */ /* 0x000fe20003fa4070 */
[--C-:B------:R-:W-:Y:S01]  /*dc50*/  @!P3 IMAD.IADD R22, R22, 0x1, -R4.reuse ;  /* 0x000000011616b824 */ /* 0x100fe200078e0a04 */
[----:B------:R-:W-:Y:S01]  /*dc60*/  ISETP.GE.AND P3, PT, R20, RZ, PT ;  /* 0x000000ff1400720c */ /* 0x000fe20003f66270 */
[----:B------:R-:W-:Y:S02]  /*dc70*/  IMAD.MOV.U32 R25, RZ, RZ, R9 ;  /* 0x000000ffff197224 */ /* 0x000fe400078e0009 */
[--C-:B------:R-:W-:Y:S01]  /*dc80*/  @!P4 IMAD.IADD R0, R0, 0x1, -R4.reuse ;  /* 0x000000010000c824 */ /* 0x100fe200078e0a04 */
[----:B------:R-:W-:Y:S01]  /*dc90*/  ISETP.GE.AND P4, PT, R23, RZ, PT ;  /* 0x000000ff1700720c */ /* 0x000fe20003f86270 */
[--C-:B------:R-:W-:Y:S01]  /*dca0*/  @!P6 IMAD.IADD R13, R13, 0x1, -R4.reuse ;  /* 0x000000010d0de824 */ /* 0x100fe200078e0a04 */
[----:B------:R-:W-:Y:S01]  /*dcb0*/  ISETP.GE.AND P6, PT, R24, RZ, PT ;  /* 0x000000ff1800720c */ /* 0x000fe20003fc6270 */
[----:B------:R-:W-:Y:S01]  /*dcc0*/  @!P1 IMAD.MOV R25, RZ, RZ, -R25 ;  /* 0x000000ffff199224 */ /* 0x000fe200078e0a19 */
[----:B------:R-:W-:Y:S01]  /*dcd0*/  ISETP.GT.U32.AND P1, PT, R4, R0, PT ;  /* 0x000000000400720c */ /* 0x000fe20003f24070 */
[----:B------:R-:W-:-:S02]  /*dce0*/  @!P2 IMAD.IADD R19, R19, 0x1, -R4 ;  /* 0x000000011313a824 */ /* 0x000fc400078e0a04 */
[----:B0-----:R-:W-:Y:S01]  /*dcf0*/  IMAD.MOV.U32 R28, RZ, RZ, R13 ;  /* 0x000000ffff1c7224 */ /* 0x001fe200078e000d */
[----:B------:R-:W-:Y:S01]  /*dd00*/  STL [R1+0x614], R25 ;  /* 0x0006141901007387 */ /* 0x000fe20000100800 */
[----:B------:R-:W-:Y:S01]  /*dd10*/  @!P5 IMAD.IADD R11, R11, 0x1, -R4 ;  /* 0x000000010b0bd824 */ /* 0x000fe200078e0a04 */
[----:B------:R-:W-:Y:S01]  /*dd20*/  ISETP.GE.AND P5, PT, R17, RZ, PT ;  /* 0x000000ff1100720c */ /* 0x000fe20003fa6270 */
[C---:B------:R-:W-:Y:S02]  /*dd30*/  VIADD R20, R3.reuse, 0xfb ;  /* 0x000000fb03147836 */ /* 0x040fe40000000000 */
[----:B------:R-:W-:Y:S01]  /*dd40*/  @!P3 IMAD.MOV R28, RZ, RZ, -R28 ;  /* 0x000000ffff1cb224 */ /* 0x000fe200078e0a1c */
[C---:B------:R-:W-:Y:S01]  /*dd50*/  ISETP.GT.U32.AND P3, PT, R4.reuse, R19, PT ;  /* 0x000000130400720c */ /* 0x040fe20003f64070 */
[----:B------:R-:W-:Y:S01]  /*dd60*/  VIADD R26, R3, 0xfc ;  /* 0x000000fc031a7836 */ /* 0x000fe20000000000 */
[----:B------:R-:W-:Y:S01]  /*dd70*/  IABS R23, R20 ;  /* 0x0000001400177213 */ /* 0x000fe20000000000 */
[----:B------:R-:W-:Y:S01]  /*dd80*/  IMAD.MOV.U32 R27, RZ, RZ, R12 ;  /* 0x000000ffff1b7224 */ /* 0x000fe200078e000c */
[----:B------:R-:W-:Y:S01]  /*dd90*/  ISETP.GT.U32.AND P2, PT, R4, R11, PT ;  /* 0x0000000b0400720c */ /* 0x000fe20003f44070 */
[----:B------:R-:W-:Y:S01]  /*dda0*/  IMAD.MOV.U32 R13, RZ, RZ, R14 ;  /* 0x000000ffff0d7224 */ /* 0x000fe200078e000e */
[----:B------:R-:W-:Y:S01]  /*ddb0*/  IABS R10, R26 ;  /* 0x0000001a000a7213 */ /* 0x000fe20000000000 */
[----:B------:R-:W-:-:S02]  /*ddc0*/  IMAD.MOV.U32 R12, RZ, RZ, R22 ;  /* 0x000000ffff0c7224 */ /* 0x000fc400078e0016 */
[----:B------:R-:W-:Y:S01]  /*ddd0*/  @!P6 IMAD.MOV R27, RZ, RZ, -R27 ;  /* 0x000000ffff1be224 */ /* 0x000fe200078e0a1b */
[----:B------:R-:W-:Y:S01]  /*dde0*/  ISETP.GE.AND P6, PT, R15, RZ, PT ;  /* 0x000000ff0f00720c */ /* 0x000fe20003fc6270 */
[----:B------:R-:W-:Y:S01]  /*ddf0*/  @!P1 IMAD.IADD R0, R0, 0x1, -R4 ;  /* 0x0000000100009824 */ /* 0x000fe200078e0a04 */
[----:B------:R-:W-:Y:S01]  /*de00*/  ISETP.GE.AND P1, PT, R16, RZ, PT ;  /* 0x000000ff1000720c */ /* 0x000fe20003f26270 */
[----:B------:R-:W-:Y:S01]  /*de10*/  IMAD.HI.U32 R9, R5, R23, RZ ;  /* 0x0000001705097227 */ /* 0x000fe200078e00ff */
[----:B------:R-:W-:Y:S03]  /*de20*/  STL [R1+0x60c], R27 ;  /* 0x00060c1b01007387 */ /* 0x000fe60000100800 */
[----:B------:R-:W-:Y:S01]  /*de30*/  @!P4 IMAD.MOV R13, RZ, RZ, -R13 ;  /* 0x000000ffff0dc224 */ /* 0x000fe200078e0a0d */
[----:B------:R-:W-:Y:S01]  /*de40*/  STL [R1+0x608], R28 ;  /* 0x0006081c01007387 */ /* 0x000fe20000100800 */
[----:B------:R-:W-:Y:S01]  /*de50*/  @!P5 IMAD.MOV R12, RZ, RZ, -R12 ;  /* 0x000000ffff0cd224 */ /* 0x000fe200078e0a0c */
[----:B------:R-:W-:Y:S01]  /*de60*/  ISETP.GE.AND P5, PT, R21, RZ, PT ;  /* 0x000000ff1500720c */ /* 0x000fe20003fa6270 */
[----:B------:R-:W-:Y:S01]  /*de70*/  IMAD.HI.U32 R24, R5, R10, RZ ;  /* 0x0000000a05187227 */ /* 0x000fe200078e00ff */
[----:B------:R-:W-:Y:S03]  /*de80*/  STL [R1+0x604], R13 ;  /* 0x0006040d01007387 */ /* 0x000fe60000100800 */
[----:B------:R-:W-:Y:S01]  /*de90*/  IMAD.MOV R9, RZ, RZ, -R9 ;  /* 0x000000ffff097224 */ /* 0x000fe200078e0a09 */
[----:B------:R0:W-:Y:S01]  /*dea0*/  STL [R1+0x5fc], R12 ;  /* 0x0005fc0c01007387 */ /* 0x0001e20000100800 */
[----:B------:R-:W-:Y:S01]  /*deb0*/  @!P3 IMAD.IADD R19, R19, 0x1, -R4 ;  /* 0x000000011313b824 */ /* 0x000fe200078e0a04 */
[----:B------:R-:W-:Y:S01]  /*dec0*/  ISETP.GE.AND P3, PT, R20, RZ, PT ;  /* 0x000000ff1400720c */ /* 0x000fe20003f66270 */
[----:B------:R-:W-:-:S02]  /*ded0*/  IMAD.MOV R24, RZ, RZ, -R24 ;  /* 0x000000ffff187224 */ /* 0x000fc400078e0a18 */
[C---:B------:R-:W-:Y:S02]  /*dee0*/  IMAD R14, R4.reuse, R9, R23 ;  /* 0x00000009040e7224 */ /* 0x040fe400078e0217 */
[----:B------:R-:W-:Y:S02]  /*def0*/  IMAD R10, R4, R24, R10 ;  /* 0x00000018040a7224 */ /* 0x000fe400078e020a */
[----:B------:R-:W-:Y:S01]  /*df00*/  @!P2 IMAD.IADD R11, R11, 0x1, -R4 ;  /* 0x000000010b0ba824 */ /* 0x000fe200078e0a04 */
[----:B------:R-:W-:Y:S01]  /*df10*/  ISETP.GE.AND P2, PT, R26, RZ, PT ;  /* 0x000000ff1a00720c */ /* 0x000fe20003f46270 */
[----:B0-----:R-:W-:Y:S01]  /*df20*/  IMAD.MOV.U32 R12, RZ, RZ, R0 ;  /* 0x000000ffff0c7224 */ /* 0x001fe200078e0000 */
[----:B------:R-:W-:Y:S01]  /*df30*/  ISETP.GT.U32.AND P4, PT, R4, R10, PT ;  /* 0x0000000a0400720c */ /* 0x000fe20003f84070 */
[----:B------:R-:W-:Y:S02]  /*df40*/  IMAD.MOV.U32 R0, RZ, RZ, R19 ;  /* 0x000000ffff007224 */ /* 0x000fe400078e0013 */
[----:B------:R-:W-:-:S02]  /*df50*/  VIADD R23, R3, 0xf9 ;  /* 0x000000f903177836 */ /* 0x000fc40000000000 */
[----:B------:R-:W-:Y:S01]  /*df60*/  @!P1 IMAD.MOV R0, RZ, RZ, -R0 ;  /* 0x000000ffff009224 */ /* 0x000fe200078e0a00 */
[----:B------:R-:W-:Y:S01]  /*df70*/  ISETP.GT.U32.AND P1, PT, R4, R14, PT ;  /* 0x0000000e0400720c */ /* 0x000fe20003f24070 */
[----:B------:R-:W-:Y:S02]  /*df80*/  IMAD.MOV.U32 R9, RZ, RZ, R11 ;  /* 0x000000ffff097224 */ /* 0x000fe400078e000b */
[----:B------:R-:W-:Y:S02]  /*df90*/  VIADD R20, R3, 0xfa ;  /* 0x000000fa03147836 */ /* 0x000fe40000000000 */
[----:B------:R-:W-:Y:S01]  /*dfa0*/  @!P5 IMAD.MOV R9, RZ, RZ, -R9 ;  /* 0x000000ffff09d224 */ /* 0x000fe200078e0a09 */
[----:B------:R-:W-:Y:S01]  /*dfb0*/  ISETP.GE.AND P5, PT, R23, RZ, PT ;  /* 0x000000ff1700720c */ /* 0x000fe20003fa6270 */
[----:B------:R-:W-:Y:S01]  /*dfc0*/  @!P4 IMAD.IADD R10, R10, 0x1, -R4 ;  /* 0x000000010a0ac824 */ /* 0x000fe200078e0a04 */
[----:B------:R-:W-:Y:S01]  /*dfd0*/  IABS R23, R23 ;  /* 0x0000001700177213 */ /* 0x000fe20000000000 */
[----:B------:R-:W-:Y:S01]  /*dfe0*/  @!P6 IMAD.MOV R12, RZ, RZ, -R12 ;  /* 0x000000ffff0ce224 */ /* 0x000fe200078e0a0c */
[----:B------:R-:W-:Y:S01]  /*dff0*/  ISETP.GE.AND P6, PT, R20, RZ, PT ;  /* 0x000000ff1400720c */ /* 0x000fe20003fc6270 */
[----:B------:R-:W-:Y:S01]  /*e000*/  VIADD R17, R3, 0xf8 ;  /* 0x000000f803117836 */ /* 0x000fe20000000000 */
[----:B------:R-:W-:Y:S01]  /*e010*/  ISETP.GT.U32.AND P4, PT, R4, R10, PT ;  /* 0x0000000a0400720c */ /* 0x000fe20003f84070 */
[----:B------:R-:W-:Y:S01]  /*e020*/  @!P1 IMAD.IADD R14, R14, 0x1, -R4 ;  /* 0x000000010e0e9824 */ /* 0x000fe200078e0a04 */
[----:B------:R-:W-:Y:S01]  /*e030*/  IABS R20, R20 ;  /* 0x0000001400147213 */ /* 0x000fe20000000000 */
[C---:B------:R-:W-:Y:S01]  /*e040*/  IMAD.HI.U32 R13, R5.reuse, R23, RZ ;  /* 0x00000017050d7227 */ /* 0x040fe200078e00ff */
[----:B------:R0:W-:Y:S02]  /*e050*/  STL [R1+0x5f8], R12 ;  /* 0x0005f80c01007387 */ /* 0x0001e40000100800 */
[----:B------:R-:W-:Y:S01]  /*e060*/  ISETP.GT.U32.AND P1, PT, R4, R14, PT ;  /* 0x0000000e0400720c */ /* 0x000fe20003f24070 */
[----:B------:R-:W-:Y:S01]  /*e070*/  IMAD.MOV R13, RZ, RZ, -R13 ;  /* 0x000000ffff0d7224 */ /* 0x000fe200078e0a0d */
[----:B------:R-:W-:Y:S01]  /*e080*/  STL [R1+0x5f4], R9 ;  /* 0x0005f40901007387 */ /* 0x000fe20000100800 */
[----:B------:R-:W-:-:S03]  /*e090*/  IMAD.HI.U32 R11, R5, R20, RZ ;  /* 0x00000014050b7227 */ /* 0x000fc600078e00ff */
[----:B------:R1:W-:Y:S01]  /*e0a0*/  STL [R1+0x5f0], R0 ;  /* 0x0005f00001007387 */ /* 0x0003e20000100800 */
[----:B------:R-:W-:Y:S02]  /*e0b0*/  IMAD R23, R4, R13, R23 ;  /* 0x0000000d04177224 */ /* 0x000fe400078e0217 */
[--C-:B------:R-:W-:Y:S01]  /*e0c0*/  @!P4 IMAD.IADD R10, R10, 0x1, -R4.reuse ;  /* 0x000000010a0ac824 */ /* 0x100fe200078e0a04 */
[----:B------:R-:W-:Y:S01]  /*e0d0*/  ISETP.GE.AND P4, PT, R17, RZ, PT ;  /* 0x000000ff1100720c */ /* 0x000fe20003f86270 */
[----:B------:R-:W-:Y:S01]  /*e0e0*/  IMAD.MOV R11, RZ, RZ, -R11 ;  /* 0x000000ffff0b7224 */ /* 0x000fe200078e0a0b */
[----:B------:R-:W-:Y:S01]  /*e0f0*/  IABS R17, R17 ;  /* 0x0000001100117213 */ /* 0x000fe20000000000 */
[----:B------:R-:W-:Y:S01]  /*e100*/  @!P1 IMAD.IADD R14, R14, 0x1, -R4 ;  /* 0x000000010e0e9824 */ /* 0x000fe200078e0a04 */
[C---:B------:R-:W-:Y:S01]  /*e110*/  ISETP.GT.U32.AND P1, PT, R4.reuse, R23, PT ;  /* 0x000000170400720c */ /* 0x040fe20003f24070 */
[----:B------:R-:W-:Y:S02]  /*e120*/  IMAD R20, R4, R11, R20 ;  /* 0x0000000b04147224 */ /* 0x000fe400078e0214 */
[----:B------:R-:W-:-:S02]  /*e130*/  IMAD.MOV.U32 R19, RZ, RZ, R10 ;  /* 0x000000ffff137224 */ /* 0x000fc400078e000a */
[----:B0-----:R-:W-:Y:S02]  /*e140*/  VIADD R12, R3, 0xf6 ;  /* 0x000000f6030c7836 */ /* 0x001fe40000000000 */
[----:B------:R-:W-:Y:S01]  /*e150*/  @!P2 IMAD.MOV R19, RZ, RZ, -R19 ;  /* 0x000000ffff13a224 */ /* 0x000fe200078e0a13 */
[----:B------:R-:W-:Y:S01]  /*e160*/  ISETP.GT.U32.AND P2, PT, R4, R20, PT ;  /* 0x000000140400720c */ /* 0x000fe20003f44070 */
[----:B------:R-:W-:Y:S01]  /*e170*/  IMAD.HI.U32 R15, R5, R17, RZ ;  /* 0x00000011050f7227 */ /* 0x000fe200078e00ff */
[----:B-1----:R-:W-:Y:S02]  /*e180*/  IABS R0, R12 ;  /* 0x0000000c00007213 */ /* 0x002fe40000000000 */
[----:B------:R0:W-:Y:S01]  /*e190*/  STL [R1+0x5ec], R19 ;  /* 0x0005ec1301007387 */ /* 0x0001e20000100800 */
[----:B------:R-:W-:Y:S02]  /*e1a0*/  @!P1 IMAD.IADD R23, R23, 0x1, -R4 ;  /* 0x0000000117179824 */ /* 0x000fe400078e0a04 */
[----:B------:R-:W-:-:S02]  /*e1b0*/  VIADD R24, R3, 0xf7 ;  /* 0x000000f703187836 */ /* 0x000fc40000000000 */
[----:B------:R-:W-:Y:S01]  /*e1c0*/  IMAD.MOV R15, RZ, RZ, -R15 ;  /* 0x000000ffff0f7224 */ /* 0x000fe200078e0a0f */
[----:B------:R-:W-:Y:S01]  /*e1d0*/  ISETP.GT.U32.AND P1, PT, R4, R23, PT ;  /* 0x000000170400720c */ /* 0x000fe20003f24070 */
[----:B------:R-:W-:Y:S01]  /*e1e0*/  IMAD.HI.U32 R16, R5, R0, RZ ;  /* 0x0000000005107227 */ /* 0x000fe200078e00ff */
[----:B------:R-:W-:-:S03]  /*e1f0*/  IABS R9, R24 ;  /* 0x0000001800097213 */ /* 0x000fc60000000000 */
[----:B------:R-:W-:Y:S02]  /*e200*/  IMAD R17, R4, R15, R17 ;  /* 0x0000000f04117224 */ /* 0x000fe400078e0211 */
[----:B------:R-:W-:Y:S02]  /*e210*/  IMAD.MOV R10, RZ, RZ, -R16 ;  /* 0x000000ffff0a7224 */ /* 0x000fe400078e0a10 */
[----:B------:R-:W-:Y:S01]  /*e220*/  @!P2 IMAD.IADD R20, R20, 0x1, -R4 ;  /* 0x000000011414a824 */ /* 0x000fe200078e0a04 */
[----:B------:R-:W-:Y:S01]  /*e230*/  ISETP.GT.U32.AND P2, PT, R4, R17, PT ;  /* 0x000000110400720c */ /* 0x000fe20003f44070 */
[----:B------:R-:W-:Y:S02]  /*e240*/  IMAD.MOV.U32 R25, RZ, RZ, R14 ;  /* 0x000000ffff197224 */ /* 0x000fe400078e000e */
[----:B------:R-:W-:-:S04]  /*e250*/  IMAD.HI.U32 R11, R5, R9, RZ ;  /* 0x00000009050b7227 */ /* 0x000fc800078e00ff */
[C---:B------:R-:W-:Y:S02]  /*e260*/  IMAD R0, R4.reuse, R10, R0 ;  /* 0x0000000a04007224 */ /* 0x040fe400078e0200 */
[----:B------:R-:W-:Y:S01]  /*e270*/  @!P3 IMAD.MOV R25, RZ, RZ, -R25 ;  /* 0x000000ffff19b224 */ /* 0x000fe200078e0a19 */
[C---:B------:R-:W-:Y:S01]  /*e280*/  ISETP.GT.U32.AND P3, PT, R4.reuse, R20, PT ;  /* 0x000000140400720c */ /* 0x040fe20003f64070 */
[----:B------:R-:W-:Y:S02]  /*e290*/  IMAD.MOV R11, RZ, RZ, -R11 ;  /* 0x000000ffff0b7224 */ /* 0x000fe400078e0a0b */
[----:B0-----:R-:W-:Y:S01]  /*e2a0*/  VIADD R19, R3, 0xf5 ;  /* 0x000000f503137836 */ /* 0x001fe20000000000 */
[----:B------:R0:W-:Y:S01]  /*e2b0*/  STL [R1+0x5e8], R25 ;  /* 0x0005e81901007387 */ /* 0x0001e20000100800 */
[----:B------:R-:W-:Y:S01]  /*e2c0*/  @!P1 IMAD.IADD R23, R23, 0x1, -R4 ;  /* 0x0000000117179824 */ /* 0x000fe200078e0a04 */
[C---:B------:R-:W-:Y:S01]  /*e2d0*/  ISETP.GT.U32.AND P1, PT, R4.reuse, R0, PT ;  /* 0x000000000400720c */ /* 0x040fe20003f24070 */
[----:B------:R-:W-:Y:S01]  /*e2e0*/  IMAD R9, R4, R11, R9 ;  /* 0x0000000b04097224 */ /* 0x000fe200078e0209 */
[----:B------:R-:W-:Y:S01]  /*e2f0*/  IABS R10, R19 ;  /* 0x00000013000a7213 */ /* 0x000fe20000000000 */
[----:B------:R-:W-:-:S02]  /*e300*/  VIADD R11, R3, 0xf4 ;  /* 0x000000f4030b7836 */ /* 0x000fc40000000000 */
[----:B------:R-:W-:Y:S02]  /*e310*/  @!P2 IMAD.IADD R17, R17, 0x1, -R4 ;  /* 0x000000011111a824 */ /* 0x000fe400078e0a04 */
[----:B------:R-:W-:Y:S01]  /*e320*/  IMAD.MOV.U32 R14, RZ, RZ, R10 ;  /* 0x000000ffff0e7224 */ /* 0x000fe200078e000a */
[----:B------:R-:W-:Y:S01]  /*e330*/  IABS R15, R11 ;  /* 0x0000000b000f7213 */ /* 0x000fe20000000000 */
[----:B------:R-:W-:Y:S01]  /*e340*/  @!P3 IMAD.IADD R20, R20, 0x1, -R4 ;  /* 0x000000011414b824 */ /* 0x000fe200078e0a04 */
[C---:B------:R-:W-:Y:S01]  /*e350*/  ISETP.GT.U32.AND P2, PT, R4.reuse, R17, PT ;  /* 0x000000110400720c */ /* 0x040fe20003f44070 */
[----:B------:R-:W-:Y:S01]  /*e360*/  IMAD.HI.U32 R27, R5, R14, RZ ;  /* 0x0000000e051b7227 */ /* 0x000fe200078e00ff */
[----:B------:R-:W-:-:S03]  /*e370*/  ISETP.GT.U32.AND P3, PT, R4, R9, PT ;  /* 0x000000090400720c */ /* 0x000fc60003f64070 */
[----:B0-----:R-:W-:-:S04]  /*e380*/  IMAD.HI.U32 R25, R5, R15, RZ ;  /* 0x0000000f05197227 */ /* 0x001fc800078e00ff */
[----:B------:R-:W-:Y:S01]  /*e390*/  @!P1 IMAD.IADD R0, R0, 0x1, -R4 ;  /* 0x0000000100009824 */ /* 0x000fe200078e0a04 */
[----:B------:R-:W-:Y:S01]  /*e3a0*/  ISETP.GE.AND P1, PT, R24, RZ, PT ;  /* 0x000000ff1800720c */ /* 0x000fe20003f26270 */
[----:B------:R-:W-:Y:S02]  /*e3b0*/  IMAD.MOV.U32 R24, RZ, RZ, R20 ;  /* 0x000000ffff187224 */ /* 0x000fe400078e0014 */
[----:B------:R-:W-:Y:S02]  /*e3c0*/  VIADD R13, R3, 0xf3 ;  /* 0x000000f3030d7836 */ /* 0x000fe40000000000 */
[----:B------:R-:W-:Y:S02]  /*e3d0*/  IMAD.MOV R27, RZ, RZ, -R27 ;  /* 0x000000ffff1b7224 */ /* 0x000fe400078e0a1b */
[----:B------:R-:W-:Y:S01]  /*e3e0*/  IMAD.MOV R25, RZ, RZ, -R25 ;  /* 0x000000ffff197224 */ /* 0x000fe200078e0a19 */
[----:B------:R-:W-:Y:S01]  /*e3f0*/  IABS R26, R13 ;  /* 0x0000000d001a7213 */ /* 0x000fe20000000000 */
[----:B------:R-:W-:-:S02]  /*e400*/  @!P6 IMAD.MOV R24, RZ, RZ, -R24 ;  /* 0x000000ffff18e224 */ /* 0x000fc400078e0a18 */
[C---:B------:R-:W-:Y:S02]  /*e410*/  IMAD R14, R4.reuse, R27, R14 ;  /* 0x0000001b040e7224 */ /* 0x040fe400078e020e */
[C---:B------:R-:W-:Y:S01]  /*e420*/  IMAD R15, R4.reuse, R25, R15 ;  /* 0x00000019040f7224 */ /* 0x040fe200078e020f */
[----:B------:R0:W-:Y:S01]  /*e430*/  STL [R1+0x5e0], R24 ;  /* 0x0005e01801007387 */ /* 0x0001e20000100800 */
[--C-:B------:R-:W-:Y:S01]  /*e440*/  @!P2 IMAD.IADD R17, R17, 0x1, -R4.reuse ;  /* 0x000000011111a824 */ /* 0x100fe200078e0a04 */
[C---:B------:R-:W-:Y:S01]  /*e450*/  ISETP.GT.U32.AND P2, PT, R4.reuse, R14, PT ;  /* 0x0000000e0400720c */ /* 0x040fe20003f44070 */
[----:B------:R-:W-:Y:S01]  /*e460*/  @!P3 IMAD.IADD R9, R9, 0x1, -R4 ;  /* 0x000000010909b824 */ /* 0x000fe200078e0a04 */
[----:B------:R-:W-:Y:S01]  /*e470*/  ISETP.GT.U32.AND P3, PT, R4, R15, PT ;  /* 0x0000000f0400720c */ /* 0x000fe20003f64070 */
[----:B------:R-:W-:-:S03]  /*e480*/  IMAD.HI.U32 R25, R5, R26, RZ ;  /* 0x0000001a05197227 */ /* 0x000fc600078e00ff */
[C---:B------:R-:W-:Y:S01]  /*e490*/  ISETP.GT.U32.AND P6, PT, R4.reuse, R9, PT ;  /* 0x000000090400720c */ /* 0x040fe20003fc4070 */
[----:B------:R-:W-:Y:S02]  /*e4a0*/  VIADD R16, R3, 0xf2 ;  /* 0x000000f203107836 */ /* 0x000fe40000000000 */
[----:B0-----:R-:W-:Y:S02]  /*e4b0*/  IMAD.MOV.U32 R24, RZ, RZ, R23 ;  /* 0x000000ffff187224 */ /* 0x001fe400078e0017 */
[----:B------:R-:W-:Y:S01]  /*e4c0*/  IMAD.MOV R25, RZ, RZ, -R25 ;  /* 0x000000ffff197224 */ /* 0x000fe200078e0a19 */
[----:B------:R-:W-:Y:S01]  /*e4d0*/  IABS R21, R16 ;  /* 0x0000001000157213 */ /* 0x000fe20000000000 */
[----:B------:R-:W-:Y:S02]  /*e4e0*/  @!P5 IMAD.MOV R24, RZ, RZ, -R24 ;  /* 0x000000ffff18d224 */ /* 0x000fe400078e0a18 */
[----:B------:R-:W-:Y:S02]  /*e4f0*/  IMAD R25, R4, R25, R26 ;  /* 0x0000001904197224 */ /* 0x000fe400078e021a */
[----:B------:R-:W-:Y:S01]  /*e500*/  IMAD.HI.U32 R28, R5, R21, RZ ;  /* 0x00000015051c7227 */ /* 0x000fe200078e00ff */
[----:B------:R0:W-:Y:S03]  /*e510*/  STL [R1+0x5dc], R24 ;  /* 0x0005dc1801007387 */ /* 0x0001e60000100800 */
[--C-:B------:R-:W-:Y:S01]  /*e520*/  @!P2 IMAD.IADD R14, R14, 0x1, -R4.reuse ;  /* 0x000000010e0ea824 */ /* 0x100fe200078e0a04 */
[----:B------:R-:W-:Y:S01]  /*e530*/  ISETP.GT.U32.AND P2, PT, R4, R0, PT ;  /* 0x000000000400720c */ /* 0x000fe20003f44070 */
[----:B------:R-:W-:-:S02]  /*e540*/  @!P3 IMAD.IADD R15, R15, 0x1, -R4 ;  /* 0x000000010f0fb824 */ /* 0x000fc400078e0a04 */
[C---:B------:R-:W-:Y:S01]  /*e550*/  VIADD R22, R3.reuse, 0xf1 ;  /* 0x000000f103167836 */ /* 0x040fe20000000000 */
[C---:B------:R-:W-:Y:S01]  /*e560*/  ISETP.GT.U32.AND P3, PT, R4.reuse, R14, PT ;  /* 0x0000000e0400720c */ /* 0x040fe20003f64070 */
[----:B------:R-:W-:Y:S01]  /*e570*/  IMAD.MOV R28, RZ, RZ, -R28 ;  /* 0x000000ffff1c7224 */ /* 0x000fe200078e0a1c */
[C---:B------:R-:W-:Y:S01]  /*e580*/  ISETP.GT.U32.AND P5, PT, R4.reuse, R15, PT ;  /* 0x0000000f0400720c */ /* 0x040fe20003fa4070 */
[----:B0-----:R-:W-:Y:S01]  /*e590*/  IMAD.MOV.U32 R24, RZ, RZ, R17 ;  /* 0x000000ffff187224 */ /* 0x001fe200078e0011 */
[----:B------:R-:W-:Y:S01]  /*e5a0*/  IABS R10, R22 ;  /* 0x00000016000a7213 */ /* 0x000fe20000000000 */
[----:B------:R-:W-:Y:S02]  /*e5b0*/  VIADD R20, R3, 0xf0 ;  /* 0x000000f003147836 */ /* 0x000fe40000000000 */
[----:B------:R-:W-:Y:S01]  /*e5c0*/  @!P4 IMAD.MOV R24, RZ, RZ, -R24 ;  /* 0x000000ffff18c224 */ /* 0x000fe200078e0a18 */
[C---:B------:R-:W-:Y:S01]  /*e5d0*/  ISETP.GT.U32.AND P4, PT, R4.reuse, R25, PT ;  /* 0x000000190400720c */ /* 0x040fe20003f84070 */
[C---:B------:R-:W-:Y:S01]  /*e5e0*/  IMAD R21, R4.reuse, R28, R21 ;  /* 0x0000001c04157224 */ /* 0x040fe200078e0215 */
[----:B------:R-:W-:Y:S01]  /*e5f0*/  IABS R23, R20 ;  /* 0x0000001400177213 */ /* 0x000fe20000000000 */
[----:B------:R-:W-:Y:S01]  /*e600*/  IMAD.HI.U32 R27, R5, R10, RZ ;  /* 0x0000000a051b7227 */ /* 0x000fe200078e00ff */
[----:B------:R0:W-:Y:S03]  /*e610*/  STL [R1+0x5d8], R24 ;  /* 0x0005d81801007387 */ /* 0x0001e60000100800 */
[--C-:B------:R-:W-:Y:S01]  /*e620*/  @!P6 IMAD.IADD R9, R9, 0x1, -R4.reuse ;  /* 0x000000010909e824 */ /* 0x100fe200078e0a04 */
[----:B------:R-:W-:Y:S01]  /*e630*/  ISETP.GT.U32.AND P6, PT, R4, R21, PT ;  /* 0x000000150400720c */ /* 0x000fe20003fc4070 */
[----:B------:R-:W-:Y:S01]  /*e640*/  @!P2 IMAD.IADD R0, R0, 0x1, -R4 ;  /* 0x000000010000a824 */ /* 0x000fe200078e0a04 */
[----:B------:R-:W-:Y:S01]  /*e650*/  ISETP.GE.AND P2, PT, R12, RZ, PT ;  /* 0x000000ff0c00720c */ /* 0x000fe20003f46270 */
[----:B------:R-:W-:-:S02]  /*e660*/  IMAD.MOV R27, RZ, RZ, -R27 ;  /* 0x000000ffff1b7224 */ /* 0x000fc400078e0a1b */
[----:B------:R-:W-:Y:S01]  /*e670*/  @!P4 IMAD.IADD R25, R25, 0x1, -R4 ;  /* 0x000000011919c824 */ /* 0x000fe200078e0a04 */
[----:B------:R-:W-:Y:S01]  /*e680*/  ISETP.GE.AND P4, PT, R11, RZ, PT ;  /* 0x000000ff0b00720c */ /* 0x000fe20003f86270 */
[----:B------:R-:W-:-:S04]  /*e690*/  IMAD.HI.U32 R12, R5, R23, RZ ;  /* 0x00000017050c7227 */ /* 0x000fc800078e00ff */
[----:B------:R-:W-:Y:S01]  /*e6a0*/  @!P5 IMAD.IADD R15, R15, 0x1, -R4 ;  /* 0x000000010f0fd824 */ /* 0x000fe200078e0a04 */
[----:B------:R-:W-:Y:S01]  /*e6b0*/  ISETP.GE.AND P5, PT, R19, RZ, PT ;  /* 0x000000ff1300720c */ /* 0x000fe20003fa6270 */
[----:B------:R-:W-:Y:S02]  /*e6c0*/  IMAD R10, R4, R27, R10 ;  /* 0x0000001b040a7224 */ /* 0x000fe400078e020a */
[----:B------:R-:W-:Y:S02]  /*e6d0*/  IMAD.MOV R12, RZ, RZ, -R12 ;  /* 0x000000ffff0c7224 */ /* 0x000fe400078e0a0c */
[----:B------:R-:W-:Y:S02]  /*e6e0*/  IMAD.MOV.U32 R27, RZ, RZ, R9 ;  /* 0x000000ffff1b7224 */ /* 0x000fe400078e0009 */
[----:B------:R-:W-:Y:S02]  /*e6f0*/  VIADD R17, R3, 0xef ;  /* 0x000000ef03117836 */ /* 0x000fe40000000000 */
[----:B------:R-:W-:Y:S01]  /*e700*/  @!P3 IMAD.IADD R14, R14, 0x1, -R4 ;  /* 0x000000010e0eb824 */ /* 0x000fe200078e0a04 */
[C---:B------:R-:W-:Y:S01]  /*e710*/  ISETP.GT.U32.AND P3, PT, R4.reuse, R10, PT ;  /* 0x0000000a0400720c */ /* 0x040fe20003f64070 */
[C---:B------:R-:W-:Y:S01]  /*e720*/  IMAD R12, R4.reuse, R12, R23 ;  /* 0x0000000c040c7224 */ /* 0x040fe200078e0217 */
[----:B0-----:R-:W-:Y:S01]  /*e730*/  IABS R24, R17 ;  /* 0x0000001100187213 */ /* 0x001fe20000000000 */
[----:B------:R-:W-:Y:S01]  /*e740*/  @!P1 IMAD.MOV R27, RZ, RZ, -R27 ;  /* 0x000000ffff1b9224 */ /* 0x000fe200078e0a1b */
[----:B------:R-:W-:Y:S01]  /*e750*/  ISETP.GT.U32.AND P1, PT, R4, R25, PT ;  /* 0x000000190400720c */ /* 0x000fe20003f24070 */
[----:B------:R-:W-:-:S02]  /*e760*/  IMAD.MOV.U32 R9, RZ, RZ, R15 ;  /* 0x000000ffff097224 */ /* 0x000fc400078e000f */
[----:B------:R-:W-:Y:S01]  /*e770*/  @!P6 IMAD.IADD R21, R21, 0x1, -R4 ;  /* 0x000000011515e824 */ /* 0x000fe200078e0a04 */
[----:B------:R-:W-:Y:S01]  /*e780*/  ISETP.GE.AND P6, PT, R13, RZ, PT ;  /* 0x000000ff0d00720c */ /* 0x000fe20003fc6270 */
[----:B------:R-:W-:Y:S01]  /*e790*/  IMAD.MOV.U32 R26, RZ, RZ, R0 ;  /* 0x000000ffff1a7224 */ /* 0x000fe200078e0000 */
[----:B------:R-:W-:Y:S01]  /*e7a0*/  STL [R1+0x5d4], R27 ;  /* 0x0005d41b01007387 */ /* 0x000fe20000100800 */
[----:B------:R-:W-:Y:S02]  /*e7b0*/  IMAD.MOV.U32 R0, RZ, RZ, R14 ;  /* 0x000000ffff007224 */ /* 0x000fe400078e000e */
[----:B------:R-:W-:Y:S01]  /*e7c0*/  @!P4 IMAD.MOV R9, RZ, RZ, -R9 ;  /* 0x000000ffff09c224 */ /* 0x000fe200078e0a09 */
[C---:B------:R-:W-:Y:S01]  /*e7d0*/  ISETP.GT.U32.AND P4, PT, R4.reuse, R12, PT ;  /* 0x0000000c0400720c */ /* 0x040fe20003f84070 */
[----:B------:R-:W-:Y:S01]  /*e7e0*/  @!P2 IMAD.MOV R26, RZ, RZ, -R26 ;  /* 0x000000ffff1aa224 */ /* 0x000fe200078e0a1a */
[----:B------:R-:W-:Y:S01]  /*e7f0*/  ISETP.GT.U32.AND P2, PT, R4, R21, PT ;  /* 0x000000150400720c */ /* 0x000fe20003f44070 */
[----:B------:R-:W-:-:S03]  /*e800*/  IMAD.HI.U32 R11, R5, R24, RZ ;  /* 0x00000018050b7227 */ /* 0x000fc600078e00ff */
[----:B------:R-:W-:Y:S01]  /*e810*/  STL [R1+0x5d0], R26 ;  /* 0x0005d01a01007387 */ /* 0x000fe20000100800 */
[----:B------:R-:W-:Y:S01]  /*e820*/  @!P5 IMAD.MOV R0, RZ, RZ, -R0 ;  /* 0x000000ffff00d224 */ /* 0x000fe200078e0a00 */
[----:B------:R-:W-:Y:S01]  /*e830*/  ISETP.GE.AND P5, PT, R16, RZ, PT ;  /* 0x000000ff1000720c */ /* 0x000fe20003fa6270 */
[----:B------:R-:W-:Y:S02]  /*e840*/  IMAD.MOV R11, RZ, RZ, -R11 ;  /* 0x000000ffff0b7224 */ /* 0x000fe400078e0a0b */
[----:B------:R-:W-:Y:S01]  /*e850*/  @!P1 IMAD.IADD R25, R25, 0x1, -R4 ;  /* 0x0000000119199824 */ /* 0x000fe200078e0a04 */
[----:B------:R0:W-:Y:S01]  /*e860*/  STL [R1+0x5c4], R0 ;  /* 0x0005c40001007387 */ /* 0x0001e20000100800 */
[----:B------:R-:W-:Y:S01]  /*e870*/  IMAD R24, R4, R11, R24 ;  /* 0x0000000b04187224 */ /* 0x000fe200078e0218 */
[----:B------:R-:W-:Y:S01]  /*e880*/  ISETP.GE.AND P1, PT, R22, RZ, PT ;  /* 0x000000ff1600720c */ /* 0x000fe20003f26270 */
[----:B------:R-:W-:Y:S01]  /*e890*/  @!P3 IMAD.IADD R10, R10, 0x1, -R4 ;  /* 0x000000010a0ab824 */ /* 0x000fe200078e0a04 */
[----:B------:R1:W-:Y:S01]  /*e8a0*/  STL [R1+0x5c0], R9 ;  /* 0x0005c00901007387 */ /* 0x0003e20000100800 */
[----:B------:R-:W-:-:S02]  /*e8b0*/  IMAD.MOV.U32 R15, RZ, RZ, R25 ;  /* 0x000000ffff0f7224 */ /* 0x000fc400078e0019 */
[--C-:B------:R-:W-:Y:S01]  /*e8c0*/  @!P4 IMAD.IADD R12, R12, 0x1, -R4.reuse ;  /* 0x000000010c0cc824 */ /* 0x100fe200078e0a04 */
[C---:B------:R-:W-:Y:S01]  /*e8d0*/  ISETP.GT.U32.AND P3, PT, R4.reuse, R10, PT ;  /* 0x0000000a0400720c */ /* 0x040fe20003f64070 */
[----:B------:R-:W-:Y:S01]  /*e8e0*/  @!P2 IMAD.IADD R21, R21, 0x1, -R4 ;  /* 0x000000011515a824 */ /* 0x000fe200078e0a04 */
[C---:B------:R-:W-:Y:S01]  /*e8f0*/  ISETP.GT.U32.AND P2, PT, R4.reuse, R24, PT ;  /* 0x000000180400720c */ /* 0x040fe20003f44070 */
[----:B0-----:R-:W-:Y:S01]  /*e900*/  VIADD R0, R3, 0xee ;  /* 0x000000ee03007836 */ /* 0x001fe20000000000 */
[----:B------:R-:W-:Y:S01]  /*e910*/  ISETP.GE.AND P4, PT, R17, RZ, PT ;  /* 0x000000ff1100720c */ /* 0x000fe20003f86270 */
[----:B------:R-:W-:Y:S01]  /*e920*/  @!P6 IMAD.MOV R15, RZ, RZ, -R15 ;  /* 0x000000ffff0fe224 */ /* 0x000fe200078e0a0f */
[----:B------:R-:W-:Y:S01]  /*e930*/  ISETP.GT.U32.AND P6, PT, R4, R12, PT ;  /* 0x0000000c0400720c */ /* 0x000fe20003fc4070 */
[----:B-1----:R-:W-:Y:S01]  /*e940*/  VIADD R9, R3, 0xed ;  /* 0x000000ed03097836 */ /* 0x002fe20000000000 */
[----:B------:R-:W-:Y:S02]  /*e950*/  IABS R11, R0 ;  /* 0x00000000000b7213 */ /* 0x000fe40000000000 */
[----:B------:R0:W-:Y:S02]  /*e960*/  STL [R1+0x5bc], R15 ;  /* 0x0005bc0f01007387 */ /* 0x0001e40000100800 */
[----:B------:R-:W-:Y:S01]  /*e970*/  IABS R14, R9 ;  /* 0x00000009000e7213 */ /* 0x000fe20000000000 */
[----:B------:R-:W-:-:S04]  /*e980*/  IMAD.HI.U32 R13, R5, R11, RZ ;  /* 0x0000000b050d7227 */ /* 0x000fc800078e00ff */
[----:B------:R-:W-:Y:S02]  /*e990*/  IMAD.MOV R13, RZ, RZ, -R13 ;  /* 0x000000ffff0d7224 */ /* 0x000fe400078e0a0d */
[--C-:B------:R-:W-:Y:S01]  /*e9a0*/  @!P2 IMAD.IADD R24, R24, 0x1, -R4.reuse ;  /* 0x000000011818a824 */ /* 0x100fe200078e0a04 */
[----:B------:R-:W-:Y:S01]  /*e9b0*/  ISETP.GE.AND P2, PT, R0, RZ, PT ;  /* 0x000000ff0000720c */ /* 0x000fe20003f46270 */
[----:B0-----:R-:W-:Y:S02]  /*e9c0*/  IMAD.MOV.U32 R15, RZ, RZ, R21 ;  /* 0x000000ffff0f7224 */ /* 0x001fe400078e0015 */
[----:B------:R-:W-:Y:S02]  /*e9d0*/  IMAD R21, R4, R13, R11 ;  /* 0x0000000d04157224 */ /* 0x000fe400078e020b */
[----:B------:R-:W-:Y:S01]  /*e9e0*/  @!P3 IMAD.IADD R10, R10, 0x1, -R4 ;  /* 0x000000010a0ab824 */ /* 0x000fe200078e0a04 */
[----:B------:R-:W-:Y:S01]  /*e9f0*/  ISETP.GE.AND P3, PT, R20, RZ, PT ;  /* 0x000000ff1400720c */ /* 0x000fe20003f66270 */
[----:B------:R-:W-:-:S02]  /*ea00*/  IMAD.MOV.U32 R17, RZ, RZ, R14 ;  /* 0x000000ffff117224 */ /* 0x000fc400078e000e */
[----:B------:R-:W-:Y:S01]  /*ea10*/  @!P6 IMAD.IADD R12, R12, 0x1, -R4 ;  /* 0x000000010c0ce824 */ /* 0x000fe200078e0a04 */
        /* <DEDUP_REMOVED lines=8> */
[----:B------:R-:W-:Y:S01]  /*eaa0*/  IMAD.MOV.U32 R11, RZ, RZ, R12 ;  /* 0x000000ffff0b7224 */ /* 0x000fe200078e000c */
[----:B------:R0:W-:Y:S01]  /*eab0*/  STL [R1+0x5a0], R10 ;  /* 0x0005a00a01007387 */ /* 0x0001e20000100800 */
[----:B------:R-:W-:Y:S02]  /*eac0*/  IMAD R17, R4, R0, R17 ;  /* 0x0000000004117224 */ /* 0x000fe400078e0211 */
[--C-:B------:R-:W-:Y:S02]  /*ead0*/  @!P6 IMAD.IADD R21, R21, 0x1, -R4.reuse ;  /* 0x000000011515e824 */ /* 0x100fe400078e0a04 */
[----:B------:R-:W-:Y:S01]  /*eae0*/  @!P5 IMAD.IADD R24, R24, 0x1, -R4 ;  /* 0x000000011818d824 */ /* 0x000fe200078e0a04 */
[C---:B------:R-:W-:Y:S01]  /*eaf0*/  ISETP.GT.U32.AND P5, PT, R4.reuse, R17, PT ;  /* 0x000000110400720c */ /* 0x040fe20003fa4070 */
[C---:B------:R-:W-:Y:S01]  /*eb00*/  VIADD R9, R3.reuse, 0xeb ;  /* 0x000000eb03097836 */ /* 0x040fe20000000000 */
[----:B------:R-:W-:Y:S01]  /*eb10*/  ISETP.GT.U32.AND P6, PT, R4, R21, PT ;  /* 0x000000150400720c */ /* 0x000fe20003fc4070 */
[----:B------:R-:W-:-:S02]  /*eb20*/  VIADD R0, R3, 0xea ;  /* 0x000000ea03007836 */ /* 0x000fc40000000000 */
[C---:B0-----:R-:W-:Y:S01]  /*eb30*/  VIADD R10, R3.reuse, 0xec ;  /* 0x000000ec030a7836 */ /* 0x041fe20000000000 */
[----:B------:R-:W-:Y:S01]  /*eb40*/  IABS R16, R9 ;  /* 0x0000000900107213 */ /* 0x000fe20000000000 */
[----:B------:R-:W-:Y:S01]  /*eb50*/  @!P3 IMAD.MOV R11, RZ, RZ, -R11 ;  /* 0x000000ffff0bb224 */ /* 0x000fe200078e0a0b */
[----:B------:R-:W-:Y:S01]  /*eb60*/  IABS R13, R0 ;  /* 0x00000000000d7213 */ /* 0x000fe20000000000 */
[----:B------:R-:W-:Y:S01]  /*eb70*/  IMAD.MOV.U32 R14, RZ, RZ, R24 ;  /* 0x000000ffff0e7224 */ /* 0x000fe200078e0018 */
[----:B------:R-:W-:Y:S01]  /*eb80*/  IABS R20, R10 ;  /* 0x0000000a00147213 */ /* 0x000fe20000000000 */
[----:B------:R-:W-:Y:S01]  /*eb90*/  VIADD R15, R3, 0xe9 ;  /* 0x000000e9030f7836 */ /* 0x000fe20000000000 */
[----:B------:R0:W-:Y:S01]  /*eba0*/  STL [R1+0x4fc], R11 ;  /* 0x0004fc0b01007387 */ /* 0x0001e20000100800 */
[----:B------:R-:W-:Y:S01]  /*ebb0*/  @!P5 IMAD.IADD R17, R17, 0x1, -R4 ;  /* 0x000000011111d824 */ /* 0x000fe200078e0a04 */
[----:B------:R-:W-:Y:S01]  /*ebc0*/  ISETP.GE.AND P3, PT, R10, RZ, PT ;  /* 0x000000ff0a00720c */ /* 0x000fe20003f66270 */
[----:B------:R-:W-:-:S03]  /*ebd0*/  IMAD.HI.U32 R12, R5, R20, RZ ;  /* 0x00000014050c7227 */ /* 0x000fc600078e00ff */
[C---:B------:R-:W-:Y:S01]  /*ebe0*/  ISETP.GT.U32.AND P5, PT, R4.reuse, R17, PT ;  /* 0x000000110400720c */ /* 0x040fe20003fa4070 */
[----:B------:R-:W-:Y:S02]  /*ebf0*/  IMAD.MOV R12, RZ, RZ, -R12 ;  /* 0x000000ffff0c7224 */ /* 0x000fe400078e0a0c */
[----:B------:R-:W-:Y:S02]  /*ec00*/  @!P6 IMAD.IADD R21, R21, 0x1, -R4 ;  /* 0x000000011515e824 */ /* 0x000fe400078e0a04 */
[----:B------:R-:W-:Y:S02]  /*ec10*/  IMAD R20, R4, R12, R20 ;  /* 0x0000000c04147224 */ /* 0x000fe400078e0214 */
[----:B0-----:R-:W-:-:S03]  /*ec20*/  IMAD.HI.U32 R11, R5, R16, RZ ;  /* 0x00000010050b7227 */ /* 0x001fc600078e00ff */
[----:B------:R-:W-:Y:S01]  /*ec30*/  ISETP.GT.U32.AND P6, PT, R4, R20, PT ;  /* 0x000000140400720c */ /* 0x000fe20003fc4070 */
[----:B------:R-:W-:-:S04]  /*ec40*/  IMAD.HI.U32 R10, R5, R13, RZ ;  /* 0x0000000d050a7227 */ /* 0x000fc800078e00ff */
[----:B------:R-:W-:Y:S01]  /*ec50*/  @!P4 IMAD.MOV R14, RZ, RZ, -R14 ;  /* 0x000000ffff0ec224 */ /* 0x000fe200078e0a0e */
[----:B------:R-:W-:Y:S01]  /*ec60*/  ISETP.GE.AND P4, PT, R9, RZ, PT ;  /* 0x000000ff0900720c */ /* 0x000fe20003f86270 */
[----:B------:R-:W-:Y:S02]  /*ec70*/  IMAD.MOV R11, RZ, RZ, -R11 ;  /* 0x000000ffff0b7224 */ /* 0x000fe400078e0a0b */
[----:B------:R-:W-:Y:S01]  /*ec80*/  VIADD R9, R3, 0xe8 ;  /* 0x000000e803097836 */ /* 0x000fe20000000000 */
[----:B------:R-:W-:Y:S01]  /*ec90*/  STL [R1+0x5b8], R14 ;  /* 0x0005b80e01007387 */ /* 0x000fe20000100800 */
[----:B------:R-:W-:Y:S02]  /*eca0*/  IMAD.MOV R10, RZ, RZ, -R10 ;  /* 0x000000ffff0a7224 */ /* 0x000fe400078e0a0a */
[----:B------:R-:W-:Y:S01]  /*ecb0*/  IMAD R16, R4, R11, R16 ;  /* 0x0000000b04107224 */ /* 0x000fe200078e0210 */
[----:B------:R-:W-:Y:S01]  /*ecc0*/  IABS R22, R9 ;  /* 0x0000000900167213 */ /* 0x000fe20000000000 */
[----:B------:R-:W-:-:S02]  /*ecd0*/  IMAD.MOV.U32 R23, RZ, RZ, R21 ;  /* 0x000000ffff177224 */ /* 0x000fc400078e0015 */
[----:B------:R-:W-:Y:S01]  /*ece0*/  IMAD R13, R4, R10, R13 ;  /* 0x0000000a040d7224 */ /* 0x000fe200078e020d */
[----:B------:R-:W-:Y:S01]  /*ecf0*/  IABS R10, R15 ;  /* 0x0000000f000a7213 */ /* 0x000fe20000000000 */
[--C-:B------:R-:W-:Y:S02]  /*ed00*/  @!P6 IMAD.IADD R20, R20, 0x1, -R4.reuse ;  /* 0x000000011414e824 */ /* 0x100fe400078e0a04 */
[----:B------:R-:W-:Y:S01]  /*ed10*/  @!P5 IMAD.IADD R17, R17, 0x1, -R4 ;  /* 0x000000011111d824 */ /* 0x000fe200078e0a04 */
[C---:B------:R-:W-:Y:S01]  /*ed20*/  ISETP.GT.U32.AND P5, PT, R4.reuse, R16, PT ;  /* 0x000000100400720c */ /* 0x040fe20003fa4070 */
[----:B------:R-:W-:Y:S01]  /*ed30*/  @!P2 IMAD.MOV R23, RZ, RZ, -R23 ;  /* 0x000000ffff17a224 */ /* 0x000fe200078e0a17 */
[C---:B------:R-:W-:Y:S01]  /*ed40*/  ISETP.GT.U32.AND P2, PT, R4.reuse, R20, PT ;  /* 0x000000140400720c */ /* 0x040fe20003f44070 */
[----:B------:R-:W-:Y:S01]  /*ed50*/  IMAD.MOV.U32 R21, RZ, RZ, R22 ;  /* 0x000000ffff157224 */ /* 0x000fe200078e0016 */
[----:B------:R-:W-:Y:S01]  /*ed60*/  ISETP.GT.U32.AND P6, PT, R4, R13, PT ;  /* 0x0000000d0400720c */ /* 0x000fe20003fc4070 */
[----:B------:R-:W-:Y:S01]  /*ed70*/  IMAD.HI.U32 R22, R5, R10, RZ ;  /* 0x0000000a05167227 */ /* 0x000fe200078e00ff */
[----:B------:R0:W-:Y:S03]  /*ed80*/  STL [R1+0x5b0], R23 ;  /* 0x0005b01701007387 */ /* 0x0001e60000100800 */
[----:B------:R-:W-:-:S02]  /*ed90*/  IMAD.MOV R22, RZ, RZ, -R22 ;  /* 0x000000ffff167224 */ /* 0x000fc400078e0a16 */
[----:B------:R-:W-:Y:S02]  /*eda0*/  VIADD R11, R3, 0xe7 ;  /* 0x000000e7030b7836 */ /* 0x000fe40000000000 */
[--C-:B------:R-:W-:Y:S02]  /*edb0*/  @!P5 IMAD.IADD R16, R16, 0x1, -R4.reuse ;  /* 0x000000011010d824 */ /* 0x100fe400078e0a04 */
[--C-:B------:R-:W-:Y:S01]  /*edc0*/  @!P2 IMAD.IADD R20, R20, 0x1, -R4.reuse ;  /* 0x000000011414a824 */ /* 0x100fe200078e0a04 */
[----:B------:R-:W-:Y:S01]  /*edd0*/  IABS R19, R11 ;  /* 0x0000000b00137213 */ /* 0x000fe20000000000 */
[----:B0-----:R-:W-:Y:S01]  /*ede0*/  IMAD.MOV.U32 R23, RZ, RZ, R17 ;  /* 0x000000ffff177224 */ /* 0x001fe200078e0011 */
[----:B------:R-:W-:Y:S01]  /*edf0*/  ISETP.GT.U32.AND P5, PT, R4, R16, PT ;  /* 0x000000100400720c */ /* 0x000fe20003fa4070 */
[----:B------:R-:W-:Y:S02]  /*ee00*/  @!P6 IMAD.IADD R13, R13, 0x1, -R4 ;  /* 0x000000010d0de824 */ /* 0x000fe400078e0a04 */
[----:B------:R-:W-:Y:S01]  /*ee10*/  @!P1 IMAD.MOV R23, RZ, RZ, -R23 ;  /* 0x000000ffff179224 */ /* 0x000fe200078e0a17 */
[----:B------:R-:W-:Y:S01]  /*ee20*/  ISETP.GE.AND P1, PT, R0, RZ, PT ;  /* 0x000000ff0000720c */ /* 0x000fe20003f26270 */
[C---:B------:R-:W-:Y:S01]  /*ee30*/  IMAD R0, R4.reuse, R22, R10 ;  /* 0x0000001604007224 */ /* 0x040fe200078e020a */
[C---:B------:R-:W-:Y:S01]  /*ee40*/  ISETP.GT.U32.AND P6, PT, R4.reuse, R13, PT ;  /* 0x0000000d0400720c */ /* 0x040fe20003fc4070 */
[----:B------:R-:W-:Y:S01]  /*ee50*/  IMAD.MOV.U32 R17, RZ, RZ, R19 ;  /* 0x000000ffff117224 */ /* 0x000fe200078e0013 */
[----:B------:R0:W-:Y:S01]  /*ee60*/  STL [R1+0x59c], R23 ;  /* 0x00059c1701007387 */ /* 0x0001e20000100800 */
[----:B------:R-:W-:Y:S01]  /*ee70*/  VIADD R12, R3, 0xe6 ;  /* 0x000000e6030c7836 */ /* 0x000fe20000000000 */
[----:B------:R-:W-:Y:S01]  /*ee80*/  ISETP.GT.U32.AND P2, PT, R4, R0, PT ;  /* 0x000000000400720c */ /* 0x000fe20003f44070 */
[----:B------:R-:W-:-:S03]  /*ee90*/  IMAD.HI.U32 R22, R5, R21, RZ ;  /* 0x0000001505167227 */ /* 0x000fc600078e00ff */
[----:B------:R-:W-:Y:S01]  /*eea0*/  IABS R14, R12 ;  /* 0x0000000c000e7213 */ /* 0x000fe20000000000 */
[----:B------:R-:W-:-:S04]  /*eeb0*/  IMAD.HI.U32 R10, R5, R17, RZ ;  /* 0x00000011050a7227 */ /* 0x000fc800078e00ff */
[----:B------:R-:W-:Y:S02]  /*eec0*/  IMAD.MOV R22, RZ, RZ, -R22 ;  /* 0x000000ffff167224 */ /* 0x000fe400078e0a16 */
[----:B------:R-:W-:Y:S02]  /*eed0*/  IMAD.MOV R10, RZ, RZ, -R10 ;  /* 0x000000ffff0a7224 */ /* 0x000fe400078e0a0a */
[--C-:B------:R-:W-:Y:S02]  /*eee0*/  @!P2 IMAD.IADD R0, R0, 0x1, -R4.reuse ;  /* 0x000000010000a824 */ /* 0x100fe400078e0a04 */
[----:B------:R-:W-:Y:S01]  /*eef0*/  @!P5 IMAD.IADD R16, R16, 0x1, -R4 ;  /* 0x000000011010d824 */ /* 0x000fe200078e0a04 */
[----:B------:R-:W-:Y:S01]  /*ef00*/  ISETP.GE.AND P5, PT, R15, RZ, PT ;  /* 0x000000ff0f00720c */ /* 0x000fe20003fa6270 */
[C---:B------:R-:W-:Y:S01]  /*ef10*/  IMAD R15, R4.reuse, R22, R21 ;  /* 0x00000016040f7224 */ /* 0x040fe200078e0215 */
[----:B------:R-:W-:Y:S01]  /*ef20*/  ISETP.GT.U32.AND P2, PT, R4, R0, PT ;  /* 0x000000000400720c */ /* 0x000fe20003f44070 */
[----:B0-----:R-:W-:-:S02]  /*ef30*/  IMAD.MOV.U32 R23, RZ, RZ, R20 ;  /* 0x000000ffff177224 */ /* 0x001fc400078e0014 */
[----:B------:R-:W-:Y:S02]  /*ef40*/  IMAD R17, R4, R10, R17 ;  /* 0x0000000a04117224 */ /* 0x000fe400078e0211 */
[----:B------:R-:W-:-:S04]  /*ef50*/  IMAD.HI.U32 R19, R5, R14, RZ ;  /* 0x0000000e05137227 */ /* 0x000fc800078e00ff */
[----:B------:R-:W-:Y:S01]  /*ef60*/  @!P3 IMAD.MOV R23, RZ, RZ, -R23 ;  /* 0x000000ffff17b224 */ /* 0x000fe200078e0a17 */
[C---:B------:R-:W-:Y:S01]  /*ef70*/  ISETP.GT.U32.AND P3, PT, R4.reuse, R15, PT ;  /* 0x0000000f0400720c */ /* 0x040fe20003f64070 */
[----:B------:R-:W-:Y:S01]  /*ef80*/  @!P6 IMAD.IADD R13, R13, 0x1, -R4 ;  /* 0x000000010d0de824 */ /* 0x000fe200078e0a04 */
[C---:B------:R-:W-:Y:S01]  /*ef90*/  ISETP.GT.U32.AND P6, PT, R4.reuse, R17, PT ;  /* 0x000000110400720c */ /* 0x040fe20003fc4070 */
[----:B------:R-:W-:Y:S01]  /*efa0*/  IMAD.MOV R19, RZ, RZ, -R19 ;  /* 0x000000ffff137224 */ /* 0x000fe200078e0a13 */
[----:B------:R-:W-:Y:S01]  /*efb0*/  STL [R1+0x588], R23 ;  /* 0x0005881701007387 */ /* 0x000fe20000100800 */
[----:B------:R-:W-:Y:S02]  /*efc0*/  VIADD R10, R3, 0xe5 ;  /* 0x000000e5030a7836 */ /* 0x000fe40000000000 */
[----:B------:R-:W-:Y:S01]  /*efd0*/  @!P4 IMAD.MOV R16, RZ, RZ, -R16 ;  /* 0x000000ffff10c224 */ /* 0x000fe200078e0a10 */
[----:B------:R-:W-:Y:S01]  /*efe0*/  ISETP.GE.AND P4, PT, R9, RZ, PT ;  /* 0x000000ff0900720c */ /* 0x000fe20003f86270 */
[----:B------:R-:W-:Y:S01]  /*eff0*/  IMAD R14, R4, R19, R14 ;  /* 0x00000013040e7224 */ /* 0x000fe200078e020e */
[----:B------:R-:W-:Y:S01]  /*f000*/  IABS R19, R10 ;  /* 0x0000000a00137213 */ /* 0x000fe20000000000 */
[----:B------:R-:W-:Y:S01]  /*f010*/  VIADD R9, R3, 0xe4 ;  /* 0x000000e403097836 */ /* 0x000fe20000000000 */
[----:B------:R0:W-:Y:S01]  /*f020*/  STL [R1+0x590], R16 ;  /* 0x0005901001007387 */ /* 0x0001e20000100800 */
[----:B------:R-:W-:Y:S01]  /*f030*/  @!P2 IMAD.IADD R0, R0, 0x1, -R4 ;  /* 0x000000010000a824 */ /* 0x000fe200078e0a04 */
[----:B------:R-:W-:Y:S01]  /*f040*/  ISETP.GE.AND P2, PT, R11, RZ, PT ;  /* 0x000000ff0b00720c */ /* 0x000fe20003f46270 */
[----:B------:R-:W-:Y:S01]  /*f050*/  IMAD.MOV.U32 R20, RZ, RZ, R13 ;  /* 0x000000ffff147224 */ /* 0x000fe200078e000d */
[----:B------:R-:W-:Y:S01]  /*f060*/  IABS R11, R9 ;  /* 0x00000009000b7213 */ /* 0x000fe20000000000 */
[----:B------:R-:W-:-:S04]  /*f070*/  IMAD.HI.U32 R13, R5, R19, RZ ;  /* 0x00000013050d7227 */ /* 0x000fc800078e00ff */
[----:B------:R-:W-:Y:S01]  /*f080*/  @!P3 IMAD.IADD R15, R15, 0x1, -R4 ;  /* 0x000000010f0fb824 */ /* 0x000fe200078e0a04 */
[----:B------:R-:W-:Y:S01]  /*f090*/  ISETP.GE.AND P3, PT, R12, RZ, PT ;  /* 0x000000ff0c00720c */ /* 0x000fe20003f66270 */
[----:B------:R-:W-:Y:S01]  /*f0a0*/  @!P1 IMAD.MOV R20, RZ, RZ, -R20 ;  /* 0x000000ffff149224 */ /* 0x000fe200078e0a14 */
[C---:B------:R-:W-:Y:S01]  /*f0b0*/  ISETP.GT.U32.AND P1, PT, R4.reuse, R14, PT ;  /* 0x0000000e0400720c */ /* 0x040fe20003f24070 */
[----:B------:R-:W-:Y:S01]  /*f0c0*/  @!P6 IMAD.IADD R17, R17, 0x1, -R4 ;  /* 0x000000011111e824 */ /* 0x000fe200078e0a04 */
[----:B------:R-:W-:Y:S01]  /*f0d0*/  ISETP.GT.U32.AND P6, PT, R4, R15, PT ;  /* 0x0000000f0400720c */ /* 0x000fe20003fc4070 */
[----:B0-----:R-:W-:Y:S01]  /*f0e0*/  IMAD.MOV.U32 R16, RZ, RZ, R0 ;  /* 0x000000ffff107224 */ /* 0x001fe200078e0000 */
[----:B------:R-:W-:Y:S01]  /*f0f0*/  STL [R1+0x594], R20 ;  /* 0x0005941401007387 */ /* 0x000fe20000100800 */
[----:B------:R-:W-:Y:S02]  /*f100*/  IMAD.MOV R12, RZ, RZ, -R13 ;  /* 0x000000ffff0c7224 */ /* 0x000fe400078e0a0d */
[----:B------:R-:W-:-:S02]  /*f110*/  IMAD.MOV.U32 R13, RZ, RZ, R11 ;  /* 0x000000ffff0d7224 */ /* 0x000fc400078e000b */
[----:B------:R-:W-:Y:S01]  /*f120*/  @!P5 IMAD.MOV R16, RZ, RZ, -R16 ;  /* 0x000000ffff10d224 */ /* 0x000fe200078e0a10 */
[----:B------:R-:W-:Y:S01]  /*f130*/  ISETP.GT.U32.AND P5, PT, R4, R17, PT ;  /* 0x000000110400720c */ /* 0x000fe20003fa4070 */
[----:B------:R-:W-:-:S03]  /*f140*/  IMAD.HI.U32 R11, R5, R13, RZ ;  /* 0x0000000d050b7227 */ /* 0x000fc600078e00ff */
[----:B------:R0:W-:Y:S01]  /*f150*/  STL [R1+0x598], R16 ;  /* 0x0005981001007387 */ /* 0x0001e20000100800 */
[----:B------:R-:W-:Y:S02]  /*f160*/  IMAD.MOV R11, RZ, RZ, -R11 ;  /* 0x000000ffff0b7224 */ /* 0x000fe400078e0a0b */
[--C-:B------:R-:W-:Y:S02]  /*f170*/  @!P1 IMAD.IADD R14, R14, 0x1, -R4.reuse ;  /* 0x000000010e0e9824 */ /* 0x100fe400078e0a04 */
[C---:B------:R-:W-:Y:S02]  /*f180*/  IMAD R13, R4.reuse, R11, R13 ;  /* 0x0000000b040d7224 */ /* 0x040fe400078e020d */
[C---:B------:R-:W-:Y:S01]  /*f190*/  IMAD R19, R4.reuse, R12, R19 ;  /* 0x0000000c04137224 */ /* 0x040fe200078e0213 */
[C---:B------:R-:W-:Y:S01]  /*f1a0*/  ISETP.GT.U32.AND P1, PT, R4.reuse, R14, PT ;  /* 0x0000000e0400720c */ /* 0x040fe20003f24070 */
[--C-:B------:R-:W-:Y:S01]  /*f1b0*/  @!P5 IMAD.IADD R17, R17, 0x1, -R4.reuse ;  /* 0x000000011111d824 */ /* 0x100fe200078e0a04 */
[C---:B------:R-:W-:Y:S01]  /*f1c0*/  ISETP.GT.U32.AND P5, PT, R4.reuse, R13, PT ;  /* 0x0000000d0400720c */ /* 0x040fe20003fa4070 */
[----:B------:R-:W-:Y:S01]  /*f1d0*/  @!P6 IMAD.IADD R15, R15, 0x1, -R4 ;  /* 0x000000010f0fe824 */ /* 0x000fe200078e0a04 */
[----:B------:R-:W-:Y:S01]  /*f1e0*/  ISETP.GT.U32.AND P6, PT, R4, R19, PT ;  /* 0x000000130400720c */ /* 0x000fe20003fc4070 */
[----:B0-----:R-:W-:-:S02]  /*f1f0*/  VIADD R16, R3, 0xe2 ;  /* 0x000000e203107836 */ /* 0x001fc40000000000 */
[C---:B------:R-:W-:Y:S02]  /*f200*/  VIADD R22, R3.reuse, 0xe1 ;  /* 0x000000e103167836 */ /* 0x040fe40000000000 */
[----:B------:R-:W-:Y:S01]  /*f210*/  VIADD R0, R3, 0xe3 ;  /* 0x000000e303007836 */ /* 0x000fe20000000000 */
[----:B------:R-:W-:Y:S01]  /*f220*/  IABS R11, R16 ;  /* 0x00000010000b7213 */ /* 0x000fe20000000000 */
[----:B------:R-:W-:Y:S01]  /*f230*/  IMAD.MOV.U32 R23, RZ, RZ, R15 ;  /* 0x000000ffff177224 */ /* 0x000fe200078e000f */
[----:B------:R-:W-:Y:S01]  /*f240*/  IABS R20, R22 ;  /* 0x0000001600147213 */ /* 0x000fe20000000000 */
[--C-:B------:R-:W-:Y:S01]  /*f250*/  @!P1 IMAD.IADD R14, R14, 0x1, -R4.reuse ;  /* 0x000000010e0e9824 */ /* 0x100fe200078e0a04 */
[----:B------:R-:W-:Y:S01]  /*f260*/  ISETP.GE.AND P1, PT, R10, RZ, PT ;  /* 0x000000ff0a00720c */ /* 0x000fe20003f26270 */
[----:B------:R-:W-:Y:S01]  /*f270*/  @!P5 IMAD.IADD R13, R13, 0x1, -R4 ;  /* 0x000000010d0dd824 */ /* 0x000fe200078e0a04 */
[----:B------:R-:W-:Y:S01]  /*f280*/  IABS R12, R0 ;  /* 0x00000000000c7213 */ /* 0x000fe20000000000 */
[----:B------:R-:W-:-:S02]  /*f290*/  IMAD.MOV.U32 R10, RZ, RZ, R20 ;  /* 0x000000ffff0a7224 */ /* 0x000fc400078e0014 */
[----:B------:R-:W-:Y:S01]  /*f2a0*/  IMAD.HI.U32 R21, R5, R11, RZ ;  /* 0x0000000b05157227 */ /* 0x000fe200078e00ff */
[----:B------:R-:W-:-:S03]  /*f2b0*/  ISETP.GT.U32.AND P5, PT, R4, R13, PT ;  /* 0x0000000d0400720c */ /* 0x000fc60003fa4070 */
[----:B------:R-:W-:Y:S01]  /*f2c0*/  @!P6 IMAD.IADD R19, R19, 0x1, -R4 ;  /* 0x000000011313e824 */ /* 0x000fe200078e0a04 */
[----:B------:R-:W-:Y:S01]  /*f2d0*/  ISETP.GE.AND P6, PT, R9, RZ, PT ;  /* 0x000000ff0900720c */ /* 0x000fe20003fc6270 */
[----:B------:R-:W-:-:S04]  /*f2e0*/  IMAD.HI.U32 R9, R5, R10, RZ ;  /* 0x0000000a05097227 */ /* 0x000fc800078e00ff */
[----:B------:R-:W-:Y:S02]  /*f2f0*/  IMAD.MOV R15, RZ, RZ, -R21 ;  /* 0x000000ffff0f7224 */ /* 0x000fe400078e0a15 */
[----:B------:R-:W-:-:S04]  /*f300*/  IMAD.HI.U32 R20, R5, R12, RZ ;  /* 0x0000000c05147227 */ /* 0x000fc800078e00ff */
[----:B------:R-:W-:Y:S02]  /*f310*/  IMAD.MOV R9, RZ, RZ, -R9 ;  /* 0x000000ffff097224 */ /* 0x000fe400078e0a09 */
[C---:B------:R-:W-:Y:S02]  /*f320*/  IMAD R11, R4.reuse, R15, R11 ;  /* 0x0000000f040b7224 */ /* 0x040fe400078e020b */
[----:B------:R-:W-:Y:S02]  /*f330*/  IMAD.MOV.U32 R21, RZ, RZ, R14 ;  /* 0x000000ffff157224 */ /* 0x000fe400078e000e */
[----:B------:R-:W-:Y:S02]  /*f340*/  IMAD.MOV R20, RZ, RZ, -R20 ;  /* 0x000000ffff147224 */ /* 0x000fe400078e0a14 */
[----:B------:R-:W-:Y:S01]  /*f350*/  @!P4 IMAD.MOV R23, RZ, RZ, -R23 ;  /* 0x000000ffff17c224 */ /* 0x000fe200078e0a17 */
[C---:B------:R-:W-:Y:S01]  /*f360*/  ISETP.GT.U32.AND P4, PT, R4.reuse, R19, PT ;  /* 0x000000130400720c */ /* 0x040fe20003f84070 */
[----:B------:R-:W-:-:S02]  /*f370*/  IMAD R10, R4, R9, R10 ;  /* 0x00000009040a7224 */ /* 0x000fc400078e020a */
[----:B------:R-:W-:Y:S01]  /*f380*/  @!P3 IMAD.MOV R21, RZ, RZ, -R21 ;  /* 0x000000ffff15b224 */ /* 0x000fe200078e0a15 */
[C---:B------:R-:W-:Y:S01]  /*f390*/  ISETP.GT.U32.AND P3, PT, R4.reuse, R11, PT ;  /* 0x0000000b0400720c */ /* 0x040fe20003f64070 */
[C---:B------:R-:W-:Y:S01]  /*f3a0*/  IMAD R12, R4.reuse, R20, R12 ;  /* 0x00000014040c7224 */ /* 0x040fe200078e020c */
[----:B------:R-:W-:Y:S01]  /*f3b0*/  STL [R1+0x58c], R23 ;  /* 0x00058c1701007387 */ /* 0x000fe20000100800 */
[--C-:B------:R-:W-:Y:S01]  /*f3c0*/  @!P5 IMAD.IADD R13, R13, 0x1, -R4.reuse ;  /* 0x000000010d0dd824 */ /* 0x100fe200078e0a04 */
[C---:B------:R-:W-:Y:S01]  /*f3d0*/  ISETP.GT.U32.AND P5, PT, R4.reuse, R10, PT ;  /* 0x0000000a0400720c */ /* 0x040fe20003fa4070 */
[----:B------:R-:W-:Y:S01]  /*f3e0*/  @!P2 IMAD.MOV R17, RZ, RZ, -R17 ;  /* 0x000000ffff11a224 */ /* 0x000fe200078e0a11 */
[----:B------:R-:W-:Y:S01]  /*f3f0*/  ISETP.GT.U32.AND P2, PT, R4, R12, PT ;  /* 0x0000000c0400720c */ /* 0x000fe20003f44070 */
[----:B------:R-:W-:Y:S02]  /*f400*/  VIADD R15, R3, 0xdf ;  /* 0x000000df030f7836 */ /* 0x000fe40000000000 */
[--C-:B------:R-:W-:Y:S01]  /*f410*/  @!P4 IMAD.IADD R19, R19, 0x1, -R4.reuse ;  /* 0x000000011313c824 */ /* 0x100fe200078e0a04 */
[----:B------:R-:W-:Y:S01]  /*f420*/  ISETP.GE.AND P4, PT, R0, RZ, PT ;  /* 0x000000ff0000720c */ /* 0x000fe20003f86270 */
[----:B------:R-:W-:Y:S01]  /*f430*/  VIADD R14, R3, 0xe0 ;  /* 0x000000e0030e7836 */ /* 0x000fe20000000000 */
[----:B------:R-:W-:Y:S01]  /*f440*/  IABS R0, R15 ;  /* 0x0000000f00007213 */ /* 0x000fe20000000000 */
[--C-:B------:R-:W-:Y:S01]  /*f450*/  @!P3 IMAD.IADD R11, R11, 0x1, -R4.reuse ;  /* 0x000000010b0bb824 */ /* 0x100fe200078e0a04 */
[----:B------:R0:W-:Y:S01]  /*f460*/  STL [R1+0x57c], R17 ;  /* 0x00057c1101007387 */ /* 0x0001e20000100800 */
[----:B------:R-:W-:Y:S01]  /*f470*/  @!P6 IMAD.MOV R13, RZ, RZ, -R13 ;  /* 0x000000ffff0de224 */ /* 0x000fe200078e0a0d */
[----:B------:R-:W-:Y:S01]  /*f480*/  IABS R9, R14 ;  /* 0x0000000e00097213 */ /* 0x000fe20000000000 */
[--C-:B------:R-:W-:Y:S01]  /*f490*/  @!P5 IMAD.IADD R10, R10, 0x1, -R4.reuse ;  /* 0x000000010a0ad824 */ /* 0x100fe200078e0a04 */
[----:B------:R-:W-:Y:S01]  /*f4a0*/  ISETP.GT.U32.AND P5, PT, R4, R11, PT ;  /* 0x0000000b0400720c */ /* 0x000fe20003fa4070 */
[----:B------:R-:W-:Y:S01]  /*f4b0*/  @!P2 IMAD.IADD R12, R12, 0x1, -R4 ;  /* 0x000000010c0ca824 */ /* 0x000fe200078e0a04 */
[----:B------:R1:W-:Y:S01]  /*f4c0*/  STL [R1+0x580], R21 ;  /* 0x0005801501007387 */ /* 0x0003e20000100800 */
[----:B------:R-:W-:Y:S01]  /*f4d0*/  IMAD.HI.U32 R20, R5, R0, RZ ;  /* 0x0000000005147227 */ /* 0x000fe200078e00ff */
[----:B------:R-:W-:-:S02]  /*f4e0*/  ISETP.GE.AND P2, PT, R16, RZ, PT ;  /* 0x000000ff1000720c */ /* 0x000fc40003f46270 */
[----:B------:R-:W-:Y:S01]  /*f4f0*/  ISETP.GT.U32.AND P3, PT, R4, R12, PT ;  /* 0x0000000c0400720c */ /* 0x000fe20003f64070 */
[----:B------:R-:W-:Y:S02]  /*f500*/  IMAD.MOV R20, RZ, RZ, -R20 ;  /* 0x000000ffff147224 */ /* 0x000fe400078e0a14 */
[----:B0-----:R-:W-:-:S04]  /*f510*/  IMAD.HI.U32 R17, R5, R9, RZ ;  /* 0x0000000905117227 */ /* 0x001fc800078e00ff */
[----:B-1----:R-:W-:Y:S02]  /*f520*/  IMAD.MOV.U32 R21, RZ, RZ, R19 ;  /* 0x000000ffff157224 */ /* 0x002fe400078e0013 */
[C---:B------:R-:W-:Y:S02]  /*f530*/  IMAD R0, R4.reuse, R20, R0 ;  /* 0x0000001404007224 */ /* 0x040fe400078e0200 */
[----:B------:R-:W-:Y:S01]  /*f540*/  @!P1 IMAD.MOV R21, RZ, RZ, -R21 ;  /* 0x000000ffff159224 */ /* 0x000fe200078e0a15 */
[C---:B------:R-:W-:Y:S01]  /*f550*/  ISETP.GT.U32.AND P1, PT, R4.reuse, R10, PT ;  /* 0x0000000a0400720c */ /* 0x040fe20003f24070 */
[----:B------:R-:W-:Y:S02]  /*f560*/  IMAD.MOV R17, RZ, RZ, -R17 ;  /* 0x000000ffff117224 */ /* 0x000fe400078e0a11 */
[----:B------:R-:W-:Y:S01]  /*f570*/  VIADD R16, R3, 0xde ;  /* 0x000000de03107836 */ /* 0x000fe20000000000 */
[----:B------:R0:W-:Y:S01]  /*f580*/  STL [R1+0x584], R21 ;  /* 0x0005841501007387 */ /* 0x0001e20000100800 */
[--C-:B------:R-:W-:Y:S01]  /*f590*/  @!P5 IMAD.IADD R11, R11, 0x1, -R4.reuse ;  /* 0x000000010b0bd824 */ /* 0x100fe200078e0a04 */
[C---:B------:R-:W-:Y:S01]  /*f5a0*/  ISETP.GT.U32.AND P5, PT, R4.reuse, R0, PT ;  /* 0x000000000400720c */ /* 0x040fe20003fa4070 */
[----:B------:R-:W-:Y:S01]  /*f5b0*/  IMAD R9, R4, R17, R9 ;  /* 0x0000001104097224 */ /* 0x000fe200078e0209 */
[----:B------:R-:W-:Y:S01]  /*f5c0*/  IABS R19, R16 ;  /* 0x0000001000137213 */ /* 0x000fe20000000000 */
[--C-:B------:R-:W-:Y:S01]  /*f5d0*/  @!P3 IMAD.IADD R12, R12, 0x1, -R4.reuse ;  /* 0x000000010c0cb824 */ /* 0x100fe200078e0a04 */
[----:B------:R1:W-:Y:S01]  /*f5e0*/  STL [R1+0x578], R13 ;  /* 0x0005780d01007387 */ /* 0x0003e20000100800 */
[----:B------:R-:W-:Y:S01]  /*f5f0*/  VIADD R17, R3, 0xdd ;  /* 0x000000dd03117836 */ /* 0x000fe20000000000 */
[----:B------:R-:W-:Y:S01]  /*f600*/  ISETP.GT.U32.AND P3, PT, R4, R9, PT ;  /* 0x000000090400720c */ /* 0x000fe20003f64070 */
[----:B------:R-:W-:Y:S01]  /*f610*/  @!P1 IMAD.IADD R10, R10, 0x1, -R4 ;  /* 0x000000010a0a9824 */ /* 0x000fe200078e0a04 */
[----:B------:R-:W-:Y:S01]  /*f620*/  ISETP.GE.AND P1, PT, R22, RZ, PT ;  /* 0x000000ff1600720c */ /* 0x000fe20003f26270 */
[----:B------:R-:W-:Y:S01]  /*f630*/  IMAD.HI.U32 R23, R5, R19, RZ ;  /* 0x0000001305177227 */ /* 0x000fe200078e00ff */
[----:B0-----:R-:W-:-:S03]  /*f640*/  IABS R21, R17 ;  /* 0x0000001100157213 */ /* 0x001fc60000000000 */
[----:B------:R-:W-:Y:S02]  /*f650*/  IMAD.MOV R22, RZ, RZ, -R23 ;  /* 0x000000ffff167224 */ /* 0x000fe400078e0a17 */
[--C-:B------:R-:W-:Y:S02]  /*f660*/  @!P5 IMAD.IADD R0, R0, 0x1, -R4.reuse ;  /* 0x000000010000d824 */ /* 0x100fe400078e0a04 */
[----:B------:R-:W-:Y:S02]  /*f670*/  VIADD R20, R3, 0xdc ;  /* 0x000000dc03147836 */ /* 0x000fe40000000000 */
[C---:B------:R-:W-:Y:S01]  /*f680*/  IMAD R19, R4.reuse, R22, R19 ;  /* 0x0000001604137224 */ /* 0x040fe200078e0213 */
[C---:B------:R-:W-:Y:S01]  /*f690*/  ISETP.GT.U32.AND P5, PT, R4.reuse, R0, PT ;  /* 0x000000000400720c */ /* 0x040fe20003fa4070 */
[----:B------:R-:W-:Y:S01]  /*f6a0*/  @!P3 IMAD.IADD R9, R9, 0x1, -R4 ;  /* 0x000000010909b824 */ /* 0x000fe200078e0a04 */
[----:B------:R-:W-:Y:S01]  /*f6b0*/  IABS R23, R20 ;  /* 0x0000001400177213 */ /* 0x000fe20000000000 */
[----:B------:R-:W-:Y:S01]  /*f6c0*/  @!P4 IMAD.MOV R12, RZ, RZ, -R12 ;  /* 0x000000ffff0cc224 */ /* 0x000fe200078e0a0c */
[C---:B------:R-:W-:Y:S01]  /*f6d0*/  ISETP.GT.U32.AND P4, PT, R4.reuse, R19, PT ;  /* 0x000000130400720c */ /* 0x040fe20003f84070 */
[----:B------:R-:W-:Y:S01]  /*f6e0*/  @!P2 IMAD.MOV R11, RZ, RZ, -R11 ;  /* 0x000000ffff0ba224 */ /* 0x000fe200078e0a0b */
[----:B------:R-:W-:Y:S01]  /*f6f0*/  ISETP.GT.U32.AND P6, PT, R4, R9, PT ;  /* 0x000000090400720c */ /* 0x000fe20003fc4070 */
[----:B------:R-:W-:Y:S01]  /*f700*/  @!P1 IMAD.MOV R10, RZ, RZ, -R10 ;  /* 0x000000ffff0a9224 */ /* 0x000fe200078e0a0a */
[----:B------:R-:W-:Y:S01]  /*f710*/  STL [R1+0x574], R12 ;  /* 0x0005740c01007387 */ /* 0x000fe20000100800 */
[----:B------:R-:W-:Y:S01]  /*f720*/  ISETP.GE.AND P2, PT, R15, RZ, PT ;  /* 0x000000ff0f00720c */ /* 0x000fe20003f46270 */
[----:B------:R-:W-:Y:S01]  /*f730*/  IMAD.HI.U32 R24, R5, R21, RZ ;  /* 0x0000001505187227 */ /* 0x000fe200078e00ff */
[----:B------:R-:W-:Y:S01]  /*f740*/  ISETP.GE.AND P3, PT, R14, RZ, PT ;  /* 0x000000ff0e00720c */ /* 0x000fe20003f66270 */
[----:B------:R-:W-:Y:S01]  /*f750*/  STL [R1+0x570], R11 ;  /* 0x0005700b01007387 */ /* 0x000fe20000100800 */
[----:B------:R-:W-:Y:S01]  /*f760*/  ISETP.GE.AND P1, PT, R16, RZ, PT ;  /* 0x000000ff1000720c */ /* 0x000fe20003f26270 */
[----:B------:R-:W-:-:S02]  /*f770*/  IMAD.MOV R24, RZ, RZ, -R24 ;  /* 0x000000ffff187224 */ /* 0x000fc400078e0a18 */
[----:B------:R0:W-:Y:S01]  /*f780*/  STL [R1+0x56c], R10 ;  /* 0x00056c0a01007387 */ /* 0x0001e20000100800 */
[--C-:B------:R-:W-:Y:S02]  /*f790*/  @!P5 IMAD.IADD R0, R0, 0x1, -R4.reuse ;  /* 0x000000010000d824 */ /* 0x100fe400078e0a04 */
[C---:B------:R-:W-:Y:S02]  /*f7a0*/  IMAD R21, R4.reuse, R24, R21 ;  /* 0x0000001804157224 */ /* 0x040fe400078e0215 */
[----:B------:R-:W-:Y:S02]  /*f7b0*/  @!P4 IMAD.IADD R19, R19, 0x1, -R4 ;  /* 0x000000011313c824 */ /* 0x000fe400078e0a04 */
[----:B-1----:R-:W-:Y:S01]  /*f7c0*/  IMAD.MOV.U32 R13, RZ, RZ, R0 ;  /* 0x000000ffff0d7224 */ /* 0x002fe200078e0000 */
[C---:B------:R-:W-:Y:S01]  /*f7d0*/  ISETP.GT.U32.AND P5, PT, R4.reuse, R21, PT ;  /* 0x000000150400720c */ /* 0x040fe20003fa4070 */
[----:B------:R-:W-:Y:S01]  /*f7e0*/  @!P6 IMAD.IADD R9, R9, 0x1, -R4 ;  /* 0x000000010909e824 */ /* 0x000fe200078e0a04 */
[----:B------:R-:W-:Y:S01]  /*f7f0*/  ISETP.GT.U32.AND P4, PT, R4, R19, PT ;  /* 0x000000130400720c */ /* 0x000fe20003f84070 */
[----:B0-----:R-:W-:Y:S01]  /*f800*/  IMAD.HI.U32 R10, R5, R23, RZ ;  /* 0x00000017050a7227 */ /* 0x001fe200078e00ff */
[----:B------:R-:W-:-:S03]  /*f810*/  ISETP.GE.AND P6, PT, R17, RZ, PT ;  /* 0x000000ff1100720c */ /* 0x000fc60003fc6270 */
[----:B------:R-:W-:Y:S02]  /*f820*/  IMAD.MOV R10, RZ, RZ, -R10 ;  /* 0x000000ffff0a7224 */ /* 0x000fe400078e0a0a */
[----:B------:R-:W-:Y:S02]  /*f830*/  VIADD R11, R3, 0xdb ;  /* 0x000000db030b7836 */ /* 0x000fe40000000000 */
[C---:B------:R-:W-:Y:S02]  /*f840*/  IMAD R10, R4.reuse, R10, R23 ;  /* 0x0000000a040a7224 */ /* 0x040fe400078e0217 */
[----:B------:R-:W-:Y:S01]  /*f850*/  @!P2 IMAD.MOV R13, RZ, RZ, -R13 ;  /* 0x000000ffff0da224 */ /* 0x000fe200078e0a0d */
[----:B------:R-:W-:Y:S01]  /*f860*/  IABS R16, R11 ;  /* 0x0000000b00107213 */ /* 0x000fe20000000000 */
[----:B------:R-:W-:Y:S01]  /*f870*/  IMAD.MOV.U32 R12, RZ, RZ, R9 ;  /* 0x000000ffff0c7224 */ /* 0x000fe200078e0009 */
[----:B------:R-:W-:Y:S01]  /*f880*/  ISETP.GT.U32.AND P2, PT, R4, R10, PT ;  /* 0x0000000a0400720c */ /* 0x000fe20003f44070 */
[----:B------:R-:W-:-:S02]  /*f890*/  @!P5 IMAD.IADD R21, R21, 0x1, -R4 ;  /* 0x000000011515d824 */ /* 0x000fc400078e0a04 */
[----:B------:R-:W-:Y:S01]  /*f8a0*/  @!P3 IMAD.MOV R12, RZ, RZ, -R12 ;  /* 0x000000ffff0cb224 */ /* 0x000fe200078e0a0c */
[----:B------:R-:W-:Y:S01]  /*f8b0*/  ISETP.GE.AND P3, PT, R20, RZ, PT ;  /* 0x000000ff1400720c */ /* 0x000fe20003f66270 */
[----:B------:R-:W-:Y:S01]  /*f8c0*/  IMAD.HI.U32 R9, R5, R16, RZ ;  /* 0x0000001005097227 */ /* 0x000fe200078e00ff */
[----:B------:R-:W-:Y:S02]  /*f8d0*/  ISETP.GT.U32.AND P5, PT, R4, R21, PT ;  /* 0x000000150400720c */ /* 0x000fe40003fa4070 */
[----:B------:R0:W-:Y:S01]  /*f8e0*/  STL [R1+0x55c], R12 ;  /* 0x00055c0c01007387 */ /* 0x0001e20000100800 */
[----:B------:R-:W-:Y:S02]  /*f8f0*/  IMAD.MOV R9, RZ, RZ, -R9 ;  /* 0x000000ffff097224 */ /* 0x000fe400078e0a09 */
[--C-:B------:R-:W-:Y:S01]  /*f900*/  @!P4 IMAD.IADD R19, R19, 0x1, -R4.reuse ;  /* 0x000000011313c824 */ /* 0x100fe200078e0a04 */
[----:B------:R-:W-:Y:S01]  /*f910*/  ISETP.GE.AND P4, PT, R11, RZ, PT ;  /* 0x000000ff0b00720c */ /* 0x000fe20003f86270 */
[----:B------:R-:W-:Y:S01]  /*f920*/  @!P2 IMAD.IADD R10, R10, 0x1, -R4 ;  /* 0x000000010a0aa824 */ /* 0x000fe200078e0a04 */
[----:B------:R1:W-:Y:S01]  /*f930*/  STL [R1+0x550], R13 ;  /* 0x0005500d01007387 */ /* 0x0003e20000100800 */
[----:B------:R-:W-:-:S02]  /*f940*/  VIADD R0, R3, 0xd9 ;  /* 0x000000d903007836 */ /* 0x000fc40000000000 */
[C---:B------:R-:W-:Y:S01]  /*f950*/  IMAD R16, R4.reuse, R9, R16 ;  /* 0x0000000904107224 */ /* 0x040fe200078e0210 */
[C---:B------:R-:W-:Y:S01]  /*f960*/  ISETP.GT.U32.AND P2, PT, R4.reuse, R10, PT ;  /* 0x0000000a0400720c */ /* 0x040fe20003f44070 */
[C---:B0-----:R-:W-:Y:S02]  /*f970*/  VIADD R12, R3.reuse, 0xda ;  /* 0x000000da030c7836 */ /* 0x041fe40000000000 */
[----:B------:R-:W-:Y:S02]  /*f980*/  IMAD.MOV.U32 R17, RZ, RZ, R19 ;  /* 0x000000ffff117224 */ /* 0x000fe400078e0013 */
[----:B------:R-:W-:Y:S01]  /*f990*/  VIADD R20, R3, 0xd8 ;  /* 0x000000d803147836 */ /* 0x000fe20000000000 */
[----:B------:R-:W-:Y:S01]  /*f9a0*/  IABS R14, R12 ;  /* 0x0000000c000e7213 */ /* 0x000fe20000000000 */
[----:B------:R-:W-:Y:S01]  /*f9b0*/  @!P1 IMAD.MOV R17, RZ, RZ, -R17 ;  /* 0x000000ffff119224 */ /* 0x000fe200078e0a11 */
[----:B-1----:R-:W-:Y:S01]  /*f9c0*/  IABS R13, R0 ;  /* 0x00000000000d7213 */ /* 0x002fe20000000000 */
[----:B------:R-:W-:Y:S01]  /*f9d0*/  @!P5 IMAD.IADD R21, R21, 0x1, -R4 ;  /* 0x000000011515d824 */ /* 0x000fe200078e0a04 */
[----:B------:R-:W-:Y:S01]  /*f9e0*/  ISETP.GT.U32.AND P1, PT, R4, R16, PT ;  /* 0x000000100400720c */ /* 0x000fe20003f24070 */
[----:B------:R-:W-:Y:S01]  /*f9f0*/  IMAD.HI.U32 R11, R5, R14, RZ ;  /* 0x0000000e050b7227 */ /* 0x000fe200078e00ff */
[----:B------:R0:W-:Y:S01]  /*fa00*/  STL [R1+0x500], R17 ;  /* 0x0005001101007387 */ /* 0x0001e20000100800 */
[----:B------:R-:W-:-:S02]  /*fa10*/  IABS R9, R20 ;  /* 0x0000001400097213 */ /* 0x000fc40000000000 */
[----:B------:R-:W-:Y:S01]  /*fa20*/  IMAD.MOV R11, RZ, RZ, -R11 ;  /* 0x000000ffff0b7224 */ /* 0x000fe200078e0a0b */
[----:B------:R-:W-:Y:S01]  /*fa30*/  ISETP.GE.AND P5, PT, R12, RZ, PT ;  /* 0x000000ff0c00720c */ /* 0x000fe20003fa6270 */
[----:B------:R-:W-:-:S04]  /*fa40*/  IMAD.HI.U32 R15, R5, R13, RZ ;  /* 0x0000000d050f7227 */ /* 0x000fc800078e00ff */
[----:B------:R-:W-:Y:S02]  /*fa50*/  IMAD R14, R4, R11, R14 ;  /* 0x0000000b040e7224 */ /* 0x000fe400078e020e */
[----:B------:R-:W-:Y:S02]  /*fa60*/  IMAD.MOV R15, RZ, RZ, -R15 ;  /* 0x000000ffff0f7224 */ /* 0x000fe400078e0a0f */
[--C-:B------:R-:W-:Y:S01]  /*fa70*/  @!P2 IMAD.IADD R10, R10, 0x1, -R4.reuse ;  /* 0x000000010a0aa824 */ /* 0x100fe200078e0a04 */
[C---:B------:R-:W-:Y:S01]  /*fa80*/  ISETP.GT.U32.AND P2, PT, R4.reuse, R14, PT ;  /* 0x0000000e0400720c */ /* 0x040fe20003f44070 */
[----:B0-----:R-:W-:Y:S02]  /*fa90*/  IMAD.MOV.U32 R17, RZ, RZ, R21 ;  /* 0x000000ffff117224 */ /* 0x001fe400078e0015 */
[----:B------:R-:W-:Y:S02]  /*faa0*/  IMAD R13, R4, R15, R13 ;  /* 0x0000000f040d7224 */ /* 0x000fe400078e020d */
[----:B------:R-:W-:-:S02]  /*fab0*/  @!P1 IMAD.IADD R16, R16, 0x1, -R4 ;  /* 0x0000000110109824 */ /* 0x000fc400078e0a04 */
[----:B------:R-:W-:Y:S02]  /*fac0*/  IMAD.MOV.U32 R11, RZ, RZ, R10 ;  /* 0x000000ffff0b7224 */ /* 0x000fe400078e000a */
[----:B------:R-:W-:Y:S01]  /*fad0*/  @!P6 IMAD.MOV R17, RZ, RZ, -R17 ;  /* 0x000000ffff11e224 */ /* 0x000fe200078e0a11 */
[----:B------:R-:W-:Y:S01]  /*fae0*/  ISETP.GE.AND P6, PT, R0, RZ, PT ;  /* 0x000000ff0000720c */ /* 0x000fe20003fc6270 */
[----:B------:R-:W-:Y:S01]  /*faf0*/  @!P3 IMAD.MOV R11, RZ, RZ, -R11 ;  /* 0x000000ffff0bb224 */ /* 0x000fe200078e0a0b */
[C---:B------:R-:W-:Y:S01]  /*fb00*/  ISETP.GT.U32.AND P1, PT, R4.reuse, R16, PT ;  /* 0x000000100400720c */ /* 0x040fe20003f24070 */
[----:B------:R-:W-:Y:S01]  /*fb10*/  IMAD.HI.U32 R0, R5, R9, RZ ;  /* 0x0000000905007227 */ /* 0x000fe200078e00ff */
[----:B------:R-:W-:Y:S01]  /*fb20*/  ISETP.GT.U32.AND P3, PT, R4, R13, PT ;  /* 0x0000000d0400720c */ /* 0x000fe20003f64070 */
[----:B------:R0:W-:Y:S02]  /*fb30*/  STL [R1+0x53c], R17 ;  /* 0x00053c1101007387 */ /* 0x0001e40000100800 */
[----:B------:R-:W-:-:S02]  /*fb40*/  IMAD.MOV R0, RZ, RZ, -R0 ;  /* 0x000000ffff007224 */ /* 0x000fc400078e0a00 */
[--C-:B------:R-:W-:Y:S01]  /*fb50*/  @!P2 IMAD.IADD R14, R14, 0x1, -R4.reuse ;  /* 0x000000010e0ea824 */ /* 0x100fe200078e0a04 */
[----:B------:R1:W-:Y:S01]  /*fb60*/  STL [R1+0x568], R11 ;  /* 0x0005680b01007387 */ /* 0x0003e20000100800 */
[C---:B------:R-:W-:Y:S02]  /*fb70*/  VIADD R12, R3.reuse, 0xd7 ;  /* 0x000000d7030c7836 */ /* 0x040fe40000000000 */
[C---:B------:R-:W-:Y:S01]  /*fb80*/  IMAD R9, R4.reuse, R0, R9 ;  /* 0x0000000004097224 */ /* 0x040fe200078e0209 */
[----:B------:R-:W-:Y:S01]  /*fb90*/  ISETP.GT.U32.AND P2, PT, R4, R14, PT ;  /* 0x0000000e0400720c */ /* 0x000fe20003f44070 */
[----:B------:R-:W-:Y:S01]  /*fba0*/  VIADD R10, R3, 0xd6 ;  /* 0x000000d6030a7836 */ /* 0x000fe20000000000 */
[----:B0-----:R-:W-:Y:S01]  /*fbb0*/  IABS R17, R12 ;  /* 0x0000000c00117213 */ /* 0x001fe20000000000 */
[--C-:B------:R-:W-:Y:S01]  /*fbc0*/  @!P1 IMAD.IADD R16, R16, 0x1, -R4.reuse ;  /* 0x0000000110109824 */ /* 0x100fe200078e0a04 */
[----:B------:R-:W-:Y:S01]  /*fbd0*/  ISETP.GT.U32.AND P1, PT, R4, R9, PT ;  /* 0x000000090400720c */ /* 0x000fe20003f24070 */
[----:B------:R-:W-:Y:S01]  /*fbe0*/  @!P3 IMAD.IADD R13, R13, 0x1, -R4 ;  /* 0x000000010d0db824 */ /* 0x000fe200078e0a04 */
[----:B------:R-:W-:Y:S01]  /*fbf0*/  IABS R15, R10 ;  /* 0x0000000a000f7213 */ /* 0x000fe20000000000 */
[----:B------:R-:W-:-:S02]  /*fc00*/  IMAD.MOV.U32 R19, RZ, RZ, R16 ;  /* 0x000000ffff137224 */ /* 0x000fc400078e0010 */
[----:B------:R-:W-:Y:S01]  /*fc10*/  IMAD.HI.U32 R21, R5, R17, RZ ;  /* 0x0000001105157227 */ /* 0x000fe200078e00ff */
[----:B------:R-:W-:-:S03]  /*fc20*/  ISETP.GT.U32.AND P3, PT, R4, R13, PT ;  /* 0x0000000d0400720c */ /* 0x000fc60003f64070 */
[----:B------:R-:W-:Y:S01]  /*fc30*/  @!P4 IMAD.MOV R19, RZ, RZ, -R19 ;  /* 0x000000ffff13c224 */ /* 0x000fe200078e0a13 */
[----:B------:R-:W-:Y:S01]  /*fc40*/  ISETP.GE.AND P4, PT, R20, RZ, PT ;  /* 0x000000ff1400720c */ /* 0x000fe20003f86270 */
[----:B------:R-:W-:-:S03]  /*fc50*/  IMAD.HI.U32 R16, R5, R15, RZ ;  /* 0x0000000f05107227 */ /* 0x000fc600078e00ff */
[----:B------:R0:W-:Y:S01]  /*fc60*/  STL [R1+0x564], R19 ;  /* 0x0005641301007387 */ /* 0x0001e20000100800 */
[----:B------:R-:W-:Y:S02]  /*fc70*/  IMAD.MOV R20, RZ, RZ, -R21 ;  /* 0x000000ffff147224 */ /* 0x000fe400078e0a15 */
[----:B------:R-:W-:Y:S01]  /*fc80*/  @!P2 IMAD.IADD R14, R14, 0x1, -R4 ;  /* 0x000000010e0ea824 */ /* 0x000fe200078e0a04 */
[----:B------:R-:W-:Y:S01]  /*fc90*/  ISETP.GE.AND P2, PT, R12, RZ, PT ;  /* 0x000000ff0c00720c */ /* 0x000fe20003f46270 */
[----:B------:R-:W-:Y:S02]  /*fca0*/  VIADD R0, R3, 0xd5 ;  /* 0x000000d503007836 */ /* 0x000fe40000000000 */
[----:B------:R-:W-:Y:S02]  /*fcb0*/  IMAD.MOV R16, RZ, RZ, -R16 ;  /* 0x000000ffff107224 */ /* 0x000fe400078e0a10 */
[----:B------:R-:W-:Y:S01]  /*fcc0*/  @!P1 IMAD.IADD R9, R9, 0x1, -R4 ;  /* 0x0000000109099824 */ /* 0x000fe200078e0a04 */
[----:B-1----:R-:W-:Y:S01]  /*fcd0*/  IABS R11, R0 ;  /* 0x00000000000b7213 */ /* 0x002fe20000000000 */
[----:B------:R-:W-:-:S02]  /*fce0*/  IMAD R12, R4, R20, R17 ;  /* 0x00000014040c7224 */ /* 0x000fc400078e0211 */
[C---:B------:R-:W-:Y:S01]  /*fcf0*/  IMAD R15, R4.reuse, R16, R15 ;  /* 0x00000010040f7224 */ /* 0x040fe200078e020f */
[C---:B------:R-:W-:Y:S01]  /*fd00*/  ISETP.GT.U32.AND P1, PT, R4.reuse, R9, PT ;  /* 0x000000090400720c */ /* 0x040fe20003f24070 */
[----:B------:R-:W-:Y:S01]  /*fd10*/  @!P3 IMAD.IADD R13, R13, 0x1, -R4 ;  /* 0x000000010d0db824 */ /* 0x000fe200078e0a04 */
[----:B------:R-:W-:Y:S01]  /*fd20*/  ISETP.GT.U32.AND P3, PT, R4, R12, PT ;  /* 0x0000000c0400720c */ /* 0x000fe20003f64070 */
[----:B------:R-:W-:Y:S02]  /*fd30*/  IMAD.MOV.U32 R23, RZ, RZ, R14 ;  /* 0x000000ffff177224 */ /* 0x000fe400078e000e */
[----:B0-----:R-:W-:-:S04]  /*fd40*/  IMAD.HI.U32 R19, R5, R11, RZ ;  /* 0x0000000b05137227 */ /* 0x001fc800078e00ff */
[----:B------:R-:W-:Y:S01]  /*fd50*/  @!P5 IMAD.MOV R23, RZ, RZ, -R23 ;  /* 0x000000ffff17d224 */ /* 0x000fe200078e0a17 */
[C---:B------:R-:W-:Y:S01]  /*fd60*/  ISETP.GT.U32.AND P5, PT, R4.reuse, R15, PT ;  /* 0x0000000f0400720c */ /* 0x040fe20003fa4070 */
[----:B------:R-:W-:Y:S02]  /*fd70*/  IMAD.MOV R19, RZ, RZ, -R19 ;  /* 0x000000ffff137224 */ /* 0x000fe400078e0a13 */
[C---:B------:R-:W-:Y:S01]  /*fd80*/  VIADD R16, R3.reuse, 0xd4 ;  /* 0x000000d403107836 */ /* 0x040fe20000000000 */
[----:B------:R-:W-:Y:S01]  /*fd90*/  STL [R1+0x544], R23 ;  /* 0x0005441701007387 */ /* 0x000fe20000100800 */
[C---:B------:R-:W-:Y:S02]  /*fda0*/  IMAD R11, R4.reuse, R19, R11 ;  /* 0x00000013040b7224 */ /* 0x040fe400078e020b */
[----:B------:R-:W-:Y:S01]  /*fdb0*/  VIADD R14, R3, 0xd3 ;  /* 0x000000d3030e7836 */ /* 0x000fe20000000000 */
[----:B------:R-:W-:Y:S01]  /*fdc0*/  IABS R17, R16 ;  /* 0x0000001000117213 */ /* 0x000fe20000000000 */
[--C-:B------:R-:W-:Y:S01]  /*fdd0*/  @!P1 IMAD.IADD R9, R9, 0x1, -R4.reuse ;  /* 0x0000000109099824 */ /* 0x100fe200078e0a04 */
[----:B------:R-:W-:Y:S01]  /*fde0*/  ISETP.GT.U32.AND P1, PT, R4, R11, PT ;  /* 0x0000000b0400720c */ /* 0x000fe20003f24070 */
[--C-:B------:R-:W-:Y:S01]  /*fdf0*/  @!P3 IMAD.IADD R12, R12, 0x1, -R4.reuse ;  /* 0x000000010c0cb824 */ /* 0x100fe200078e0a04 */
[----:B------:R-:W-:Y:S01]  /*fe00*/  IABS R20, R14 ;  /* 0x0000000e00147213 */ /* 0x000fe20000000000 */
[----:B------:R-:W-:Y:S01]  /*fe10*/  IMAD.MOV.U32 R22, RZ, RZ, R13 ;  /* 0x000000ffff167224 */ /* 0x000fe200078e000d */
[----:B------:R-:W-:Y:S01]  /*fe20*/  ISETP.GE.AND P3, PT, R0, RZ, PT ;  /* 0x000000ff0000720c */ /* 0x000fe20003f66270 */
[----:B------:R-:W-:Y:S01]  /*fe30*/  @!P5 IMAD.IADD R15, R15, 0x1, -R4 ;  /* 0x000000010f0fd824 */ /* 0x000fe200078e0a04 */
[----:B------:R-:W-:Y:S01]  /*fe40*/  ISETP.GT.U32.AND P5, PT, R4, R12, PT ;  /* 0x0000000c0400720c */ /* 0x000fe20003fa4070 */
[----:B------:R-:W-:-:S02]  /*fe50*/  IMAD.MOV.U32 R13, RZ, RZ, R9 ;  /* 0x000000ffff0d7224 */ /* 0x000fc400078e0009 */
[----:B------:R-:W-:-:S04]  /*fe60*/  IMAD.HI.U32 R0, R5, R17, RZ ;  /* 0x0000001105007227 */ /* 0x000fc800078e00ff */
[----:B------:R-:W-:Y:S01]  /*fe70*/  @!P4 IMAD.MOV R13, RZ, RZ, -R13 ;  /* 0x000000ffff0dc224 */ /* 0x000fe200078e0a0d */
[----:B------:R-:W-:Y:S01]  /*fe80*/  ISETP.GT.U32.AND P4, PT, R4, R15, PT ;  /* 0x0000000f0400720c */ /* 0x000fe20003f84070 */
[----:B------:R-:W-:Y:S02]  /*fe90*/  IMAD.MOV R0, RZ, RZ, -R0 ;  /* 0x000000ffff007224 */ /* 0x000fe400078e0a00 */
[----:B------:R-:W-:-:S04]  /*fea0*/  IMAD.HI.U32 R9, R5, R20, RZ ;  /* 0x0000001405097227 */ /* 0x000fc800078e00ff */
[----:B------:R-:W-:Y:S02]  /*feb0*/  IMAD R17, R4, R0, R17 ;  /* 0x0000000004117224 */ /* 0x000fe400078e0211 */
[----:B------:R-:W-:Y:S02]  /*fec0*/  IMAD.MOV R9, RZ, RZ, -R9 ;  /* 0x000000ffff097224 */ /* 0x000fe400078e0a09 */
[--C-:B------:R-:W-:Y:S02]  /*fed0*/  @!P1 IMAD.IADD R11, R11, 0x1, -R4.reuse ;  /* 0x000000010b0b9824 */ /* 0x100fe400078e0a04 */
[----:B------:R-:W-:Y:S01]  /*fee0*/  @!P5 IMAD.IADD R12, R12, 0x1, -R4 ;  /* 0x000000010c0cd824 */ /* 0x000fe200078e0a04 */
[C---:B------:R-:W-:Y:S01]  /*fef0*/  ISETP.GT.U32.AND P5, PT, R4.reuse, R17, PT ;  /* 0x000000110400720c */ /* 0x040fe20003fa4070 */
[C---:B------:R-:W-:Y:S01]  /*ff00*/  IMAD R20, R4.reuse, R9, R20 ;  /* 0x0000000904147224 */ /* 0x040fe200078e0214 */
[----:B------:R-:W-:Y:S01]  /*ff10*/  ISETP.GT.U32.AND P1, PT, R4, R11, PT ;  /* 0x0000000b0400720c */ /* 0x000fe20003f24070 */
[----:B------:R-:W-:Y:S01]  /*ff20*/  @!P6 IMAD.MOV R22, RZ, RZ, -R22 ;  /* 0x000000ffff16e224 */ /* 0x000fe200078e0a16 */
[----:B------:R-:W-:Y:S01]  /*ff30*/  ISETP.GE.AND P6, PT, R10, RZ, PT ;  /* 0x000000ff0a00720c */ /* 0x000fe20003fc6270 */
[----:B------:R-:W-:Y:S01]  /*ff40*/  @!P4 IMAD.IADD R15, R15, 0x1, -R4 ;  /* 0x000000010f0fc824 */ /* 0x000fe200078e0a04 */
[----:B------:R-:W-:Y:S01]  /*ff50*/  ISETP.GT.U32.AND P4, PT, R4, R20, PT ;  /* 0x000000140400720c */ /* 0x000fe20003f84070 */
[C---:B------:R-:W-:Y:S01]  /*ff60*/  VIADD R10, R3.reuse, 0xd2 ;  /* 0x000000d2030a7836 */ /* 0x040fe20000000000 */
[----:B------:R0:W-:Y:S01]  /*ff70*/  STL [R1+0x548], R22 ;  /* 0x0005481601007387 */ /* 0x0001e20000100800 */
[----:B------:R-:W-:-:S02]  /*ff80*/  VIADD R0, R3, 0xd1 ;  /* 0x000000d103007836 */ /* 0x000fc40000000000 */
[----:B------:R-:W-:Y:S01]  /*ff90*/  VIADD R9, R3, 0xd0 ;  /* 0x000000d003097836 */ /* 0x000fe20000000000 */
[----:B------:R-:W-:Y:S01]  /*ffa0*/  IABS R21, R10 ;  /* 0x0000000a00157213 */ /* 0x000fe20000000000 */
[----:B------:R1:W-:Y:S01]  /*ffb0*/  STL [R1+0x54c], R13 ;  /* 0x00054c0d01007387 */ /* 0x0003e20000100800 */
[--C-:B------:R-:W-:Y:S01]  /*ffc0*/  @!P5 IMAD.IADD R17, R17, 0x1, -R4.reuse ;  /* 0x000000011111d824 */ /* 0x100fe200078e0a04 */
[----:B------:R-:W-:Y:S01]  /*ffd0*/  ISETP.GE.AND P5, PT, R14, RZ, PT ;  /* 0x000000ff0e00720c */ /* 0x000fe20003fa6270 */
[----:B------:R-:W-:Y:S01]  /*ffe0*/  @!P1 IMAD.IADD R11, R11, 0x1, -R4 ;  /* 0x000000010b0b9824 */ /* 0x000fe200078e0a04 */
[----:B------:R-:W-:Y:S01]  /*fff0*/  IABS R19, R9 ;  /* 0x0000000900137213 */ /* 0x000fe20000000000 */
[----:B0-----:R-:W-:Y:S01]  /*10000*/  IMAD.HI.U32 R22, R5, R21, RZ ;  /* 0x0000001505167227 */ /* 0x001fe200078e00ff */
[----:B------:R-:W-:-:S03]  /*10010*/  ISETP.GE.AND P1, PT, R16, RZ, PT ;  /* 0x000000ff1000720c */ /* 0x000fc60003f26270 */
[----:B------:R-:W-:Y:S01]  /*10020*/  @!P4 IMAD.IADD R20, R20, 0x1, -R4 ;  /* 0x000000011414c824 */ /* 0x000fe200078e0a04 */
[----:B-1----:R-:W-:Y:S01]  /*10030*/  IABS R13, R0 ;  /* 0x00000000000d7213 */ /* 0x002fe20000000000 */
[----:B------:R-:W-:Y:S01]  /*10040*/  IMAD.MOV R22, RZ, RZ, -R22 ;  /* 0x000000ffff167224 */ /* 0x000fe200078e0a16 */
[----:B------:R-:W-:Y:S01]  /*10050*/  ISETP.GT.U32.AND P4, PT, R4, R17, PT ;  /* 0x000000110400720c */ /* 0x000fe20003f84070 */
[----:B------:R-:W-:Y:S02]  /*10060*/  IMAD.MOV.U32 R23, RZ, RZ, R12 ;  /* 0x000000ffff177224 */ /* 0x000fe400078e000c */
[----:B------:R-:W-:-:S04]  /*10070*/  IMAD.HI.U32 R16, R5, R13, RZ ;  /* 0x0000000d05107227 */ /* 0x000fc800078e00ff */
[----:B------:R-:W-:Y:S02]  /*10080*/  IMAD.MOV.U32 R12, RZ, RZ, R19 ;  /* 0x000000ffff0c7224 */ /* 0x000fe400078e0013 */
[C---:B------:R-:W-:Y:S02]  /*10090*/  IMAD R14, R4.reuse, R22, R21 ;  /* 0x00000016040e7224 */ /* 0x040fe400078e0215 */
[----:B------:R-:W-:Y:S02]  /*100a0*/  IMAD.MOV R19, RZ, RZ, -R16 ;  /* 0x000000ffff137224 */ /* 0x000fe400078e0a10 */
[----:B------:R-:W-:Y:S01]  /*100b0*/  @!P6 IMAD.MOV R15, RZ, RZ, -R15 ;  /* 0x000000ffff0fe224 */ /* 0x000fe200078e0a0f */
[C---:B------:R-:W-:Y:S01]  /*100c0*/  ISETP.GT.U32.AND P6, PT, R4.reuse, R14, PT ;  /* 0x0000000e0400720c */ /* 0x040fe20003fc4070 */
[----:B------:R-:W-:Y:S02]  /*100d0*/  IMAD R13, R4, R19, R13 ;  /* 0x00000013040d7224 */ /* 0x000fe400078e020d */
[----:B------:R-:W-:-:S02]  /*100e0*/  @!P4 IMAD.IADD R17, R17, 0x1, -R4 ;  /* 0x000000011111c824 */ /* 0x000fc400078e0a04 */
[----:B------:R-:W-:Y:S01]  /*100f0*/  @!P2 IMAD.MOV R23, RZ, RZ, -R23 ;  /* 0x000000ffff17a224 */ /* 0x000fe200078e0a17 */
[C---:B------:R-:W-:Y:S01]  /*10100*/  ISETP.GT.U32.AND P4, PT, R4.reuse, R13, PT ;  /* 0x0000000d0400720c */ /* 0x040fe20003f84070 */
[----:B------:R-:W-:Y:S01]  /*10110*/  IMAD.HI.U32 R16, R5, R12, RZ ;  /* 0x0000000c05107227 */ /* 0x000fe200078e00ff */
[----:B------:R-:W-:Y:S02]  /*10120*/  ISETP.GT.U32.AND P2, PT, R4, R20, PT ;  /* 0x000000140400720c */ /* 0x000fe40003f44070 */
[----:B------:R-:W-:Y:S01]  /*10130*/  STL [R1+0x540], R23 ;  /* 0x0005401701007387 */ /* 0x000fe20000100800 */
[----:B------:R-:W-:Y:S01]  /*10140*/  @!P3 IMAD.MOV R11, RZ, RZ, -R11 ;  /* 0x000000ffff0bb224 */ /* 0x000fe200078e0a0b */
[----:B------:R-:W-:Y:S01]  /*10150*/  ISETP.GE.AND P3, PT, R10, RZ, PT ;  /* 0x000000ff0a00720c */ /* 0x000fe20003f66270 */
[----:B------:R-:W-:Y:S01]  /*10160*/  IMAD.MOV R16, RZ, RZ, -R16 ;  /* 0x000000ffff107224 */ /* 0x000fe200078e0a10 */
[----:B------:R0:W-:Y:S01]  /*10170*/  STL [R1+0x510], R15 ;  /* 0x0005100f01007387 */ /* 0x0001e20000100800 */
[----:B------:R-:W-:Y:S01]  /*10180*/  @!P6 IMAD.IADD R14, R14, 0x1, -R4 ;  /* 0x000000010e0ee824 */ /* 0x000fe200078e0a04 */
[----:B------:R-:W-:Y:S01]  /*10190*/  ISETP.GE.AND P6, PT, R0, RZ, PT ;  /* 0x000000ff0000720c */ /* 0x000fe20003fc6270 */
[C---:B------:R-:W-:Y:S01]  /*101a0*/  IMAD R12, R4.reuse, R16, R12 ;  /* 0x00000010040c7224 */ /* 0x040fe200078e020c */
[----:B------:R1:W-:Y:S01]  /*101b0*/  STL [R1+0x530], R11 ;  /* 0x0005300b01007387 */ /* 0x0003e20000100800 */
[--C-:B------:R-:W-:Y:S01]  /*101c0*/  @!P4 IMAD.IADD R13, R13, 0x1, -R4.reuse ;  /* 0x000000010d0dc824 */ /* 0x100fe200078e0a04 */
[----:B------:R-:W-:Y:S01]  /*101d0*/  ISETP.GT.U32.AND P4, PT, R4, R14, PT ;  /* 0x0000000e0400720c */ /* 0x000fe20003f84070 */
[----:B------:R-:W-:Y:S01]  /*101e0*/  @!P2 IMAD.IADD R20, R20, 0x1, -R4 ;  /* 0x000000011414a824 */ /* 0x000fe200078e0a04 */
[----:B------:R-:W-:Y:S01]  /*101f0*/  ISETP.GT.U32.AND P2, PT, R4, R12, PT ;  /* 0x0000000c0400720c */ /* 0x000fe20003f44070 */
[----:B------:R-:W-:-:S02]  /*10200*/  IMAD.MOV.U32 R22, RZ, RZ, R17 ;  /* 0x000000ffff167224 */ /* 0x000fc400078e0011 */
[C---:B0-----:R-:W-:Y:S02]  /*10210*/  VIADD R15, R3.reuse, 0xcd ;  /* 0x000000cd030f7836 */ /* 0x041fe40000000000 */
[----:B------:R-:W-:Y:S02]  /*10220*/  IMAD.MOV.U32 R21, RZ, RZ, R20 ;  /* 0x000000ffff157224 */ /* 0x000fe400078e0014 */
[C---:B-1----:R-:W-:Y:S01]  /*10230*/  VIADD R11, R3.reuse, 0xcf ;  /* 0x000000cf030b7836 */ /* 0x042fe20000000000 */
[----:B------:R-:W-:Y:S01]  /*10240*/  IABS R19, R15 ;  /* 0x0000000f00137213 */ /* 0x000fe20000000000 */
[----:B------:R-:W-:Y:S01]  /*10250*/  @!P1 IMAD.MOV R22, RZ, RZ, -R22 ;  /* 0x000000ffff169224 */ /* 0x000fe200078e0a16 */
[----:B------:R-:W-:Y:S01]  /*10260*/  ISETP.GT.U32.AND P1, PT, R4, R13, PT ;  /* 0x0000000d0400720c */ /* 0x000fe20003f24070 */
[----:B------:R-:W-:Y:S01]  /*10270*/  @!P5 IMAD.MOV R21, RZ, RZ, -R21 ;  /* 0x000000ffff15d224 */ /* 0x000fe200078e0a15 */
[----:B------:R-:W-:Y:S01]  /*10280*/  IABS R16, R11 ;  /* 0x0000000b00107213 */ /* 0x000fe20000000000 */
[----:B------:R-:W-:Y:S01]  /*10290*/  VIADD R23, R3, 0xce ;  /* 0x000000ce03177836 */ /* 0x000fe20000000000 */
[----:B------:R-:W-:Y:S01]  /*102a0*/  ISETP.GE.AND P5, PT, R9, RZ, PT ;  /* 0x000000ff0900720c */ /* 0x000fe20003fa6270 */
[----:B------:R-:W-:Y:S01]  /*102b0*/  IMAD.MOV.U32 R9, RZ, RZ, R19 ;  /* 0x000000ffff097224 */ /* 0x000fe200078e0013 */
[----:B------:R-:W-:Y:S01]  /*102c0*/  STL [R1+0x528], R22 ;  /* 0x0005281601007387 */ /* 0x000fe20000100800 */
[----:B------:R-:W-:Y:S01]  /*102d0*/  IMAD.HI.U32 R0, R5, R16, RZ ;  /* 0x0000001005007227 */ /* 0x000fe200078e00ff */
[----:B------:R-:W-:-:S02]  /*102e0*/  IABS R10, R23 ;  /* 0x00000017000a7213 */ /* 0x000fc40000000000 */
[----:B------:R0:W-:Y:S01]  /*102f0*/  STL [R1+0x514], R21 ;  /* 0x0005141501007387 */ /* 0x0001e20000100800 */
[----:B------:R-:W-:Y:S02]  /*10300*/  IMAD.MOV R19, RZ, RZ, -R0 ;  /* 0x000000ffff137224 */ /* 0x000fe400078e0a00 */
[--C-:B------:R-:W-:Y:S01]  /*10310*/  @!P4 IMAD.IADD R14, R14, 0x1, -R4.reuse ;  /* 0x000000010e0ec824 */ /* 0x100fe200078e0a04 */
[----:B------:R-:W-:Y:S01]  /*10320*/  ISETP.GE.AND P4, PT, R11, RZ, PT ;  /* 0x000000ff0b00720c */ /* 0x000fe20003f86270 */
[----:B------:R-:W-:Y:S02]  /*10330*/  @!P2 IMAD.IADD R12, R12, 0x1, -R4 ;  /* 0x000000010c0ca824 */ /* 0x000fe400078e0a04 */
[C---:B------:R-:W-:Y:S02]  /*10340*/  IMAD R11, R4.reuse, R19, R16 ;  /* 0x00000013040b7224 */ /* 0x040fe400078e0210 */
[----:B------:R-:W-:Y:S01]  /*10350*/  @!P1 IMAD.IADD R13, R13, 0x1, -R4 ;  /* 0x000000010d0d9824 */ /* 0x000fe200078e0a04 */
[C---:B------:R-:W-:Y:S01]  /*10360*/  ISETP.GT.U32.AND P2, PT, R4.reuse, R12, PT ;  /* 0x0000000c0400720c */ /* 0x040fe20003f44070 */
[----:B------:R-:W-:Y:S01]  /*10370*/  IMAD.HI.U32 R17, R5, R10, RZ ;  /* 0x0000000a05117227 */ /* 0x000fe200078e00ff */
[----:B------:R-:W-:-:S03]  /*10380*/  ISETP.GT.U32.AND P1, PT, R4, R11, PT ;  /* 0x0000000b0400720c */ /* 0x000fc60003f24070 */
[----:B------:R-:W-:-:S04]  /*10390*/  IMAD.HI.U32 R19, R5, R9, RZ ;  /* 0x0000000905137227 */ /* 0x000fc800078e00ff */
[----:B------:R-:W-:Y:S02]  /*103a0*/  IMAD.MOV R0, RZ, RZ, -R17 ;  /* 0x000000ffff007224 */ /* 0x000fe400078e0a11 */
[----:B------:R-:W-:Y:S02]  /*103b0*/  IMAD.MOV R19, RZ, RZ, -R19 ;  /* 0x000000ffff137224 */ /* 0x000fe400078e0a13 */
[C---:B------:R-:W-:Y:S02]  /*103c0*/  IMAD R10, R4.reuse, R0, R10 ;  /* 0x00000000040a7224 */ /* 0x040fe400078e020a */
[----:B------:R-:W-:Y:S02]  /*103d0*/  IMAD R9, R4, R19, R9 ;  /* 0x0000001304097224 */ /* 0x000fe400078e0209 */
[--C-:B------:R-:W-:Y:S01]  /*103e0*/  @!P2 IMAD.IADD R12, R12, 0x1, -R4.reuse ;  /* 0x000000010c0ca824 */ /* 0x100fe200078e0a04 */
[C---:B------:R-:W-:Y:S01]  /*103f0*/  ISETP.GT.U32.AND P2, PT, R4.reuse, R10, PT ;  /* 0x0000000a0400720c */ /* 0x040fe20003f44070 */
[----:B------:R-:W-:Y:S01]  /*10400*/  @!P1 IMAD.IADD R11, R11, 0x1, -R4 ;  /* 0x000000010b0b9824 */ /* 0x000fe200078e0a04 */
[----:B------:R-:W-:Y:S01]  /*10410*/  ISETP.GT.U32.AND P1, PT, R4, R9, PT ;  /* 0x000000090400720c */ /* 0x000fe20003f24070 */
[----:B------:R-:W-:-:S02]  /*10420*/  VIADD R16, R3, 0xcc ;  /* 0x000000cc03107836 */ /* 0x000fc40000000000 */
[C---:B------:R-:W-:Y:S02]  /*10430*/  VIADD R17, R3.reuse, 0xcb ;  /* 0x000000cb03117836 */ /* 0x040fe40000000000 */
[----:B------:R-:W-:Y:S01]  /*10440*/  @!P5 IMAD.MOV R12, RZ, RZ, -R12 ;  /* 0x000000ffff0cd224 */ /* 0x000fe200078e0a0c */
[----:B------:R-:W-:Y:S01]  /*10450*/  IABS R0, R16 ;  /* 0x0000001000007213 */ /* 0x000fe20000000000 */
[----:B------:R-:W-:Y:S01]  /*10460*/  IMAD.MOV.U32 R27, RZ, RZ, R14 ;  /* 0x000000ffff1b7224 */ /* 0x000fe200078e000e */
[----:B0-----:R-:W-:Y:S01]  /*10470*/  IABS R21, R17 ;  /* 0x0000001100157213 */ /* 0x001fe20000000000 */
[----:B------:R-:W-:Y:S02]  /*10480*/  VIADD R19, R3, 0xca ;  /* 0x000000ca03137836 */ /* 0x000fe40000000000 */
[----:B------:R-:W-:-:S03]  /*10490*/  IMAD.HI.U32 R24, R5, R0, RZ ;  /* 0x0000000005187227 */ /* 0x000fc600078e00ff */
[----:B------:R-:W-:Y:S01]  /*104a0*/  IABS R22, R19 ;  /* 0x0000001300167213 */ /* 0x000fe20000000000 */
[--C-:B------:R-:W-:Y:S01]  /*104b0*/  @!P2 IMAD.IADD R10, R10, 0x1, -R4.reuse ;  /* 0x000000010a0aa824 */ /* 0x100fe200078e0a04 */
[----:B------:R-:W-:Y:S01]  /*104c0*/  ISETP.GE.AND P2, PT, R23, RZ, PT ;  /* 0x000000ff1700720c */ /* 0x000fe20003f46270 */
[----:B------:R-:W-:Y:S01]  /*104d0*/  @!P1 IMAD.IADD R9, R9, 0x1, -R4 ;  /* 0x0000000109099824 */ /* 0x000fe200078e0a04 */
[----:B------:R-:W-:Y:S01]  /*104e0*/  ISETP.GT.U32.AND P1, PT, R4, R11, PT ;  /* 0x0000000b0400720c */ /* 0x000fe20003f24070 */
[----:B------:R-:W-:Y:S02]  /*104f0*/  IMAD.MOV R24, RZ, RZ, -R24 ;  /* 0x000000ffff187224 */ /* 0x000fe400078e0a18 */
[----:B------:R-:W-:-:S04]  /*10500*/  IMAD.HI.U32 R23, R5, R21, RZ ;  /* 0x0000001505177227 */ /* 0x000fc800078e00ff */
[C---:B------:R-:W-:Y:S02]  /*10510*/  IMAD R0, R4.reuse, R24, R0 ;  /* 0x0000001804007224 */ /* 0x040fe400078e0200 */
[----:B------:R-:W-:Y:S02]  /*10520*/  IMAD.MOV R23, RZ, RZ, -R23 ;  /* 0x000000ffff177224 */ /* 0x000fe400078e0a17 */
[----:B------:R-:W-:Y:S01]  /*10530*/  IMAD.MOV.U32 R26, RZ, RZ, R13 ;  /* 0x000000ffff1a7224 */ /* 0x000fe200078e000d */
[C---:B------:R-:W-:Y:S01]  /*10540*/  ISETP.GT.U32.AND P5, PT, R4.reuse, R0, PT ;  /* 0x000000000400720c */ /* 0x040fe20003fa4070 */
[C---:B------:R-:W-:Y:S02]  /*10550*/  IMAD R21, R4.reuse, R23, R21 ;  /* 0x0000001704157224 */ /* 0x040fe400078e0215 */
[----:B------:R-:W-:Y:S02]  /*10560*/  @!P1 IMAD.IADD R11, R11, 0x1, -R4 ;  /* 0x000000010b0b9824 */ /* 0x000fe400078e0a04 */
[----:B------:R-:W-:Y:S01]  /*10570*/  VIADD R20, R3, 0xc9 ;  /* 0x000000c903147836 */ /* 0x000fe20000000000 */
[C---:B------:R-:W-:Y:S01]  /*10580*/  ISETP.GT.U32.AND P1, PT, R4.reuse, R21, PT ;  /* 0x000000150400720c */ /* 0x040fe20003f24070 */
[----:B------:R-:W-:Y:S01]  /*10590*/  @!P3 IMAD.MOV R27, RZ, RZ, -R27 ;  /* 0x000000ffff1bb224 */ /* 0x000fe200078e0a1b */
[C---:B------:R-:W-:Y:S01]  /*105a0*/  ISETP.GT.U32.AND P3, PT, R4.reuse, R9, PT ;  /* 0x000000090400720c */ /* 0x040fe20003f64070 */
[----:B------:R-:W-:Y:S01]  /*105b0*/  @!P6 IMAD.MOV R26, RZ, RZ, -R26 ;  /* 0x000000ffff1ae224 */ /* 0x000fe200078e0a1a */
[----:B------:R-:W-:Y:S01]  /*105c0*/  IABS R24, R20 ;  /* 0x0000001400187213 */ /* 0x000fe20000000000 */
[----:B------:R-:W-:Y:S01]  /*105d0*/  IMAD.HI.U32 R25, R5, R22, RZ ;  /* 0x0000001605197227 */ /* 0x000fe200078e00ff */
[----:B------:R-:W-:Y:S01]  /*105e0*/  ISETP.GT.U32.AND P6, PT, R4, R10, PT ;  /* 0x0000000a0400720c */ /* 0x000fe20003fc4070 */
[----:B------:R-:W-:Y:S02]  /*105f0*/  STL [R1+0x50c], R27 ;  /* 0x00050c1b01007387 */ /* 0x000fe40000100800 */
[----:B------:R-:W-:-:S02]  /*10600*/  VIADD R14, R3, 0xc8 ;  /* 0x000000c8030e7836 */ /* 0x000fc40000000000 */
[----:B------:R-:W-:Y:S01]  /*10610*/  STL [R1+0x508], R26 ;  /* 0x0005081a01007387 */ /* 0x000fe20000100800 */
[--C-:B------:R-:W-:Y:S01]  /*10620*/  @!P5 IMAD.IADD R0, R0, 0x1, -R4.reuse ;  /* 0x000000010000d824 */ /* 0x100fe200078e0a04 */
[----:B------:R-:W-:Y:S01]  /*10630*/  ISETP.GE.AND P5, PT, R16, RZ, PT ;  /* 0x000000ff1000720c */ /* 0x000fe20003fa6270 */
[----:B------:R-:W-:Y:S01]  /*10640*/  IMAD.MOV R25, RZ, RZ, -R25 ;  /* 0x000000ffff197224 */ /* 0x000fe200078e0a19 */
[----:B------:R0:W-:Y:S01]  /*10650*/  STL [R1+0x504], R12 ;  /* 0x0005040c01007387 */ /* 0x0001e20000100800 */
[----:B------:R-:W-:Y:S01]  /*10660*/  @!P1 IMAD.IADD R21, R21, 0x1, -R4 ;  /* 0x0000000115159824 */ /* 0x000fe200078e0a04 */
[----:B------:R-:W-:Y:S01]  /*10670*/  IABS R23, R14 ;  /* 0x0000000e00177213 */ /* 0x000fe20000000000 */
[C---:B------:R-:W-:Y:S01]  /*10680*/  IMAD R22, R4.reuse, R25, R22 ;  /* 0x0000001904167224 */ /* 0x040fe200078e0216 */
[----:B------:R-:W-:Y:S01]  /*10690*/  ISETP.GT.U32.AND P1, PT, R4, R0, PT ;  /* 0x000000000400720c */ /* 0x000fe20003f24070 */
[--C-:B------:R-:W-:Y:S02]  /*106a0*/  @!P6 IMAD.IADD R10, R10, 0x1, -R4.reuse ;  /* 0x000000010a0ae824 */ /* 0x100fe400078e0a04 */
[----:B------:R-:W-:Y:S01]  /*106b0*/  @!P3 IMAD.IADD R9, R9, 0x1, -R4 ;  /* 0x000000010909b824 */ /* 0x000fe200078e0a04 */
[----:B------:R-:W-:Y:S01]  /*106c0*/  ISETP.GT.U32.AND P6, PT, R4, R22, PT ;  /* 0x000000160400720c */ /* 0x000fe20003fc4070 */
[----:B------:R-:W-:Y:S01]  /*106d0*/  IMAD.MOV.U32 R16, RZ, RZ, R23 ;  /* 0x000000ffff107224 */ /* 0x000fe200078e0017 */
[----:B------:R-:W-:Y:S01]  /*106e0*/  ISETP.GE.AND P3, PT, R15, RZ, PT ;  /* 0x000000ff0f00720c */ /* 0x000fe20003f66270 */
[----:B0-----:R-:W-:-:S04]  /*106f0*/  IMAD.HI.U32 R12, R5, R24, RZ ;  /* 0x00000018050c7227 */ /* 0x001fc800078e00ff */
[----:B------:R-:W-:Y:S02]  /*10700*/  IMAD.MOV R12, RZ, RZ, -R12 ;  /* 0x000000ffff0c7224 */ /* 0x000fe400078e0a0c */
[----:B------:R-:W-:Y:S02]  /*10710*/  IMAD.MOV.U32 R26, RZ, RZ, R11 ;  /* 0x000000ffff1a7224 */ /* 0x000fe400078e000b */
[C---:B------:R-:W-:Y:S02]  /*10720*/  IMAD R12, R4.reuse, R12, R24 ;  /* 0x0000000c040c7224 */ /* 0x040fe400078e0218 */
[----:B------:R-:W-:Y:S02]  /*10730*/  IMAD.MOV.U32 R11, RZ, RZ, R9 ;  /* 0x000000ffff0b7224 */ /* 0x000fe400078e0009 */
[----:B------:R-:W-:Y:S01]  /*10740*/  @!P2 IMAD.MOV R10, RZ, RZ, -R10 ;  /* 0x000000ffff0aa224 */ /* 0x000fe200078e0a0a */
[----:B------:R-:W-:Y:S01]  /*10750*/  ISETP.GT.U32.AND P2, PT, R4, R12, PT ;  /* 0x0000000c0400720c */ /* 0x000fe20003f44070 */
[----:B------:R-:W-:-:S04]  /*10760*/  IMAD.HI.U32 R9, R5, R16, RZ ;  /* 0x0000001005097227 */ /* 0x000fc800078e00ff */
[----:B------:R-:W-:Y:S01]  /*10770*/  @!P1 IMAD.IADD R0, R0, 0x1, -R4 ;  /* 0x0000000100009824 */ /* 0x000fe200078e0a04 */
[----:B------:R-:W-:Y:S01]  /*10780*/  ISETP.GE.AND P1, PT, R19, RZ, PT ;  /* 0x000000ff1300720c */ /* 0x000fe20003f26270 */
[----:B------:R-:W-:Y:S02]  /*10790*/  IMAD.MOV R9, RZ, RZ, -R9 ;  /* 0x000000ffff097224 */ /* 0x000fe400078e0a09 */
[----:B------:R-:W-:Y:S02]  /*107a0*/  IMAD.MOV.U32 R23, RZ, RZ, R0 ;  /* 0x000000ffff177224 */ /* 0x000fe400078e0000 */
[C---:B------:R-:W-:Y:S02]  /*107b0*/  IMAD R16, R4.reuse, R9, R16 ;  /* 0x0000000904107224 */ /* 0x040fe400078e0210 */
[----:B------:R-:W-:Y:S02]  /*107c0*/  VIADD R13, R3, 0xc7 ;  /* 0x000000c7030d7836 */ /* 0x000fe40000000000 */
[----:B------:R-:W-:Y:S01]  /*107d0*/  @!P4 IMAD.MOV R26, RZ, RZ, -R26 ;  /* 0x000000ffff1ac224 */ /* 0x000fe200078e0a1a */
[----:B------:R-:W-:Y:S01]  /*107e0*/  ISETP.GT.U32.AND P4, PT, R4, R21, PT ;  /* 0x000000150400720c */ /* 0x000fe20003f84070 */
[--C-:B------:R-:W-:Y:S01]  /*107f0*/  @!P6 IMAD.IADD R22, R22, 0x1, -R4.reuse ;  /* 0x000000011616e824 */ /* 0x100fe200078e0a04 */
[----:B------:R-:W-:Y:S01]  /*10800*/  IABS R15, R13 ;  /* 0x0000000d000f7213 */ /* 0x000fe20000000000 */
[----:B------:R-:W-:Y:S01]  /*10810*/  @!P5 IMAD.MOV R23, RZ, RZ, -R23 ;  /* 0x000000ffff17d224 */ /* 0x000fe200078e0a17 */
[----:B------:R-:W-:Y:S01]  /*10820*/  ISETP.GT.U32.AND P5, PT, R4, R16, PT ;  /* 0x000000100400720c */ /* 0x000fe20003fa4070 */
[----:B------:R-:W-:Y:S01]  /*10830*/  @!P2 IMAD.IADD R12, R12, 0x1, -R4 ;  /* 0x000000010c0ca824 */ /* 0x000fe200078e0a04 */
[C---:B------:R-:W-:Y:S01]  /*10840*/  ISETP.GT.U32.AND P6, PT, R4.reuse, R22, PT ;  /* 0x000000160400720c */ /* 0x040fe20003fc4070 */
[----:B------:R-:W-:Y:S01]  /*10850*/  @!P3 IMAD.MOV R11, RZ, RZ, -R11 ;  /* 0x000000ffff0bb224 */ /* 0x000fe200078e0a0b */
[----:B------:R-:W-:Y:S01]  /*10860*/  ISETP.GE.AND P3, PT, R17, RZ, PT ;  /* 0x000000ff1100720c */ /* 0x000fe20003f66270 */
[----:B------:R-:W-:Y:S01]  /*10870*/  IMAD.HI.U32 R19, R5, R15, RZ ;  /* 0x0000000f05137227 */ /* 0x000fe200078e00ff */
[----:B------:R-:W-:Y:S01]  /*10880*/  ISETP.GT.U32.AND P2, PT, R4, R12, PT ;  /* 0x0000000c0400720c */ /* 0x000fe20003f44070 */
[----:B------:R-:W-:Y:S02]  /*10890*/  STL [R1+0x4f8], R26 ;  /* 0x0004f81a01007387 */ /* 0x000fe40000100800 */
[----:B------:R-:W-:-:S02]  /*108a0*/  VIADD R9, R3, 0xc6 ;  /* 0x000000c603097836 */ /* 0x000fc40000000000 */
[----:B------:R-:W-:Y:S01]  /*108b0*/  IMAD.MOV R19, RZ, RZ, -R19 ;  /* 0x000000ffff137224 */ /* 0x000fe200078e0a13 */
[----:B------:R-:W-:Y:S01]  /*108c0*/  STL [R1+0x4f4], R10 ;  /* 0x0004f40a01007387 */ /* 0x000fe20000100800 */
[--C-:B------:R-:W-:Y:S01]  /*108d0*/  @!P4 IMAD.IADD R21, R21, 0x1, -R4.reuse ;  /* 0x000000011515c824 */ /* 0x100fe200078e0a04 */
[----:B------:R-:W-:Y:S01]  /*108e0*/  IABS R17, R9 ;  /* 0x0000000900117213 */ /* 0x000fe20000000000 */
[--C-:B------:R-:W-:Y:S01]  /*108f0*/  @!P5 IMAD.IADD R16, R16, 0x1, -R4.reuse ;  /* 0x000000011010d824 */ /* 0x100fe200078e0a04 */
[----:B------:R0:W-:Y:S01]  /*10900*/  STL [R1+0x4f0], R11 ;  /* 0x0004f00b01007387 */ /* 0x0001e20000100800 */
[----:B------:R-:W-:Y:S01]  /*10910*/  IMAD R19, R4, R19, R15 ;  /* 0x0000001304137224 */ /* 0x000fe200078e020f */
[----:B------:R-:W-:Y:S01]  /*10920*/  ISETP.GE.AND P4, PT, R20, RZ, PT ;  /* 0x000000ff1400720c */ /* 0x000fe20003f86270 */
[--C-:B------:R-:W-:Y:S01]  /*10930*/  @!P6 IMAD.IADD R22, R22, 0x1, -R4.reuse ;  /* 0x000000011616e824 */ /* 0x100fe200078e0a04 */
[----:B------:R-:W-:Y:S01]  /*10940*/  ISETP.GT.U32.AND P5, PT, R4, R16, PT ;  /* 0x000000100400720c */ /* 0x000fe20003fa4070 */
[----:B------:R-:W-:Y:S01]  /*10950*/  @!P2 IMAD.IADD R12, R12, 0x1, -R4 ;  /* 0x000000010c0ca824 */ /* 0x000fe200078e0a04 */
[----:B------:R-:W-:Y:S01]  /*10960*/  ISETP.GT.U32.AND P2, PT, R4, R19, PT ;  /* 0x000000130400720c */ /* 0x000fe20003f44070 */
[----:B------:R-:W-:Y:S01]  /*10970*/  IMAD.HI.U32 R0, R5, R17, RZ ;  /* 0x0000001105007227 */ /* 0x000fe200078e00ff */
[----:B------:R-:W-:Y:S01]  /*10980*/  STL [R1+0x448], R23 ;  /* 0x0004481701007387 */ /* 0x000fe20000100800 */
[----:B------:R-:W-:-:S02]  /*10990*/  ISETP.GE.AND P6, PT, R14, RZ, PT ;  /* 0x000000ff0e00720c */ /* 0x000fc40003fc6270 */
[----:B0-----:R-:W-:Y:S02]  /*109a0*/  IMAD.MOV.U32 R11, RZ, RZ, R21 ;  /* 0x000000ffff0b7224 */ /* 0x001fe400078e0015 */
[----:B------:R-:W-:Y:S02]  /*109b0*/  IMAD.MOV.U32 R10, RZ, RZ, R22 ;  /* 0x000000ffff0a7224 */ /* 0x000fe400078e0016 */
[----:B------:R-:W-:Y:S01]  /*109c0*/  @!P3 IMAD.MOV R11, RZ, RZ, -R11 ;  /* 0x000000ffff0bb224 */ /* 0x000fe200078e0a0b */
[----:B------:R-:W-:Y:S01]  /*109d0*/  ISETP.GE.AND P3, PT, R13, RZ, PT ;  /* 0x000000ff0d00720c */ /* 0x000fe20003f66270 */
[----:B------:R-:W-:Y:S02]  /*109e0*/  IMAD.MOV.U32 R13, RZ, RZ, R12 ;  /* 0x000000ffff0d7224 */ /* 0x000fe400078e000c */
[----:B------:R-:W-:Y:S01]  /*109f0*/  IMAD.MOV R12, RZ, RZ, -R0 ;  /* 0x000000ffff0c7224 */ /* 0x000fe200078e0a00 */
[----:B------:R0:W-:Y:S01]  /*10a00*/  STL [R1+0x44c], R11 ;  /* 0x00044c0b01007387 */ /* 0x0001e20000100800 */
[----:B------:R-:W-:Y:S01]  /*10a10*/  @!P1 IMAD.MOV R10, RZ, RZ, -R10 ;  /* 0x000000ffff0a9224 */ /* 0x000fe200078e0a0a */
[----:B------:R-:W-:Y:S01]  /*10a20*/  ISETP.GE.AND P1, PT, R9, RZ, PT ;  /* 0x000000ff0900720c */ /* 0x000fe20003f26270 */
[----:B------:R-:W-:-:S02]  /*10a30*/  IMAD R17, R4, R12, R17 ;  /* 0x0000000c04117224 */ /* 0x000fc400078e0211 */
[--C-:B------:R-:W-:Y:S01]  /*10a40*/  @!P5 IMAD.IADD R16, R16, 0x1, -R4.reuse ;  /* 0x000000011010d824 */ /* 0x100fe200078e0a04 */
[----:B------:R1:W-:Y:S01]  /*10a50*/  STL [R1+0x450], R10 ;  /* 0x0004500a01007387 */ /* 0x0003e20000100800 */
[----:B------:R-:W-:Y:S01]  /*10a60*/  @!P2 IMAD.IADD R19, R19, 0x1, -R4 ;  /* 0x000000011313a824 */ /* 0x000fe200078e0a04 */
[C---:B------:R-:W-:Y:S01]  /*10a70*/  ISETP.GT.U32.AND P5, PT, R4.reuse, R17, PT ;  /* 0x000000110400720c */ /* 0x040fe20003fa4070 */
[----:B------:R-:W-:Y:S02]  /*10a80*/  @!P4 IMAD.MOV R13, RZ, RZ, -R13 ;  /* 0x000000ffff0dc224 */ /* 0x000fe400078e0a0d */
[C---:B0-----:R-:W-:Y:S01]  /*10a90*/  VIADD R11, R3.reuse, 0xc5 ;  /* 0x000000c5030b7836 */ /* 0x041fe20000000000 */
[----:B------:R-:W-:Y:S01]  /*10aa0*/  ISETP.GT.U32.AND P2, PT, R4, R19, PT ;  /* 0x000000130400720c */ /* 0x000fe20003f44070 */
[C---:B------:R-:W-:Y:S01]  /*10ab0*/  VIADD R15, R3.reuse, 0xc2 ;  /* 0x000000c2030f7836 */ /* 0x040fe20000000000 */
[----:B------:R0:W-:Y:S01]  /*10ac0*/  STL [R1+0x4e8], R13 ;  /* 0x0004e80d01007387 */ /* 0x0001e20000100800 */
[----:B------:R-:W-:Y:S01]  /*10ad0*/  IMAD.MOV.U32 R21, RZ, RZ, R16 ;  /* 0x000000ffff157224 */ /* 0x000fe200078e0010 */
[----:B------:R-:W-:Y:S01]  /*10ae0*/  IABS R9, R11 ;  /* 0x0000000b00097213 */ /* 0x000fe20000000000 */
[----:B-1----:R-:W-:Y:S01]  /*10af0*/  VIADD R10, R3, 0xc4 ;  /* 0x000000c4030a7836 */ /* 0x002fe20000000000 */
[----:B------:R-:W-:Y:S01]  /*10b00*/  ISETP.GE.AND P4, PT, R11, RZ, PT ;  /* 0x000000ff0b00720c */ /* 0x000fe20003f86270 */
[----:B------:R-:W-:Y:S01]  /*10b10*/  VIADD R11, R3, 0xc3 ;  /* 0x000000c3030b7836 */ /* 0x000fe20000000000 */
[----:B------:R-:W-:Y:S01]  /*10b20*/  IABS R20, R15 ;  /* 0x0000000f00147213 */ /* 0x000fe20000000000 */
[----:B------:R-:W-:Y:S01]  /*10b30*/  IMAD.HI.U32 R0, R5, R9, RZ ;  /* 0x0000000905007227 */ /* 0x000fe200078e00ff */
[----:B------:R-:W-:-:S02]  /*10b40*/  IABS R14, R10 ;  /* 0x0000000a000e7213 */ /* 0x000fc40000000000 */
[----:B------:R-:W-:Y:S01]  /*10b50*/  IABS R12, R11 ;  /* 0x0000000b000c7213 */ /* 0x000fe20000000000 */
[----:B------:R-:W-:Y:S02]  /*10b60*/  IMAD.MOV R0, RZ, RZ, -R0 ;  /* 0x000000ffff007224 */ /* 0x000fe400078e0a00 */
[----:B0-----:R-:W-:-:S04]  /*10b70*/  IMAD.HI.U32 R13, R5, R14, RZ ;  /* 0x0000000e050d7227 */ /* 0x001fc800078e00ff */
[----:B------:R-:W-:Y:S02]  /*10b80*/  IMAD.MOV R13, RZ, RZ, -R13 ;  /* 0x000000ffff0d7224 */ /* 0x000fe400078e0a0d */
[----:B------:R-:W-:Y:S02]  /*10b90*/  @!P5 IMAD.IADD R17, R17, 0x1, -R4 ;  /* 0x000000011111d824 */ /* 0x000fe400078e0a04 */
[C---:B------:R-:W-:Y:S02]  /*10ba0*/  IMAD R9, R4.reuse, R0, R9 ;  /* 0x0000000004097224 */ /* 0x040fe400078e0209 */
[C---:B------:R-:W-:Y:S02]  /*10bb0*/  IMAD R14, R4.reuse, R13, R14 ;  /* 0x0000000d040e7224 */ /* 0x040fe400078e020e */
[----:B------:R-:W-:Y:S01]  /*10bc0*/  @!P6 IMAD.MOV R21, RZ, RZ, -R21 ;  /* 0x000000ffff15e224 */ /* 0x000fe200078e0a15 */
[C---:B------:R-:W-:Y:S01]  /*10bd0*/  ISETP.GT.U32.AND P6, PT, R4.reuse, R17, PT ;  /* 0x000000110400720c */ /* 0x040fe20003fc4070 */
[----:B------:R-:W-:Y:S01]  /*10be0*/  @!P2 IMAD.IADD R19, R19, 0x1, -R4 ;  /* 0x000000011313a824 */ /* 0x000fe200078e0a04 */
[C---:B------:R-:W-:Y:S01]  /*10bf0*/  ISETP.GT.U32.AND P2, PT, R4.reuse, R9, PT ;  /* 0x000000090400720c */ /* 0x040fe20003f44070 */
[----:B------:R-:W-:Y:S01]  /*10c00*/  IMAD.MOV.U32 R16, RZ, RZ, R20 ;  /* 0x000000ffff107224 */ /* 0x000fe200078e0014 */
[----:B------:R-:W-:Y:S01]  /*10c10*/  ISETP.GT.U32.AND P5, PT, R4, R14, PT ;  /* 0x0000000e0400720c */ /* 0x000fe20003fa4070 */
[----:B------:R-:W-:Y:S01]  /*10c20*/  IMAD.HI.U32 R20, R5, R12, RZ ;  /* 0x0000000c05147227 */ /* 0x000fe200078e00ff */
[----:B------:R0:W-:Y:S03]  /*10c30*/  STL [R1+0x470], R21 ;  /* 0x0004701501007387 */ /* 0x0001e60000100800 */
[----:B------:R-:W-:-:S02]  /*10c40*/  IMAD.MOV R20, RZ, RZ, -R20 ;  /* 0x000000ffff147224 */ /* 0x000fc400078e0a14 */
[----:B------:R-:W-:Y:S02]  /*10c50*/  VIADD R0, R3, 0xc1 ;  /* 0x000000c103007836 */ /* 0x000fe40000000000 */
[C---:B------:R-:W-:Y:S02]  /*10c60*/  IMAD R12, R4.reuse, R20, R12 ;  /* 0x00000014040c7224 */ /* 0x040fe400078e020c */
[--C-:B------:R-:W-:Y:S01]  /*10c70*/  @!P6 IMAD.IADD R17, R17, 0x1, -R4.reuse ;  /* 0x000000011111e824 */ /* 0x100fe200078e0a04 */
[----:B------:R-:W-:Y:S01]  /*10c80*/  IABS R13, R0 ;  /* 0x00000000000d7213 */ /* 0x000fe20000000000 */
[--C-:B------:R-:W-:Y:S01]  /*10c90*/  @!P2 IMAD.IADD R9, R9, 0x1, -R4.reuse ;  /* 0x000000010909a824 */ /* 0x100fe200078e0a04 */
[----:B------:R-:W-:Y:S01]  /*10ca0*/  ISETP.GT.U32.AND P6, PT, R4, R12, PT ;  /* 0x0000000c0400720c */ /* 0x000fe20003fc4070 */
[----:B0-----:R-:W-:Y:S02]  /*10cb0*/  IMAD.MOV.U32 R21, RZ, RZ, R19 ;  /* 0x000000ffff157224 */ /* 0x001fe400078e0013 */
[----:B------:R-:W-:Y:S01]  /*10cc0*/  @!P5 IMAD.IADD R14, R14, 0x1, -R4 ;  /* 0x000000010e0ed824 */ /* 0x000fe200078e0a04 */
[----:B------:R-:W-:Y:S01]  /*10cd0*/  ISETP.GT.U32.AND P2, PT, R4, R9, PT ;  /* 0x000000090400720c */ /* 0x000fe20003f44070 */
[----:B------:R-:W-:Y:S01]  /*10ce0*/  @!P3 IMAD.MOV R21, RZ, RZ, -R21 ;  /* 0x000000ffff15b224 */ /* 0x000fe200078e0a15 */
[----:B------:R-:W-:Y:S01]  /*10cf0*/  ISETP.GE.AND P3, PT, R10, RZ, PT ;  /* 0x000000ff0a00720c */ /* 0x000fe20003f66270 */
[----:B------:R-:W-:Y:S01]  /*10d00*/  IMAD.HI.U32 R19, R5, R16, RZ ;  /* 0x0000001005137227 */ /* 0x000fe200078e00ff */
[----:B------:R-:W-:-:S02]  /*10d10*/  ISETP.GT.U32.AND P5, PT, R4, R14, PT ;  /* 0x0000000e0400720c */ /* 0x000fc40003fa4070 */
[----:B------:R0:W-:Y:S01]  /*10d20*/  STL [R1+0x4dc], R21 ;  /* 0x0004dc1501007387 */ /* 0x0001e20000100800 */
[----:B------:R-:W-:-:S04]  /*10d30*/  IMAD.HI.U32 R10, R5, R13, RZ ;  /* 0x0000000d050a7227 */ /* 0x000fc800078e00ff */
[----:B------:R-:W-:Y:S02]  /*10d40*/  IMAD.MOV R19, RZ, RZ, -R19 ;  /* 0x000000ffff137224 */ /* 0x000fe400078e0a13 */
[----:B------:R-:W-:Y:S02]  /*10d50*/  @!P6 IMAD.IADD R12, R12, 0x1, -R4 ;  /* 0x000000010c0ce824 */ /* 0x000fe400078e0a04 */
[C---:B------:R-:W-:Y:S02]  /*10d60*/  IMAD R16, R4.reuse, R19, R16 ;  /* 0x0000001304107224 */ /* 0x040fe400078e0210 */
[----:B0-----:R-:W-:Y:S01]  /*10d70*/  IMAD.MOV.U32 R21, RZ, RZ, R17 ;  /* 0x000000ffff157224 */ /* 0x001fe200078e0011 */
[----:B------:R-:W-:Y:S01]  /*10d80*/  ISETP.GT.U32.AND P6, PT, R4, R12, PT ;  /* 0x0000000c0400720c */ /* 0x000fe20003fc4070 */
[----:B------:R-:W-:Y:S02]  /*10d90*/  IMAD.MOV R17, RZ, RZ, -R10 ;  /* 0x000000ffff117224 */ /* 0x000fe400078e0a0a */
[----:B------:R-:W-:-:S02]  /*10da0*/  VIADD R10, R3, 0xc0 ;  /* 0x000000c0030a7836 */ /* 0x000fc40000000000 */
[----:B------:R-:W-:Y:S01]  /*10db0*/  @!P1 IMAD.MOV R21, RZ, RZ, -R21 ;  /* 0x000000ffff159224 */ /* 0x000fe200078e0a15 */
[----:B------:R-:W-:Y:S01]  /*10dc0*/  ISETP.GE.AND P1, PT, R11, RZ, PT ;  /* 0x000000ff0b00720c */ /* 0x000fe20003f26270 */
[C---:B------:R-:W-:Y:S01]  /*10dd0*/  IMAD R11, R4.reuse, R17, R13 ;  /* 0x00000011040b7224 */ /* 0x040fe200078e020d */
[----:B------:R-:W-:Y:S01]  /*10de0*/  IABS R17, R10 ;  /* 0x0000000a00117213 */ /* 0x000fe20000000000 */
[--C-:B------:R-:W-:Y:S01]  /*10df0*/  @!P2 IMAD.IADD R9, R9, 0x1, -R4.reuse ;  /* 0x000000010909a824 */ /* 0x100fe200078e0a04 */
[----:B------:R-:W-:Y:S01]  /*10e00*/  ISETP.GT.U32.AND P2, PT, R4, R16, PT ;  /* 0x000000100400720c */ /* 0x000fe20003f44070 */
[----:B------:R-:W-:Y:S01]  /*10e10*/  @!P5 IMAD.IADD R14, R14, 0x1, -R4 ;  /* 0x000000010e0ed824 */ /* 0x000fe200078e0a04 */
[----:B------:R-:W-:Y:S01]  /*10e20*/  STL [R1+0x480], R21 ;  /* 0x0004801501007387 */ /* 0x000fe20000100800 */
[----:B------:R-:W-:Y:S01]  /*10e30*/  IMAD.MOV.U32 R19, RZ, RZ, R9 ;  /* 0x000000ffff137224 */ /* 0x000fe200078e0009 */
[----:B------:R-:W-:Y:S01]  /*10e40*/  ISETP.GE.AND P5, PT, R15, RZ, PT ;  /* 0x000000ff0f00720c */ /* 0x000fe20003fa6270 */
[----:B------:R-:W-:-:S02]  /*10e50*/  IMAD.MOV.U32 R9, RZ, RZ, R17 ;  /* 0x000000ffff097224 */ /* 0x000fc400078e0011 */
[----:B------:R-:W-:Y:S02]  /*10e60*/  IMAD.MOV.U32 R17, RZ, RZ, R14 ;  /* 0x000000ffff117224 */ /* 0x000fe400078e000e */
[----:B------:R-:W-:-:S04]  /*10e70*/  IMAD.HI.U32 R14, R5, R9, RZ ;  /* 0x00000009050e7227 */ /* 0x000fc800078e00ff */
[----:B------:R-:W-:Y:S01]  /*10e80*/  @!P4 IMAD.MOV R19, RZ, RZ, -R19 ;  /* 0x000000ffff13c224 */ /* 0x000fe200078e0a13 */
[----:B------:R-:W-:Y:S01]  /*10e90*/  ISETP.GT.U32.AND P4, PT, R4, R11, PT ;  /* 0x0000000b0400720c */ /* 0x000fe20003f84070 */
[----:B------:R-:W-:Y:S02]  /*10ea0*/  @!P3 IMAD.MOV R17, RZ, RZ, -R17 ;  /* 0x000000ffff11b224 */ /* 0x000fe400078e0a11 */
[----:B------:R-:W-:Y:S01]  /*10eb0*/  IMAD.MOV R14, RZ, RZ, -R14 ;  /* 0x000000ffff0e7224 */ /* 0x000fe200078e0a0e */
[----:B------:R-:W-:Y:S01]  /*10ec0*/  STL [R1+0x4c0], R19 ;  /* 0x0004c01301007387 */ /* 0x000fe20000100800 */
[--C-:B------:R-:W-:Y:S01]  /*10ed0*/  @!P6 IMAD.IADD R12, R12, 0x1, -R4.reuse ;  /* 0x000000010c0ce824 */ /* 0x100fe200078e0a04 */
[----:B------:R-:W-:Y:S01]  /*10ee0*/  ISETP.GE.AND P6, PT, R10, RZ, PT ;  /* 0x000000ff0a00720c */ /* 0x000fe20003fc6270 */
[--C-:B------:R-:W-:Y:S01]  /*10ef0*/  @!P2 IMAD.IADD R16, R16, 0x1, -R4.reuse ;  /* 0x000000011010a824 */ /* 0x100fe200078e0a04 */
[----:B------:R0:W-:Y:S01]  /*10f00*/  STL [R1+0x4d4], R17 ;  /* 0x0004d41101007387 */ /* 0x0001e20000100800 */
[----:B------:R-:W-:Y:S01]  /*10f10*/  IMAD R9, R4, R14, R9 ;  /* 0x0000000e04097224 */ /* 0x000fe200078e0209 */
[----:B------:R-:W-:Y:S01]  /*10f20*/  ISETP.GE.AND P2, PT, R0, RZ, PT ;  /* 0x000000ff0000720c */ /* 0x000fe20003f46270 */
[----:B------:R-:W-:Y:S01]  /*10f30*/  VIADD R13, R3, 0xbf ;  /* 0x000000bf030d7836 */ /* 0x000fe20000000000 */
[----:B------:R-:W-:Y:S01]  /*10f40*/  ISETP.GT.U32.AND P3, PT, R4, R16, PT ;  /* 0x000000100400720c */ /* 0x000fe20003f64070 */
[----:B------:R-:W-:-:S02]  /*10f50*/  @!P4 IMAD.IADD R11, R11, 0x1, -R4 ;  /* 0x000000010b0bc824 */ /* 0x000fc400078e0a04 */
[C---:B------:R-:W-:Y:S01]  /*10f60*/  VIADD R24, R3.reuse, 0xba ;  /* 0x000000ba03187836 */ /* 0x040fe20000000000 */
[----:B------:R-:W-:Y:S01]  /*10f70*/  IABS R15, R13 ;  /* 0x0000000d000f7213 */ /* 0x000fe20000000000 */
[----:B------:R-:W-:Y:S01]  /*10f80*/  VIADD R23, R3, 0xb8 ;  /* 0x000000b803177836 */ /* 0x000fe20000000000 */
[C---:B------:R-:W-:Y:S01]  /*10f90*/  ISETP.GT.U32.AND P4, PT, R4.reuse, R11, PT ;  /* 0x0000000b0400720c */ /* 0x040fe20003f84070 */
[----:B0-----:R-:W-:Y:S02]  /*10fa0*/  IMAD.MOV.U32 R17, RZ, RZ, R12 ;  /* 0x000000ffff117224 */ /* 0x001fe400078e000c */
[----:B------:R-:W-:Y:S02]  /*10fb0*/  IMAD.MOV.U32 R0, RZ, RZ, R15 ;  /* 0x000000ffff007224 */ /* 0x000fe400078e000f */
[----:B------:R-:W-:Y:S01]  /*10fc0*/  @!P1 IMAD.MOV R17, RZ, RZ, -R17 ;  /* 0x000000ffff119224 */ /* 0x000fe200078e0a11 */
[----:B------:R-:W-:Y:S01]  /*10fd0*/  ISETP.GT.U32.AND P1, PT, R4, R9, PT ;  /* 0x000000090400720c */ /* 0x000fe20003f24070 */
[----:B------:R-:W-:-:S03]  /*10fe0*/  IMAD.HI.U32 R10, R5, R0, RZ ;  /* 0x00000000050a7227 */ /* 0x000fc600078e00ff */
[----:B------:R0:W-:Y:S01]  /*10ff0*/  STL [R1+0x4d8], R17 ;  /* 0x0004d81101007387 */ /* 0x0001e20000100800 */
[----:B------:R-:W-:Y:S01]  /*11000*/  @!P3 IMAD.IADD R16, R16, 0x1, -R4 ;  /* 0x000000011010b824 */ /* 0x000fe200078e0a04 */
[----:B------:R-:W-:Y:S01]  /*11010*/  ISETP.GE.AND P3, PT, R13, RZ, PT ;  /* 0x000000ff0d00720c */ /* 0x000fe20003f66270 */
[----:B------:R-:W-:Y:S02]  /*11020*/  IMAD.MOV R10, RZ, RZ, -R10 ;  /* 0x000000ffff0a7224 */ /* 0x000fe400078e0a0a */
[----:B------:R-:W-:Y:S02]  /*11030*/  VIADD R12, R3, 0xbe ;  /* 0x000000be030c7836 */ /* 0x000fe40000000000 */
[----:B------:R-:W-:Y:S02]  /*11040*/  IMAD R0, R4, R10, R0 ;  /* 0x0000000a04007224 */ /* 0x000fe400078e0200 */
[----:B------:R-:W-:Y:S01]  /*11050*/  @!P1 IMAD.IADD R9, R9, 0x1, -R4 ;  /* 0x0000000109099824 */ /* 0x000fe200078e0a04 */
[----:B------:R-:W-:Y:S01]  /*11060*/  IABS R14, R12 ;  /* 0x0000000c000e7213 */ /* 0x000fe20000000000 */
[----:B0-----:R-:W-:-:S02]  /*11070*/  IMAD.MOV.U32 R17, RZ, RZ, R16 ;  /* 0x000000ffff117224 */ /* 0x001fc400078e0010 */
[----:B------:R-:W-:Y:S01]  /*11080*/  @!P4 IMAD.IADD R11, R11, 0x1, -R4 ;  /* 0x000000010b0bc824 */ /* 0x000fe200078e0a04 */
[C---:B------:R-:W-:Y:S01]  /*11090*/  ISETP.GT.U32.AND P1, PT, R4.reuse, R9, PT ;  /* 0x000000090400720c */ /* 0x040fe20003f24070 */
[----:B------:R-:W-:Y:S01]  /*110a0*/  @!P5 IMAD.MOV R17, RZ, RZ, -R17 ;  /* 0x000000ffff11d224 */ /* 0x000fe200078e0a11 */
[----:B------:R-:W-:Y:S01]  /*110b0*/  ISETP.GT.U32.AND P4, PT, R4, R0, PT ;  /* 0x000000000400720c */ /* 0x000fe20003f84070 */
[----:B------:R-:W-:Y:S01]  /*110c0*/  VIADD R15, R3, 0xbd ;  /* 0x000000bd030f7836 */ /* 0x000fe20000000000 */
[----:B------:R-:W-:Y:S01]  /*110d0*/  ISETP.GE.AND P5, PT, R12, RZ, PT ;  /* 0x000000ff0c00720c */ /* 0x000fe20003fa6270 */
[----:B------:R-:W-:Y:S01]  /*110e0*/  IMAD.HI.U32 R16, R5, R14, RZ ;  /* 0x0000000e05107227 */ /* 0x000fe200078e00ff */
[----:B------:R0:W-:Y:S02]  /*110f0*/  STL [R1+0x4cc], R17 ;  /* 0x0004cc1101007387 */ /* 0x0001e40000100800 */
[----:B------:R-:W-:Y:S01]  /*11100*/  IABS R25, R15 ;  /* 0x0000000f00197213 */ /* 0x000fe20000000000 */
[----:B------:R-:W-:-:S02]  /*11110*/  VIADD R13, R3, 0xbc ;  /* 0x000000bc030d7836 */ /* 0x000fc40000000000 */
[----:B------:R-:W-:Y:S02]  /*11120*/  VIADD R20, R3, 0xb9 ;  /* 0x000000b903147836 */ /* 0x000fe40000000000 */
[--C-:B------:R-:W-:Y:S01]  /*11130*/  @!P1 IMAD.IADD R9, R9, 0x1, -R4.reuse ;  /* 0x0000000109099824 */ /* 0x100fe200078e0a04 */
[----:B------:R-:W-:Y:S01]  /*11140*/  IABS R10, R13 ;  /* 0x0000000d000a7213 */ /* 0x000fe20000000000 */
[----:B------:R-:W-:Y:S01]  /*11150*/  @!P4 IMAD.IADD R0, R0, 0x1, -R4 ;  /* 0x000000010000c824 */ /* 0x000fe200078e0a04 */
[----:B------:R-:W-:Y:S01]  /*11160*/  ISETP.GE.AND P1, PT, R13, RZ, PT ;  /* 0x000000ff0d00720c */ /* 0x000fe20003f26270 */
[----:B0-----:R-:W-:Y:S02]  /*11170*/  IMAD.MOV.U32 R17, RZ, RZ, R11 ;  /* 0x000000ffff117224 */ /* 0x001fe400078e000b */
[----:B------:R-:W-:Y:S01]  /*11180*/  IMAD.HI.U32 R12, R5, R25, RZ ;  /* 0x00000019050c7227 */ /* 0x000fe200078e00ff */
[----:B------:R-:W-:-:S03]  /*11190*/  ISETP.GT.U32.AND P4, PT, R4, R0, PT ;  /* 0x000000000400720c */ /* 0x000fc60003f84070 */
[----:B------:R-:W-:Y:S01]  /*111a0*/  @!P2 IMAD.MOV R17, RZ, RZ, -R17 ;  /* 0x000000ffff11a224 */ /* 0x000fe200078e0a11 */
[----:B------:R-:W-:Y:S01]  /*111b0*/  ISETP.GE.AND P2, PT, R15, RZ, PT ;  /* 0x000000ff0f00720c */ /* 0x000fe20003f46270 */
[----:B------:R-:W-:Y:S02]  /*111c0*/  IMAD.MOV R15, RZ, RZ, -R16 ;  /* 0x000000ffff0f7224 */ /* 0x000fe400078e0a10 */
[----:B------:R-:W-:Y:S01]  /*111d0*/  IMAD.MOV R12, RZ, RZ, -R12 ;  /* 0x000000ffff0c7224 */ /* 0x000fe200078e0a0c */
[----:B------:R0:W-:Y:S01]  /*111e0*/  STL [R1+0x4d0], R17 ;  /* 0x0004d01101007387 */ /* 0x0001e20000100800 */
[----:B------:R-:W-:Y:S01]  /*111f0*/  IMAD R13, R4, R15, R14 ;  /* 0x0000000f040d7224 */ /* 0x000fe200078e020e */
[----:B------:R-:W-:Y:S01]  /*11200*/  IABS R14, R23 ;  /* 0x00000017000e7213 */ /* 0x000fe20000000000 */
[----:B------:R-:W-:-:S04]  /*11210*/  IMAD.HI.U32 R11, R5, R10, RZ ;  /* 0x0000000a050b7227 */ /* 0x000fc800078e00ff */
[----:B------:R-:W-:Y:S02]  /*11220*/  @!P4 IMAD.IADD R0, R0, 0x1, -R4 ;  /* 0x000000010000c824 */ /* 0x000fe400078e0a04 */
[C---:B------:R-:W-:Y:S02]  /*11230*/  IMAD R25, R4.reuse, R12, R25 ;  /* 0x0000000c04197224 */ /* 0x040fe400078e0219 */
[----:B0-----:R-:W-:Y:S02]  /*11240*/  IMAD.MOV.U32 R17, RZ, RZ, R9 ;  /* 0x000000ffff117224 */ /* 0x001fe400078e0009 */
[----:B------:R-:W-:Y:S02]  /*11250*/  IMAD.MOV.U32 R15, RZ, RZ, R0 ;  /* 0x000000ffff0f7224 */ /* 0x000fe400078e0000 */
[----:B------:R-:W-:Y:S01]  /*11260*/  @!P6 IMAD.MOV R17, RZ, RZ, -R17 ;  /* 0x000000ffff11e224 */ /* 0x000fe200078e0a11 */
[----:B------:R-:W-:Y:S01]  /*11270*/  ISETP.GT.U32.AND P6, PT, R4, R13, PT ;  /* 0x0000000d0400720c */ /* 0x000fe20003fc4070 */
[----:B------:R-:W-:-:S02]  /*11280*/  IMAD.MOV R11, RZ, RZ, -R11 ;  /* 0x000000ffff0b7224 */ /* 0x000fc400078e0a0b */
[----:B------:R-:W-:Y:S01]  /*11290*/  @!P3 IMAD.MOV R15, RZ, RZ, -R15 ;  /* 0x000000ffff0fb224 */ /* 0x000fe200078e0a0f */
[C---:B------:R-:W-:Y:S01]  /*112a0*/  ISETP.GT.U32.AND P3, PT, R4.reuse, R25, PT ;  /* 0x000000190400720c */ /* 0x040fe20003f64070 */
[C---:B------:R-:W-:Y:S01]  /*112b0*/  IMAD R10, R4.reuse, R11, R10 ;  /* 0x0000000b040a7224 */ /* 0x040fe200078e020a */
[----:B------:R-:W-:Y:S01]  /*112c0*/  IABS R11, R24 ;  /* 0x00000018000b7213 */ /* 0x000fe20000000000 */
[C---:B------:R-:W-:Y:S01]  /*112d0*/  VIADD R9, R3.reuse, 0xbb ;  /* 0x000000bb03097836 */ /* 0x040fe20000000000 */
[----:B------:R0:W-:Y:S01]  /*112e0*/  STL [R1+0x4c8], R17 ;  /* 0x0004c81101007387 */ /* 0x0001e20000100800 */
[----:B------:R-:W-:Y:S02]  /*112f0*/  VIADD R12, R3, 0xb7 ;  /* 0x000000b7030c7836 */ /* 0x000fe40000000000 */
[----:B------:R-:W-:Y:S01]  /*11300*/  IMAD.HI.U32 R19, R5, R11, RZ ;  /* 0x0000000b05137227 */ /* 0x000fe200078e00ff */
[----:B------:R-:W-:Y:S01]  /*11310*/  ISETP.GE.AND P4, PT, R9, RZ, PT ;  /* 0x000000ff0900720c */ /* 0x000fe20003f86270 */
[----:B------:R1:W-:Y:S01]  /*11320*/  STL [R1+0x4c4], R15 ;  /* 0x0004c40f01007387 */ /* 0x0003e20000100800 */
[----:B------:R-:W-:Y:S01]  /*11330*/  IABS R9, R9 ;  /* 0x0000000900097213 */ /* 0x000fe20000000000 */
[--C-:B------:R-:W-:Y:S01]  /*11340*/  @!P6 IMAD.IADD R13, R13, 0x1, -R4.reuse ;  /* 0x000000010d0de824 */ /* 0x100fe200078e0a04 */
[----:B------:R-:W-:Y:S01]  /*11350*/  IABS R22, R12 ;  /* 0x0000000c00167213 */ /* 0x000fe20000000000 */
[----:B------:R-:W-:Y:S01]  /*11360*/  @!P3 IMAD.IADD R25, R25, 0x1, -R4 ;  /* 0x000000011919b824 */ /* 0x000fe200078e0a04 */
[----:B0-----:R-:W-:Y:S01]  /*11370*/  IABS R17, R20 ;  /* 0x0000001400117213 */ /* 0x001fe20000000000 */
[----:B------:R-:W-:Y:S01]  /*11380*/  IMAD.HI.U32 R0, R5, R9, RZ ;  /* 0x0000000905007227 */ /* 0x000fe200078e00ff */
[----:B------:R-:W-:-:S02]  /*11390*/  ISETP.GT.U32.AND P6, PT, R4, R13, PT ;  /* 0x0000000d0400720c */ /* 0x000fc40003fc4070 */
[----:B------:R-:W-:Y:S01]  /*113a0*/  ISETP.GT.U32.AND P3, PT, R4, R25, PT ;  /* 0x000000190400720c */ /* 0x000fe20003f64070 */
[----:B------:R-:W-:Y:S02]  /*113b0*/  IMAD.MOV R0, RZ, RZ, -R0 ;  /* 0x000000ffff007224 */ /* 0x000fe400078e0a00 */
[----:B-1----:R-:W-:-:S04]  /*113c0*/  IMAD.HI.U32 R15, R5, R14, RZ ;  /* 0x0000000e050f7227 */ /* 0x002fc800078e00ff */
[C---:B------:R-:W-:Y:S02]  /*113d0*/  IMAD R9, R4.reuse, R0, R9 ;  /* 0x0000000004097224 */ /* 0x040fe400078e0209 */
[----:B------:R-:W-:Y:S02]  /*113e0*/  IMAD.MOV R19, RZ, RZ, -R19 ;  /* 0x000000ffff137224 */ /* 0x000fe400078e0a13 */
[--C-:B------:R-:W-:Y:S01]  /*113f0*/  @!P6 IMAD.IADD R13, R13, 0x1, -R4.reuse ;  /* 0x000000010d0de824 */ /* 0x100fe200078e0a04 */
[C---:B------:R-:W-:Y:S01]  /*11400*/  ISETP.GT.U32.AND P6, PT, R4.reuse, R10, PT ;  /* 0x0000000a0400720c */ /* 0x040fe20003fc4070 */
[----:B------:R-:W-:Y:S02]  /*11410*/  IMAD.MOV R15, RZ, RZ, -R15 ;  /* 0x000000ffff0f7224 */ /* 0x000fe400078e0a0f */
[----:B------:R-:W-:Y:S01]  /*11420*/  @!P3 IMAD.IADD R25, R25, 0x1, -R4 ;  /* 0x000000011919b824 */ /* 0x000fe200078e0a04 */
[----:B------:R-:W-:Y:S01]  /*11430*/  ISETP.GT.U32.AND P3, PT, R4, R9, PT ;  /* 0x000000090400720c */ /* 0x000fe20003f64070 */
[----:B------:R-:W-:-:S04]  /*11440*/  IMAD.HI.U32 R16, R5, R17, RZ ;  /* 0x0000001105107227 */ /* 0x000fc800078e00ff */
[----:B------:R-:W-:-:S04]  /*11450*/  IMAD.HI.U32 R0, R5, R22, RZ ;  /* 0x0000001605007227 */ /* 0x000fc800078e00ff */
[----:B------:R-:W-:Y:S02]  /*11460*/  @!P6 IMAD.IADD R10, R10, 0x1, -R4 ;  /* 0x000000010a0ae824 */ /* 0x000fe400078e0a04 */
[C---:B------:R-:W-:Y:S02]  /*11470*/  IMAD R11, R4.reuse, R19, R11 ;  /* 0x00000013040b7224 */ /* 0x040fe400078e020b */
[----:B------:R-:W-:Y:S01]  /*11480*/  IMAD.MOV.U32 R27, RZ, RZ, R13 ;  /* 0x000000ffff1b7224 */ /* 0x000fe200078e000d */
[C---:B------:R-:W-:Y:S01]  /*11490*/  ISETP.GT.U32.AND P6, PT, R4.reuse, R10, PT ;  /* 0x0000000a0400720c */ /* 0x040fe20003fc4070 */
[----:B------:R-:W-:Y:S02]  /*114a0*/  IMAD R14, R4, R15, R14 ;  /* 0x0000000f040e7224 */ /* 0x000fe400078e020e */
[----:B------:R-:W-:Y:S02]  /*114b0*/  IMAD.MOV R16, RZ, RZ, -R16 ;  /* 0x000000ffff107224 */ /* 0x000fe400078e0a10 */
[----:B------:R-:W-:-:S02]  /*114c0*/  IMAD.MOV R0, RZ, RZ, -R0 ;  /* 0x000000ffff007224 */ /* 0x000fc400078e0a00 */
[----:B------:R-:W-:Y:S01]  /*114d0*/  @!P5 IMAD.MOV R27, RZ, RZ, -R27 ;  /* 0x000000ffff1bd224 */ /* 0x000fe200078e0a1b */
[C---:B------:R-:W-:Y:S01]  /*114e0*/  ISETP.GT.U32.AND P5, PT, R4.reuse, R11, PT ;  /* 0x0000000b0400720c */ /* 0x040fe20003fa4070 */
[C---:B------:R-:W-:Y:S02]  /*114f0*/  IMAD R17, R4.reuse, R16, R17 ;  /* 0x0000001004117224 */ /* 0x040fe400078e0211 */
[----:B------:R-:W-:Y:S01]  /*11500*/  IMAD R22, R4, R0, R22 ;  /* 0x0000000004167224 */ /* 0x000fe200078e0216 */
[----:B------:R-:W-:Y:S01]  /*11510*/  STL [R1+0x444], R27 ;  /* 0x0004441b01007387 */ /* 0x000fe20000100800 */
[----:B------:R-:W-:Y:S01]  /*11520*/  @!P6 IMAD.IADD R10, R10, 0x1, -R4 ;  /* 0x000000010a0ae824 */ /* 0x000fe200078e0a04 */
[----:B------:R-:W-:Y:S01]  /*11530*/  ISETP.GT.U32.AND P6, PT, R4, R14, PT ;  /* 0x0000000e0400720c */ /* 0x000fe20003fc4070 */
[----:B------:R-:W-:Y:S02]  /*11540*/  IMAD.MOV.U32 R28, RZ, RZ, R25 ;  /* 0x000000ffff1c7224 */ /* 0x000fe400078e0019 */
[----:B------:R-:W-:-:S02]  /*11550*/  VIADD R15, R3, 0xb4 ;  /* 0x000000b4030f7836 */ /* 0x000fc40000000000 */
[----:B------:R-:W-:Y:S02]  /*11560*/  VIADD R19, R3, 0xb6 ;  /* 0x000000b603137836 */ /* 0x000fe40000000000 */
[----:B------:R-:W-:Y:S01]  /*11570*/  @!P2 IMAD.MOV R28, RZ, RZ, -R28 ;  /* 0x000000ffff1ca224 */ /* 0x000fe200078e0a1c */
[C---:B------:R-:W-:Y:S01]  /*11580*/  ISETP.GT.U32.AND P2, PT, R4.reuse, R17, PT ;  /* 0x000000110400720c */ /* 0x040fe20003f44070 */
[--C-:B------:R-:W-:Y:S01]  /*11590*/  @!P3 IMAD.IADD R9, R9, 0x1, -R4.reuse ;  /* 0x000000010909b824 */ /* 0x100fe200078e0a04 */
[C---:B------:R-:W-:Y:S01]  /*115a0*/  ISETP.GT.U32.AND P3, PT, R4.reuse, R22, PT ;  /* 0x000000160400720c */ /* 0x040fe20003f64070 */
        /* <DEDUP_REMOVED lines=12> */
[----:B------:R-:W-:Y:S01]  /*11670*/  @!P1 IMAD.MOV R28, RZ, RZ, -R28 ;  /* 0x000000ffff1c9224 */ /* 0x000fe200078e0a1c */
[----:B------:R-:W-:Y:S01]  /*11680*/  ISETP.GT.U32.AND P1, PT, R4, R14, PT ;  /* 0x0000000e0400720c */ /* 0x000fe20003f24070 */
[----:B------:R-:W-:-:S03]  /*11690*/  IMAD.HI.U32 R25, R5, R13, RZ ;  /* 0x0000000d05197227 */ /* 0x000fc600078e00ff */
[----:B------:R0:W-:Y:S01]  /*116a0*/  STL [R1+0x43c], R28 ;  /* 0x00043c1c01007387 */ /* 0x0001e20000100800 */
[--C-:B------:R-:W-:Y:S01]  /*116b0*/  @!P2 IMAD.IADD R17, R17, 0x1, -R4.reuse ;  /* 0x000000011111a824 */ /* 0x100fe200078e0a04 */
[----:B------:R-:W-:Y:S01]  /*116c0*/  ISETP.GT.U32.AND P2, PT, R4, R11, PT ;  /* 0x0000000b0400720c */ /* 0x000fe20003f44070 */
[----:B------:R-:W-:Y:S02]  /*116d0*/  @!P3 IMAD.IADD R22, R22, 0x1, -R4 ;  /* 0x000000011616b824 */ /* 0x000fe400078e0a04 */
[----:B------:R-:W-:Y:S01]  /*116e0*/  IMAD.HI.U32 R27, R5, R16, RZ ;  /* 0x00000010051b7227 */ /* 0x000fe200078e00ff */
[C---:B------:R-:W-:Y:S02]  /*116f0*/  ISETP.GT.U32.AND P6, PT, R4.reuse, R17, PT ;  /* 0x000000110400720c */ /* 0x040fe40003fc4070 */
[C---:B------:R-:W-:Y:S01]  /*11700*/  ISETP.GT.U32.AND P3, PT, R4.reuse, R22, PT ;  /* 0x000000160400720c */ /* 0x040fe20003f64070 */
[----:B------:R-:W-:Y:S02]  /*11710*/  IMAD R0, R4, R26, R0 ;  /* 0x0000001a04007224 */ /* 0x000fe400078e0200 */
[----:B------:R-:W-:-:S02]  /*11720*/  IMAD.MOV R25, RZ, RZ, -R25 ;  /* 0x000000ffff197224 */ /* 0x000fc400078e0a19 */
[----:B------:R-:W-:Y:S02]  /*11730*/  IMAD.MOV R27, RZ, RZ, -R27 ;  /* 0x000000ffff1b7224 */ /* 0x000fe400078e0a1b */
[----:B------:R-:W-:Y:S01]  /*11740*/  @!P5 IMAD.IADD R9, R9, 0x1, -R4 ;  /* 0x000000010909d824 */ /* 0x000fe200078e0a04 */
[C---:B------:R-:W-:Y:S01]  /*11750*/  ISETP.GT.U32.AND P5, PT, R4.reuse, R0, PT ;  /* 0x000000000400720c */ /* 0x040fe20003fa4070 */
[C---:B------:R-:W-:Y:S02]  /*11760*/  IMAD R13, R4.reuse, R25, R13 ;  /* 0x00000019040d7224 */ /* 0x040fe400078e020d */
[----:B------:R-:W-:Y:S02]  /*11770*/  IMAD R16, R4, R27, R16 ;  /* 0x0000001b04107224 */ /* 0x000fe400078e0210 */
[----:B------:R-:W-:Y:S02]  /*11780*/  VIADD R26, R3, 0xb3 ;  /* 0x000000b3031a7836 */ /* 0x000fe40000000000 */
[--C-:B------:R-:W-:Y:S01]  /*11790*/  @!P1 IMAD.IADD R14, R14, 0x1, -R4.reuse ;  /* 0x000000010e0e9824 */ /* 0x100fe200078e0a04 */
[C---:B------:R-:W-:Y:S01]  /*117a0*/  ISETP.GT.U32.AND P1, PT, R4.reuse, R13, PT ;  /* 0x0000000d0400720c */ /* 0x040fe20003f24070 */
[--C-:B------:R-:W-:Y:S01]  /*117b0*/  @!P2 IMAD.IADD R11, R11, 0x1, -R4.reuse ;  /* 0x000000010b0ba824 */ /* 0x100fe200078e0a04 */
[----:B------:R-:W-:Y:S01]  /*117c0*/  ISETP.GT.U32.AND P2, PT, R4, R16, PT ;  /* 0x000000100400720c */ /* 0x000fe20003f44070 */
[--C-:B------:R-:W-:Y:S01]  /*117d0*/  @!P3 IMAD.IADD R22, R22, 0x1, -R4.reuse ;  /* 0x000000011616b824 */ /* 0x100fe200078e0a04 */
[----:B------:R-:W-:Y:S01]  /*117e0*/  IABS R10, R26 ;  /* 0x0000001a000a7213 */ /* 0x000fe20000000000 */
[--C-:B------:R-:W-:Y:S01]  /*117f0*/  @!P6 IMAD.IADD R17, R17, 0x1, -R4.reuse ;  /* 0x000000011111e824 */ /* 0x100fe200078e0a04 */
[----:B------:R-:W-:Y:S01]  /*11800*/  ISETP.GE.AND P3, PT, R20, RZ, PT ;  /* 0x000000ff1400720c */ /* 0x000fe20003f66270 */
[----:B------:R-:W-:Y:S01]  /*11810*/  @!P5 IMAD.IADD R0, R0, 0x1, -R4 ;  /* 0x000000010000d824 */ /* 0x000fe200078e0a04 */
[----:B------:R-:W-:Y:S01]  /*11820*/  ISETP.GE.AND P6, PT, R24, RZ, PT ;  /* 0x000000ff1800720c */ /* 0x000fe20003fc6270 */
[----:B------:R-:W-:Y:S01]  /*11830*/  IMAD.HI.U32 R24, R5, R10, RZ ;  /* 0x0000000a05187227 */ /* 0x000fe200078e00ff */
[----:B------:R-:W-:-:S03]  /*11840*/  ISETP.GE.AND P5, PT, R23, RZ, PT ;  /* 0x000000ff1700720c */ /* 0x000fc60003fa6270 */
[----:B------:R-:W-:Y:S02]  /*11850*/  IMAD.MOV R24, RZ, RZ, -R24 ;  /* 0x000000ffff187224 */ /* 0x000fe400078e0a18 */
[--C-:B------:R-:W-:Y:S01]  /*11860*/  @!P1 IMAD.IADD R13, R13, 0x1, -R4.reuse ;  /* 0x000000010d0d9824 */ /* 0x100fe200078e0a04 */
[----:B------:R-:W-:Y:S01]  /*11870*/  ISETP.GT.U32.AND P1, PT, R4, R0, PT ;  /* 0x000000000400720c */ /* 0x000fe20003f24070 */
[----:B------:R-:W-:Y:S01]  /*11880*/  @!P2 IMAD.IADD R16, R16, 0x1, -R4 ;  /* 0x000000011010a824 */ /* 0x000fe200078e0a04 */
[----:B------:R-:W-:Y:S01]  /*11890*/  ISETP.GE.AND P2, PT, R12, RZ, PT ;  /* 0x000000ff0c00720c */ /* 0x000fe20003f46270 */
[----:B0-----:R-:W-:Y:S02]  /*118a0*/  IMAD.MOV.U32 R28, RZ, RZ, R17 ;  /* 0x000000ffff1c7224 */ /* 0x001fe400078e0011 */
[----:B------:R-:W-:Y:S02]  /*118b0*/  IMAD R10, R4, R24, R10 ;  /* 0x00000018040a7224 */ /* 0x000fe400078e020a */
[----:B------:R-:W-:-:S02]  /*118c0*/  IMAD.MOV.U32 R12, RZ, RZ, R14 ;  /* 0x000000ffff0c7224 */ /* 0x000fc400078e000e */
[----:B------:R-:W-:Y:S02]  /*118d0*/  VIADD R20, R3, 0xb2 ;  /* 0x000000b203147836 */ /* 0x000fe40000000000 */
[----:B------:R-:W-:Y:S01]  /*118e0*/  @!P3 IMAD.MOV R28, RZ, RZ, -R28 ;  /* 0x000000ffff1cb224 */ /* 0x000fe200078e0a1c */
[C---:B------:R-:W-:Y:S01]  /*118f0*/  ISETP.GT.U32.AND P3, PT, R4.reuse, R13, PT ;  /* 0x0000000d0400720c */ /* 0x040fe20003f64070 */
[----:B------:R-:W-:Y:S01]  /*11900*/  @!P5 IMAD.MOV R12, RZ, RZ, -R12 ;  /* 0x000000ffff0cd224 */ /* 0x000fe200078e0a0c */
[C---:B------:R-:W-:Y:S01]  /*11910*/  ISETP.GT.U32.AND P5, PT, R4.reuse, R10, PT ;  /* 0x0000000a0400720c */ /* 0x040fe20003fa4070 */
[----:B------:R-:W-:Y:S01]  /*11920*/  IMAD.MOV.U32 R25, RZ, RZ, R9 ;  /* 0x000000ffff197224 */ /* 0x000fe200078e0009 */
[----:B------:R-:W-:Y:S01]  /*11930*/  IABS R23, R20 ;  /* 0x0000001400177213 */ /* 0x000fe20000000000 */
[----:B------:R-:W-:Y:S02]  /*11940*/  IMAD.MOV.U32 R27, RZ, RZ, R11 ;  /* 0x000000ffff1b7224 */ /* 0x000fe400078e000b */
[----:B------:R-:W-:Y:S01]  /*11950*/  @!P4 IMAD.MOV R25, RZ, RZ, -R25 ;  /* 0x000000ffff19c224 */ /* 0x000fe200078e0a19 */
[----:B------:R-:W-:Y:S01]  /*11960*/  ISETP.GT.U32.AND P4, PT, R4, R16, PT ;  /* 0x000000100400720c */ /* 0x000fe20003f84070 */
[----:B------:R-:W-:Y:S01]  /*11970*/  @!P1 IMAD.IADD R0, R0, 0x1, -R4 ;  /* 0x0000000100009824 */ /* 0x000fe200078e0a04 */
[----:B------:R-:W-:Y:S01]  /*11980*/  ISETP.GE.AND P1, PT, R15, RZ, PT ;  /* 0x000000ff0f00720c */ /* 0x000fe20003f26270 */
[----:B------:R-:W-:Y:S01]  /*11990*/  @!P6 IMAD.MOV R27, RZ, RZ, -R27 ;  /* 0x000000ffff1be224 */ /* 0x000fe200078e0a1b */
[----:B------:R-:W-:Y:S01]  /*119a0*/  ISETP.GE.AND P6, PT, R19, RZ, PT ;  /* 0x000000ff1300720c */ /* 0x000fe20003fc6270 */
[----:B------:R-:W-:Y:S01]  /*119b0*/  IMAD.MOV.U32 R11, RZ, RZ, R22 ;  /* 0x000000ffff0b7224 */ /* 0x000fe200078e0016 */
[----:B------:R-:W-:Y:S01]  /*119c0*/  STL [R1+0x438], R25 ;  /* 0x0004381901007387 */ /* 0x000fe20000100800 */
[----:B------:R-:W-:-:S03]  /*119d0*/  IMAD.HI.U32 R9, R5, R23, RZ ;  /* 0x0000001705097227 */ /* 0x000fc600078e00ff */
[----:B------:R-:W-:Y:S01]  /*119e0*/  STL [R1+0x434], R27 ;  /* 0x0004341b01007387 */ /* 0x000fe20000100800 */
[----:B------:R-:W-:Y:S01]  /*119f0*/  @!P2 IMAD.MOV R11, RZ, RZ, -R11 ;  /* 0x000000ffff0ba224 */ /* 0x000fe200078e0a0b */
[----:B------:R-:W-:Y:S01]  /*11a00*/  ISETP.GE.AND P2, PT, R21, RZ, PT ;  /* 0x000000ff1500720c */ /* 0x000fe20003f46270 */
[----:B------:R-:W-:Y:S01]  /*11a10*/  IMAD.MOV R9, RZ, RZ, -R9 ;  /* 0x000000ffff097224 */ /* 0x000fe200078e0a09 */
[----:B------:R-:W-:Y:S01]  /*11a20*/  STL [R1+0x430], R28 ;  /* 0x0004301c01007387 */ /* 0x000fe20000100800 */
[--C-:B------:R-:W-:Y:S01]  /*11a30*/  @!P3 IMAD.IADD R13, R13, 0x1, -R4.reuse ;  /* 0x000000010d0db824 */ /* 0x100fe200078e0a04 */
[----:B------:R-:W-:Y:S01]  /*11a40*/  ISETP.GE.AND P3, PT, R20, RZ, PT ;  /* 0x000000ff1400720c */ /* 0x000fe20003f66270 */
[--C-:B------:R-:W-:Y:S01]  /*11a50*/  @!P5 IMAD.IADD R10, R10, 0x1, -R4.reuse ;  /* 0x000000010a0ad824 */ /* 0x100fe200078e0a04 */
[----:B------:R0:W-:Y:S01]  /*11a60*/  STL [R1+0x42c], R12 ;  /* 0x00042c0c01007387 */ /* 0x0001e20000100800 */
[----:B------:R-:W-:Y:S02]  /*11a70*/  IMAD R20, R4, R9, R23 ;  /* 0x0000000904147224 */ /* 0x000fe400078e0217 */
[----:B------:R-:W-:Y:S01]  /*11a80*/  @!P4 IMAD.IADD R16, R16, 0x1, -R4 ;  /* 0x000000011010c824 */ /* 0x000fe200078e0a04 */
[----:B------:R1:W-:Y:S01]  /*11a90*/  STL [R1+0x41c], R11 ;  /* 0x00041c0b01007387 */ /* 0x0003e20000100800 */
[----:B------:R-:W-:Y:S01]  /*11aa0*/  ISETP.GT.U32.AND P5, PT, R4, R10, PT ;  /* 0x0000000a0400720c */ /* 0x000fe20003fa4070 */
[C---:B------:R-:W-:Y:S01]  /*11ab0*/  VIADD R17, R3.reuse, 0xaf ;  /* 0x000000af03117836 */ /* 0x040fe20000000000 */
[----:B------:R-:W-:Y:S01]  /*11ac0*/  ISETP.GE.AND P4, PT, R26, RZ, PT ;  /* 0x000000ff1a00720c */ /* 0x000fe20003f86270 */
[----:B------:R-:W-:-:S02]  /*11ad0*/  VIADD R23, R3, 0xb0 ;  /* 0x000000b003177836 */ /* 0x000fc40000000000 */
[----:B0-----:R-:W-:Y:S02]  /*11ae0*/  IMAD.MOV.U32 R12, RZ, RZ, R0 ;  /* 0x000000ffff0c7224 */ /* 0x001fe400078e0000 */
[----:B------:R-:W-:Y:S02]  /*11af0*/  IMAD.MOV.U32 R0, RZ, RZ, R13 ;  /* 0x000000ffff007224 */ /* 0x000fe400078e000d */
[----:B-1----:R-:W-:Y:S02]  /*11b00*/  VIADD R11, R3, 0xb1 ;  /* 0x000000b1030b7836 */ /* 0x002fe40000000000 */
[----:B------:R-:W-:Y:S01]  /*11b10*/  @!P1 IMAD.MOV R0, RZ, RZ, -R0 ;  /* 0x000000ffff009224 */ /* 0x000fe200078e0a00 */
[----:B------:R-:W-:Y:S01]  /*11b20*/  ISETP.GT.U32.AND P1, PT, R4, R20, PT ;  /* 0x000000140400720c */ /* 0x000fe20003f24070 */
[----:B------:R-:W-:Y:S01]  /*11b30*/  @!P6 IMAD.MOV R12, RZ, RZ, -R12 ;  /* 0x000000ffff0ce224 */ /* 0x000fe200078e0a0c */
[----:B------:R-:W-:Y:S01]  /*11b40*/  ISETP.GE.AND P6, PT, R11, RZ, PT ;  /* 0x000000ff0b00720c */ /* 0x000fe20003fc6270 */
[----:B------:R-:W-:Y:S01]  /*11b50*/  IMAD.MOV.U32 R9, RZ, RZ, R16 ;  /* 0x000000ffff097224 */ /* 0x000fe200078e0010 */
[----:B------:R-:W-:Y:S01]  /*11b60*/  IABS R11, R11 ;  /* 0x0000000b000b7213 */ /* 0x000fe20000000000 */
[----:B------:R-:W-:Y:S01]  /*11b70*/  @!P5 IMAD.IADD R10, R10, 0x1, -R4 ;  /* 0x000000010a0ad824 */ /* 0x000fe200078e0a04 */
[----:B------:R0:W-:Y:S01]  /*11b80*/  STL [R1+0x418], R12 ;  /* 0x0004180c01007387 */ /* 0x0001e20000100800 */
[----:B------:R-:W-:Y:S01]  /*11b90*/  @!P2 IMAD.MOV R9, RZ, RZ, -R9 ;  /* 0x000000ffff09a224 */ /* 0x000fe200078e0a09 */
[----:B------:R-:W-:Y:S01]  /*11ba0*/  ISETP.GE.AND P5, PT, R17, RZ, PT ;  /* 0x000000ff1100720c */ /* 0x000fe20003fa6270 */
[----:B------:R-:W-:Y:S01]  /*11bb0*/  IMAD.MOV.U32 R16, RZ, RZ, R10 ;  /* 0x000000ffff107224 */ /* 0x000fe200078e000a */
[----:B------:R-:W-:Y:S01]  /*11bc0*/  ISETP.GE.AND P2, PT, R23, RZ, PT ;  /* 0x000000ff1700720c */ /* 0x000fe20003f46270 */
[----:B------:R-:W-:Y:S01]  /*11bd0*/  VIADD R24, R3, 0xae ;  /* 0x000000ae03187836 */ /* 0x000fe20000000000 */
[----:B------:R-:W-:Y:S01]  /*11be0*/  IABS R17, R17 ;  /* 0x0000001100117213 */ /* 0x000fe20000000000 */
[----:B------:R-:W-:Y:S01]  /*11bf0*/  @!P1 IMAD.IADD R20, R20, 0x1, -R4 ;  /* 0x0000000114149824 */ /* 0x000fe200078e0a04 */
[----:B------:R-:W-:Y:S01]  /*11c00*/  IABS R23, R23 ;  /* 0x0000001700177213 */ /* 0x000fe20000000000 */
[----:B------:R-:W-:Y:S01]  /*11c10*/  @!P4 IMAD.MOV R16, RZ, RZ, -R16 ;  /* 0x000000ffff10c224 */ /* 0x000fe200078e0a10 */
[----:B------:R1:W-:Y:S01]  /*11c20*/  STL [R1+0x414], R9 ;  /* 0x0004140901007387 */ /* 0x0003e20000100800 */
[----:B0-----:R-:W-:Y:S01]  /*11c30*/  IMAD.HI.U32 R12, R5, R11, RZ ;  /* 0x0000000b050c7227 */ /* 0x001fe200078e00ff */
[----:B------:R-:W-:-:S02]  /*11c40*/  ISETP.GT.U32.AND P1, PT, R4, R20, PT ;  /* 0x000000140400720c */ /* 0x000fc40003f24070 */
[----:B------:R-:W-:Y:S01]  /*11c50*/  STL [R1+0x3e4], R0 ;  /* 0x0003e40001007387 */ /* 0x000fe20000100800 */
[----:B------:R-:W-:Y:S02]  /*11c60*/  IMAD.MOV R12, RZ, RZ, -R12 ;  /* 0x000000ffff0c7224 */ /* 0x000fe400078e0a0c */
[C---:B------:R-:W-:Y:S01]  /*11c70*/  IMAD.HI.U32 R14, R5.reuse, R17, RZ ;  /* 0x00000011050e7227 */ /* 0x040fe200078e00ff */
[----:B------:R0:W-:Y:S01]  /*11c80*/  STL [R1+0x3e0], R16 ;  /* 0x0003e01001007387 */ /* 0x0001e20000100800 */
[----:B-1----:R-:W-:Y:S02]  /*11c90*/  IABS R9, R24 ;  /* 0x0000001800097213 */ /* 0x002fe40000000000 */
[----:B------:R-:W-:Y:S02]  /*11ca0*/  IMAD R11, R4, R12, R11 ;  /* 0x0000000c040b7224 */ /* 0x000fe400078e020b */
[----:B------:R-:W-:-:S03]  /*11cb0*/  IMAD.HI.U32 R13, R5, R23, RZ ;  /* 0x00000017050d7227 */ /* 0x000fc600078e00ff */
[C---:B------:R-:W-:Y:S01]  /*11cc0*/  ISETP.GT.U32.AND P4, PT, R4.reuse, R11, PT ;  /* 0x0000000b0400720c */ /* 0x040fe20003f84070 */
[----:B------:R-:W-:Y:S02]  /*11cd0*/  IMAD.MOV R14, RZ, RZ, -R14 ;  /* 0x000000ffff0e7224 */ /* 0x000fe400078e0a0e */
[----:B------:R-:W-:Y:S02]  /*11ce0*/  IMAD.MOV R13, RZ, RZ, -R13 ;  /* 0x000000ffff0d7224 */ /* 0x000fe400078e0a0d */
[C---:B------:R-:W-:Y:S02]  /*11cf0*/  IMAD R17, R4.reuse, R14, R17 ;  /* 0x0000000e04117224 */ /* 0x040fe400078e0211 */
[----:B------:R-:W-:Y:S02]  /*11d00*/  IMAD R23, R4, R13, R23 ;  /* 0x0000000d04177224 */ /* 0x000fe400078e0217 */
[----:B------:R-:W-:Y:S02]  /*11d10*/  @!P1 IMAD.IADD R20, R20, 0x1, -R4 ;  /* 0x0000000114149824 */ /* 0x000fe400078e0a04 */
[----:B------:R-:W-:Y:S01]  /*11d20*/  IMAD.HI.U32 R12, R5, R9, RZ ;  /* 0x00000009050c7227 */ /* 0x000fe200078e00ff */
[----:B------:R-:W-:-:S03]  /*11d30*/  ISETP.GT.U32.AND P1, PT, R4, R23, PT ;  /* 0x000000170400720c */ /* 0x000fc60003f24070 */
[----:B------:R-:W-:Y:S01]  /*11d40*/  @!P4 IMAD.IADD R11, R11, 0x1, -R4 ;  /* 0x000000010b0bc824 */ /* 0x000fe200078e0a04 */
[C---:B------:R-:W-:Y:S01]  /*11d50*/  ISETP.GT.U32.AND P4, PT, R4.reuse, R17, PT ;  /* 0x000000110400720c */ /* 0x040fe20003f84070 */
[----:B------:R-:W-:Y:S02]  /*11d60*/  IMAD.MOV.U32 R25, RZ, RZ, R20 ;  /* 0x000000ffff197224 */ /* 0x000fe400078e0014 */
[C---:B------:R-:W-:Y:S02]  /*11d70*/  VIADD R19, R3.reuse, 0xab ;  /* 0x000000ab03137836 */ /* 0x040fe40000000000 */
[----:B------:R-:W-:Y:S01]  /*11d80*/  @!P3 IMAD.MOV R25, RZ, RZ, -R25 ;  /* 0x000000ffff19b224 */ /* 0x000fe200078e0a19 */
[----:B------:R-:W-:Y:S01]  /*11d90*/  ISETP.GT.U32.AND P3, PT, R4, R11, PT ;  /* 0x0000000b0400720c */ /* 0x000fe20003f64070 */
[C---:B------:R-:W-:Y:S01]  /*11da0*/  VIADD R21, R3.reuse, 0xac ;  /* 0x000000ac03157836 */ /* 0x040fe20000000000 */
[----:B0-----:R-:W-:Y:S01]  /*11db0*/  IABS R16, R19 ;  /* 0x0000001300107213 */ /* 0x001fe20000000000 */
[----:B------:R-:W-:Y:S01]  /*11dc0*/  VIADD R22, R3, 0xad ;  /* 0x000000ad03167836 */ /* 0x000fe20000000000 */
[----:B------:R0:W-:Y:S01]  /*11dd0*/  STL [R1+0x3dc], R25 ;  /* 0x0003dc1901007387 */ /* 0x0001e20000100800 */
[----:B------:R-:W-:Y:S01]  /*11de0*/  IMAD.MOV R12, RZ, RZ, -R12 ;  /* 0x000000ffff0c7224 */ /* 0x000fe200078e0a0c */
[----:B------:R-:W-:Y:S01]  /*11df0*/  IABS R13, R21 ;  /* 0x00000015000d7213 */ /* 0x000fe20000000000 */
[--C-:B------:R-:W-:Y:S01]  /*11e00*/  @!P4 IMAD.IADD R17, R17, 0x1, -R4.reuse ;  /* 0x000000011111c824 */ /* 0x100fe200078e0a04 */
[----:B------:R-:W-:Y:S01]  /*11e10*/  IABS R0, R22 ;  /* 0x0000001600007213 */ /* 0x000fe20000000000 */
[----:B------:R-:W-:-:S02]  /*11e20*/  @!P1 IMAD.IADD R23, R23, 0x1, -R4 ;  /* 0x0000000117179824 */ /* 0x000fc400078e0a04 */
[C---:B------:R-:W-:Y:S01]  /*11e30*/  IMAD R9, R4.reuse, R12, R9 ;  /* 0x0000000c04097224 */ /* 0x040fe200078e0209 */
[C---:B------:R-:W-:Y:S01]  /*11e40*/  ISETP.GT.U32.AND P4, PT, R4.reuse, R17, PT ;  /* 0x000000110400720c */ /* 0x040fe20003f84070 */
[----:B------:R-:W-:Y:S01]  /*11e50*/  IMAD.MOV.U32 R20, RZ, RZ, R16 ;  /* 0x000000ffff147224 */ /* 0x000fe200078e0010 */
[----:B------:R-:W-:Y:S01]  /*11e60*/  ISETP.GT.U32.AND P1, PT, R4, R23, PT ;  /* 0x000000170400720c */ /* 0x000fe20003f24070 */
[----:B------:R-:W-:-:S04]  /*11e70*/  IMAD.HI.U32 R27, R5, R13, RZ ;  /* 0x0000000d051b7227 */ /* 0x000fc800078e00ff */
[----:B------:R-:W-:Y:S01]  /*11e80*/  @!P3 IMAD.IADD R11, R11, 0x1, -R4 ;  /* 0x000000010b0bb824 */ /* 0x000fe200078e0a04 */
[----:B------:R-:W-:Y:S01]  /*11e90*/  ISETP.GT.U32.AND P3, PT, R4, R9, PT ;  /* 0x000000090400720c */ /* 0x000fe20003f64070 */
[----:B------:R-:W-:-:S04]  /*11ea0*/  IMAD.HI.U32 R15, R5, R0, RZ ;  /* 0x00000000050f7227 */ /* 0x000fc800078e00ff */
[----:B0-----:R-:W-:-:S04]  /*11eb0*/  IMAD.HI.U32 R25, R5, R20, RZ ;  /* 0x0000001405197227 */ /* 0x001fc800078e00ff */
[----:B------:R-:W-:Y:S02]  /*11ec0*/  IMAD.MOV R27, RZ, RZ, -R27 ;  /* 0x000000ffff1b7224 */ /* 0x000fe400078e0a1b */
[----:B------:R-:W-:Y:S02]  /*11ed0*/  IMAD.MOV R10, RZ, RZ, -R15 ;  /* 0x000000ffff0a7224 */ /* 0x000fe400078e0a0f */
[----:B------:R-:W-:Y:S02]  /*11ee0*/  VIADD R15, R3, 0xaa ;  /* 0x000000aa030f7836 */ /* 0x000fe40000000000 */
[----:B------:R-:W-:Y:S02]  /*11ef0*/  IMAD.MOV R25, RZ, RZ, -R25 ;  /* 0x000000ffff197224 */ /* 0x000fe400078e0a19 */
[C---:B------:R-:W-:Y:S01]  /*11f00*/  IMAD R13, R4.reuse, R27, R13 ;  /* 0x0000001b040d7224 */ /* 0x040fe200078e020d */
[----:B------:R-:W-:Y:S01]  /*11f10*/  IABS R26, R15 ;  /* 0x0000000f001a7213 */ /* 0x000fe20000000000 */
[----:B------:R-:W-:-:S02]  /*11f20*/  IMAD R0, R4, R10, R0 ;  /* 0x0000000a04007224 */ /* 0x000fc400078e0200 */
[C---:B------:R-:W-:Y:S02]  /*11f30*/  IMAD R20, R4.reuse, R25, R20 ;  /* 0x0000001904147224 */ /* 0x040fe400078e0214 */
[--C-:B------:R-:W-:Y:S01]  /*11f40*/  @!P4 IMAD.IADD R17, R17, 0x1, -R4.reuse ;  /* 0x000000011111c824 */ /* 0x100fe200078e0a04 */
[C---:B------:R-:W-:Y:S01]  /*11f50*/  ISETP.GT.U32.AND P4, PT, R4.reuse, R13, PT ;  /* 0x0000000d0400720c */ /* 0x040fe20003f84070 */
[--C-:B------:R-:W-:Y:S01]  /*11f60*/  @!P1 IMAD.IADD R23, R23, 0x1, -R4.reuse ;  /* 0x0000000117179824 */ /* 0x100fe200078e0a04 */
[C---:B------:R-:W-:Y:S01]  /*11f70*/  ISETP.GT.U32.AND P1, PT, R4.reuse, R0, PT ;  /* 0x000000000400720c */ /* 0x040fe20003f24070 */
[----:B------:R-:W-:Y:S01]  /*11f80*/  @!P3 IMAD.IADD R9, R9, 0x1, -R4 ;  /* 0x000000010909b824 */ /* 0x000fe200078e0a04 */
[----:B------:R-:W-:Y:S01]  /*11f90*/  ISETP.GT.U32.AND P3, PT, R4, R20, PT ;  /* 0x000000140400720c */ /* 0x000fe20003f64070 */
[----:B------:R-:W-:-:S04]  /*11fa0*/  IMAD.HI.U32 R25, R5, R26, RZ ;  /* 0x0000001a05197227 */ /* 0x000fc800078e00ff */
[----:B------:R-:W-:Y:S02]  /*11fb0*/  @!P6 IMAD.MOV R11, RZ, RZ, -R11 ;  /* 0x000000ffff0be224 */ /* 0x000fe400078e0a0b */
[C---:B------:R-:W-:Y:S02]  /*11fc0*/  VIADD R14, R3.reuse, 0xa9 ;  /* 0x000000a9030e7836 */ /* 0x040fe40000000000 */
[----:B------:R-:W-:Y:S01]  /*11fd0*/  @!P2 IMAD.MOV R23, RZ, RZ, -R23 ;  /* 0x000000ffff17a224 */ /* 0x000fe200078e0a17 */
[----:B------:R-:W-:Y:S01]  /*11fe0*/  STL [R1+0x3d8], R11 ;  /* 0x0003d80b01007387 */ /* 0x000fe20000100800 */
[----:B------:R-:W-:Y:S01]  /*11ff0*/  IMAD.MOV R25, RZ, RZ, -R25 ;  /* 0x000000ffff197224 */ /* 0x000fe200078e0a19 */
[----:B------:R-:W-:Y:S01]  /*12000*/  IABS R10, R14 ;  /* 0x0000000e000a7213 */ /* 0x000fe20000000000 */
[----:B------:R-:W-:Y:S01]  /*12010*/  VIADD R12, R3, 0xa8 ;  /* 0x000000a8030c7836 */ /* 0x000fe20000000000 */
[----:B------:R0:W-:Y:S01]  /*12020*/  STL [R1+0x3d4], R23 ;  /* 0x0003d41701007387 */ /* 0x0001e20000100800 */
[----:B------:R-:W-:-:S02]  /*12030*/  IMAD R25, R4, R25, R26 ;  /* 0x0000001904197224 */ /* 0x000fc400078e021a */
[--C-:B------:R-:W-:Y:S01]  /*12040*/  @!P4 IMAD.IADD R13, R13, 0x1, -R4.reuse ;  /* 0x000000010d0dc824 */ /* 0x100fe200078e0a04 */
[----:B------:R-:W-:Y:S01]  /*12050*/  IABS R16, R12 ;  /* 0x0000000c00107213 */ /* 0x000fe20000000000 */
[--C-:B------:R-:W-:Y:S01]  /*12060*/  @!P1 IMAD.IADD R0, R0, 0x1, -R4.reuse ;  /* 0x0000000100009824 */ /* 0x100fe200078e0a04 */
[----:B------:R-:W-:Y:S01]  /*12070*/  ISETP.GT.U32.AND P4, PT, R4, R9, PT ;  /* 0x000000090400720c */ /* 0x000fe20003f84070 */
[C---:B------:R-:W-:Y:S01]  /*12080*/  IMAD.HI.U32 R28, R5.reuse, R10, RZ ;  /* 0x0000000a051c7227 */ /* 0x040fe200078e00ff */
[----:B------:R-:W-:Y:S02]  /*12090*/  ISETP.GE.AND P1, PT, R24, RZ, PT ;  /* 0x000000ff1800720c */ /* 0x000fe40003f26270 */
[----:B------:R-:W-:Y:S01]  /*120a0*/  ISETP.GT.U32.AND P6, PT, R4, R0, PT ;  /* 0x000000000400720c */ /* 0x000fe20003fc4070 */
[----:B0-----:R-:W-:Y:S02]  /*120b0*/  IMAD.MOV.U32 R23, RZ, RZ, R17 ;  /* 0x000000ffff177224 */ /* 0x001fe400078e0011 */
[----:B------:R-:W-:Y:S01]  /*120c0*/  @!P3 IMAD.IADD R20, R20, 0x1, -R4 ;  /* 0x000000011414b824 */ /* 0x000fe200078e0a04 */
[C---:B------:R-:W-:Y:S01]  /*120d0*/  ISETP.GT.U32.AND P3, PT, R4.reuse, R13, PT ;  /* 0x0000000d0400720c */ /* 0x040fe20003f64070 */
[----:B------:R-:W-:Y:S01]  /*120e0*/  @!P5 IMAD.MOV R23, RZ, RZ, -R23 ;  /* 0x000000ffff17d224 */ /* 0x000fe200078e0a17 */
[C---:B------:R-:W-:Y:S01]  /*120f0*/  ISETP.GT.U32.AND P5, PT, R4.reuse, R25, PT ;  /* 0x000000190400720c */ /* 0x040fe20003fa4070 */
[----:B------:R-:W-:Y:S01]  /*12100*/  IMAD.HI.U32 R27, R5, R16, RZ ;  /* 0x00000010051b7227 */ /* 0x000fe200078e00ff */
[----:B------:R-:W-:-:S02]  /*12110*/  ISETP.GT.U32.AND P2, PT, R4, R20, PT ;  /* 0x000000140400720c */ /* 0x000fc40003f44070 */
[----:B------:R0:W-:Y:S01]  /*12120*/  STL [R1+0x3d0], R23 ;  /* 0x0003d01701007387 */ /* 0x0001e20000100800 */
[----:B------:R-:W-:Y:S02]  /*12130*/  IMAD.MOV R28, RZ, RZ, -R28 ;  /* 0x000000ffff1c7224 */ /* 0x000fe400078e0a1c */
[----:B------:R-:W-:Y:S02]  /*12140*/  VIADD R24, R3, 0xa7 ;  /* 0x000000a703187836 */ /* 0x000fe40000000000 */
[----:B------:R-:W-:Y:S02]  /*12150*/  IMAD.MOV R27, RZ, RZ, -R27 ;  /* 0x000000ffff1b7224 */ /* 0x000fe400078e0a1b */
[C---:B------:R-:W-:Y:S01]  /*12160*/  IMAD R10, R4.reuse, R28, R10 ;  /* 0x0000001c040a7224 */ /* 0x040fe200078e020a */
[----:B------:R-:W-:Y:S01]  /*12170*/  IABS R11, R24 ;  /* 0x00000018000b7213 */ /* 0x000fe20000000000 */
[C---:B------:R-:W-:Y:S02]  /*12180*/  IMAD R16, R4.reuse, R27, R16 ;  /* 0x0000001b04107224 */ /* 0x040fe400078e0210 */
[--C-:B------:R-:W-:Y:S01]  /*12190*/  @!P4 IMAD.IADD R9, R9, 0x1, -R4.reuse ;  /* 0x000000010909c824 */ /* 0x100fe200078e0a04 */
[----:B------:R-:W-:Y:S01]  /*121a0*/  ISETP.GT.U32.AND P4, PT, R4, R10, PT ;  /* 0x0000000a0400720c */ /* 0x000fe20003f84070 */
[----:B------:R-:W-:Y:S01]  /*121b0*/  @!P5 IMAD.IADD R25, R25, 0x1, -R4 ;  /* 0x000000011919d824 */ /* 0x000fe200078e0a04 */
[----:B------:R-:W-:Y:S01]  /*121c0*/  ISETP.GE.AND P5, PT, R19, RZ, PT ;  /* 0x000000ff1300720c */ /* 0x000fe20003fa6270 */
[----:B0-----:R-:W-:-:S04]  /*121d0*/  IMAD.HI.U32 R23, R5, R11, RZ ;  /* 0x0000000b05177227 */ /* 0x001fc800078e00ff */
[--C-:B------:R-:W-:Y:S01]  /*121e0*/  @!P3 IMAD.IADD R13, R13, 0x1, -R4.reuse ;  /* 0x000000010d0db824 */ /* 0x100fe200078e0a04 */
[----:B------:R-:W-:Y:S01]  /*121f0*/  ISETP.GT.U32.AND P3, PT, R4, R16, PT ;  /* 0x000000100400720c */ /* 0x000fe20003f64070 */
[--C-:B------:R-:W-:Y:S01]  /*12200*/  @!P6 IMAD.IADD R0, R0, 0x1, -R4.reuse ;  /* 0x000000010000e824 */ /* 0x100fe200078e0a04 */
[----:B------:R-:W-:Y:S01]  /*12210*/  ISETP.GE.AND P6, PT, R22, RZ, PT ;  /* 0x000000ff1600720c */ /* 0x000fe20003fc6270 */
[----:B------:R-:W-:Y:S01]  /*12220*/  @!P2 IMAD.IADD R20, R20, 0x1, -R4 ;  /* 0x000000011414a824 */ /* 0x000fe200078e0a04 */
[----:B------:R-:W-:Y:S01]  /*12230*/  ISETP.GE.AND P2, PT, R21, RZ, PT ;  /* 0x000000ff1500720c */ /* 0x000fe20003f46270 */
[----:B------:R-:W-:Y:S02]  /*12240*/  IMAD.MOV R23, RZ, RZ, -R23 ;  /* 0x000000ffff177224 */ /* 0x000fe400078e0a17 */
[----:B------:R-:W-:Y:S02]  /*12250*/  IMAD.MOV.U32 R27, RZ, RZ, R9 ;  /* 0x000000ffff1b7224 */ /* 0x000fe400078e0009 */
[----:B------:R-:W-:-:S02]  /*12260*/  VIADD R17, R3, 0xa6 ;  /* 0x000000a603117836 */ /* 0x000fc40000000000 */
[----:B------:R-:W-:Y:S02]  /*12270*/  IMAD.MOV.U32 R26, RZ, RZ, R0 ;  /* 0x000000ffff1a7224 */ /* 0x000fe400078e0000 */
[----:B------:R-:W-:Y:S01]  /*12280*/  IMAD.MOV.U32 R0, RZ, RZ, R13 ;  /* 0x000000ffff007224 */ /* 0x000fe200078e000d */
[----:B------:R-:W-:Y:S01]  /*12290*/  IABS R22, R17 ;  /* 0x0000001100167213 */ /* 0x000fe20000000000 */
[C---:B------:R-:W-:Y:S02]  /*122a0*/  IMAD R11, R4.reuse, R23, R11 ;  /* 0x00000017040b7224 */ /* 0x040fe400078e020b */
[----:B------:R-:W-:Y:S01]  /*122b0*/  @!P1 IMAD.MOV R27, RZ, RZ, -R27 ;  /* 0x000000ffff1b9224 */ /* 0x000fe200078e0a1b */
[----:B------:R-:W-:Y:S01]  /*122c0*/  ISETP.GT.U32.AND P1, PT, R4, R25, PT ;  /* 0x000000190400720c */ /* 0x000fe20003f24070 */
[----:B------:R-:W-:Y:S02]  /*122d0*/  IMAD.MOV.U32 R13, RZ, RZ, R20 ;  /* 0x000000ffff0d7224 */ /* 0x000fe400078e0014 */
[--C-:B------:R-:W-:Y:S01]  /*122e0*/  @!P4 IMAD.IADD R10, R10, 0x1, -R4.reuse ;  /* 0x000000010a0ac824 */ /* 0x100fe200078e0a04 */
[----:B------:R-:W-:Y:S01]  /*122f0*/  ISETP.GE.AND P4, PT, R15, RZ, PT ;  /* 0x000000ff0f00720c */ /* 0x000fe20003f86270 */
[----:B------:R-:W-:Y:S01]  /*12300*/  @!P5 IMAD.MOV R13, RZ, RZ, -R13 ;  /* 0x000000ffff0dd224 */ /* 0x000fe200078e0a0d */
[----:B------:R-:W-:Y:S01]  /*12310*/  ISETP.GT.U32.AND P5, PT, R4, R11, PT ;  /* 0x0000000b0400720c */ /* 0x000fe20003fa4070 */
[----:B------:R-:W-:Y:S01]  /*12320*/  @!P3 IMAD.IADD R16, R16, 0x1, -R4 ;  /* 0x000000011010b824 */ /* 0x000fe200078e0a04 */
[C---:B------:R-:W-:Y:S01]  /*12330*/  ISETP.GT.U32.AND P3, PT, R4.reuse, R10, PT ;  /* 0x0000000a0400720c */ /* 0x040fe20003f64070 */
[----:B------:R-:W-:Y:S01]  /*12340*/  @!P6 IMAD.MOV R26, RZ, RZ, -R26 ;  /* 0x000000ffff1ae224 */ /* 0x000fe200078e0a1a */
[----:B------:R-:W-:Y:S01]  /*12350*/  STL [R1+0x3cc], R27 ;  /* 0x0003cc1b01007387 */ /* 0x000fe20000100800 */
[----:B------:R-:W-:Y:S01]  /*12360*/  IMAD.HI.U32 R19, R5, R22, RZ ;  /* 0x0000001605137227 */ /* 0x000fe200078e00ff */
[----:B------:R-:W-:-:S02]  /*12370*/  ISETP.GT.U32.AND P6, PT, R4, R16, PT ;  /* 0x000000100400720c */ /* 0x000fc40003fc4070 */
        /* <DEDUP_REMOVED lines=8> */
[----:B------:R-:W-:Y:S01]  /*12400*/  IMAD.MOV.U32 R14, RZ, RZ, R25 ;  /* 0x000000ffff0e7224 */ /* 0x000fe200078e0019 */
[----:B------:R1:W-:Y:S01]  /*12410*/  STL [R1+0x3c0], R13 ;  /* 0x0003c00d01007387 */ /* 0x0003e20000100800 */
[--C-:B------:R-:W-:Y:S01]  /*12420*/  @!P5 IMAD.IADD R11, R11, 0x1, -R4.reuse ;  /* 0x000000010b0bd824 */ /* 0x100fe200078e0a04 */
[----:B------:R-:W-:Y:S01]  /*12430*/  ISETP.GE.AND P5, PT, R17, RZ, PT ;  /* 0x000000ff1100720c */ /* 0x000fe20003fa6270 */
[----:B------:R-:W-:Y:S01]  /*12440*/  @!P3 IMAD.IADD R10, R10, 0x1, -R4 ;  /* 0x000000010a0ab824 */ /* 0x000fe200078e0a04 */
[C---:B------:R-:W-:Y:S01]  /*12450*/  ISETP.GT.U32.AND P3, PT, R4.reuse, R9, PT ;  /* 0x000000090400720c */ /* 0x040fe20003f64070 */
[----:B------:R-:W-:Y:S01]  /*12460*/  @!P4 IMAD.MOV R14, RZ, RZ, -R14 ;  /* 0x000000ffff0ec224 */ /* 0x000fe200078e0a0e */
[----:B------:R-:W-:Y:S01]  /*12470*/  ISETP.GT.U32.AND P4, PT, R4, R11, PT ;  /* 0x0000000b0400720c */ /* 0x000fe20003f84070 */
[----:B0-----:R-:W-:-:S02]  /*12480*/  VIADD R0, R3, 0xa5 ;  /* 0x000000a503007836 */ /* 0x001fc40000000000 */
[C---:B------:R-:W-:Y:S01]  /*12490*/  VIADD R12, R3.reuse, 0xa4 ;  /* 0x000000a4030c7836 */ /* 0x040fe20000000000 */
[----:B------:R-:W-:Y:S01]  /*124a0*/  STL [R1+0x234], R14 ;  /* 0x0002340e01007387 */ /* 0x000fe20000100800 */
[----:B------:R-:W-:Y:S01]  /*124b0*/  @!P2 IMAD.MOV R10, RZ, RZ, -R10 ;  /* 0x000000ffff0aa224 */ /* 0x000fe200078e0a0a */
[----:B------:R-:W-:Y:S01]  /*124c0*/  IABS R19, R0 ;  /* 0x0000000000137213 */ /* 0x000fe20000000000 */
[----:B------:R-:W-:Y:S01]  /*124d0*/  @!P6 IMAD.IADD R16, R16, 0x1, -R4 ;  /* 0x000000011010e824 */ /* 0x000fe200078e0a04 */
[----:B------:R-:W-:Y:S01]  /*124e0*/  IABS R22, R12 ;  /* 0x0000000c00167213 */ /* 0x000fe20000000000 */
[----:B------:R-:W-:Y:S01]  /*124f0*/  VIADD R15, R3, 0xa0 ;  /* 0x000000a0030f7836 */ /* 0x000fe20000000000 */
[----:B------:R-:W-:Y:S01]  /*12500*/  ISETP.GE.AND P6, PT, R24, RZ, PT ;  /* 0x000000ff1800720c */ /* 0x000fe20003fc6270 */
[----:B-1----:R-:W-:Y:S01]  /*12510*/  IMAD.HI.U32 R13, R5, R19, RZ ;  /* 0x00000013050d7227 */ /* 0x002fe200078e00ff */
[----:B------:R0:W-:Y:S03]  /*12520*/  STL [R1+0x208], R10 ;  /* 0x0002080a01007387 */ /* 0x0001e60000100800 */
[----:B------:R-:W-:-:S02]  /*12530*/  IMAD.MOV R13, RZ, RZ, -R13 ;  /* 0x000000ffff0d7224 */ /* 0x000fc400078e0a0d */
[--C-:B------:R-:W-:Y:S01]  /*12540*/  @!P3 IMAD.IADD R9, R9, 0x1, -R4.reuse ;  /* 0x000000010909b824 */ /* 0x100fe200078e0a04 */
[----:B------:R-:W-:Y:S01]  /*12550*/  ISETP.GE.AND P3, PT, R0, RZ, PT ;  /* 0x000000ff0000720c */ /* 0x000fe20003f66270 */
[C---:B------:R-:W-:Y:S02]  /*12560*/  IMAD R19, R4.reuse, R13, R19 ;  /* 0x0000000d04137224 */ /* 0x040fe400078e0213 */
[----:B------:R-:W-:Y:S01]  /*12570*/  @!P4 IMAD.IADD R11, R11, 0x1, -R4 ;  /* 0x000000010b0bc824 */ /* 0x000fe200078e0a04 */
[C---:B------:R-:W-:Y:S01]  /*12580*/  ISETP.GT.U32.AND P2, PT, R4.reuse, R9, PT ;  /* 0x000000090400720c */ /* 0x040fe20003f44070 */
[----:B0-----:R-:W-:Y:S01]  /*12590*/  IMAD.MOV.U32 R10, RZ, RZ, R16 ;  /* 0x000000ffff0a7224 */ /* 0x001fe200078e0010 */
[----:B------:R-:W-:Y:S01]  /*125a0*/  ISETP.GT.U32.AND P4, PT, R4, R19, PT ;  /* 0x000000130400720c */ /* 0x000fe20003f84070 */
[----:B------:R-:W-:-:S04]  /*125b0*/  IMAD.HI.U32 R0, R5, R22, RZ ;  /* 0x0000001605007227 */ /* 0x000fc800078e00ff */
[----:B------:R-:W-:Y:S01]  /*125c0*/  @!P1 IMAD.MOV R10, RZ, RZ, -R10 ;  /* 0x000000ffff0a9224 */ /* 0x000fe200078e0a0a */
[----:B------:R-:W-:Y:S01]  /*125d0*/  ISETP.GE.AND P1, PT, R12, RZ, PT ;  /* 0x000000ff0c00720c */ /* 0x000fe20003f26270 */
[----:B------:R-:W-:Y:S02]  /*125e0*/  IMAD.MOV R0, RZ, RZ, -R0 ;  /* 0x000000ffff007224 */ /* 0x000fe400078e0a00 */
[----:B------:R-:W-:Y:S01]  /*125f0*/  VIADD R12, R3, 0xa3 ;  /* 0x000000a3030c7836 */ /* 0x000fe20000000000 */
[----:B------:R0:W-:Y:S01]  /*12600*/  STL [R1+0x1f0], R10 ;  /* 0x0001f00a01007387 */ /* 0x0001e20000100800 */
[----:B------:R-:W-:Y:S02]  /*12610*/  IMAD.MOV.U32 R14, RZ, RZ, R11 ;  /* 0x000000ffff0e7224 */ /* 0x000fe400078e000b */
[----:B------:R-:W-:Y:S01]  /*12620*/  IMAD R22, R4, R0, R22 ;  /* 0x0000000004167224 */ /* 0x000fe200078e0216 */
[----:B------:R-:W-:Y:S01]  /*12630*/  IABS R20, R12 ;  /* 0x0000000c00147213 */ /* 0x000fe20000000000 */
[----:B------:R-:W-:-:S02]  /*12640*/  @!P4 IMAD.IADD R19, R19, 0x1, -R4 ;  /* 0x000000011313c824 */ /* 0x000fc400078e0a04 */
[----:B------:R-:W-:Y:S01]  /*12650*/  @!P6 IMAD.MOV R14, RZ, RZ, -R14 ;  /* 0x000000ffff0ee224 */ /* 0x000fe200078e0a0e */
[----:B------:R-:W-:Y:S01]  /*12660*/  ISETP.GE.AND P6, PT, R12, RZ, PT ;  /* 0x000000ff0c00720c */ /* 0x000fe20003fc6270 */
[----:B------:R-:W-:Y:S01]  /*12670*/  @!P2 IMAD.IADD R9, R9, 0x1, -R4 ;  /* 0x000000010909a824 */ /* 0x000fe200078e0a04 */
[C---:B------:R-:W-:Y:S01]  /*12680*/  ISETP.GT.U32.AND P2, PT, R4.reuse, R22, PT ;  /* 0x000000160400720c */ /* 0x040fe20003f44070 */
[C---:B0-----:R-:W-:Y:S01]  /*12690*/  VIADD R10, R3.reuse, 0xa2 ;  /* 0x000000a2030a7836 */ /* 0x041fe20000000000 */
[----:B------:R0:W-:Y:S01]  /*126a0*/  STL [R1+0x3a8], R14 ;  /* 0x0003a80e01007387 */ /* 0x0001e20000100800 */
[----:B------:R-:W-:Y:S01]  /*126b0*/  ISETP.GT.U32.AND P4, PT, R4, R19, PT ;  /* 0x000000130400720c */ /* 0x000fe20003f84070 */
[----:B------:R-:W-:Y:S02]  /*126c0*/  VIADD R0, R3, 0xa1 ;  /* 0x000000a103007836 */ /* 0x000fe40000000000 */
[----:B------:R-:W-:Y:S01]  /*126d0*/  IABS R16, R10 ;  /* 0x0000000a00107213 */ /* 0x000fe20000000000 */
[----:B------:R-:W-:Y:S01]  /*126e0*/  @!P5 IMAD.MOV R9, RZ, RZ, -R9 ;  /* 0x000000ffff09d224 */ /* 0x000fe200078e0a09 */
[----:B------:R-:W-:-:S02]  /*126f0*/  ISETP.GE.AND P5, PT, R10, RZ, PT ;  /* 0x000000ff0a00720c */ /* 0x000fc40003fa6270 */
[----:B------:R-:W-:Y:S01]  /*12700*/  IABS R13, R0 ;  /* 0x00000000000d7213 */ /* 0x000fe20000000000 */
[C---:B------:R-:W-:Y:S01]  /*12710*/  IMAD.HI.U32 R12, R5.reuse, R16, RZ ;  /* 0x00000010050c7227 */ /* 0x040fe200078e00ff */
[----:B------:R-:W-:Y:S01]  /*12720*/  IABS R10, R15 ;  /* 0x0000000f000a7213 */ /* 0x000fe20000000000 */
[----:B------:R1:W-:Y:S02]  /*12730*/  STL [R1+0x3bc], R9 ;  /* 0x0003bc0901007387 */ /* 0x0003e40000100800 */
[----:B0-----:R-:W-:-:S04]  /*12740*/  IMAD.HI.U32 R14, R5, R20, RZ ;  /* 0x00000014050e7227 */ /* 0x001fc800078e00ff */
[----:B------:R-:W-:Y:S02]  /*12750*/  IMAD.MOV R14, RZ, RZ, -R14 ;  /* 0x000000ffff0e7224 */ /* 0x000fe400078e0a0e */
[----:B------:R-:W-:Y:S02]  /*12760*/  @!P2 IMAD.IADD R22, R22, 0x1, -R4 ;  /* 0x000000011616a824 */ /* 0x000fe400078e0a04 */
[C---:B------:R-:W-:Y:S02]  /*12770*/  IMAD R20, R4.reuse, R14, R20 ;  /* 0x0000000e04147224 */ /* 0x040fe400078e0214 */
[----:B------:R-:W-:Y:S01]  /*12780*/  @!P4 IMAD.IADD R19, R19, 0x1, -R4 ;  /* 0x000000011313c824 */ /* 0x000fe200078e0a04 */
[C---:B------:R-:W-:Y:S01]  /*12790*/  ISETP.GT.U32.AND P2, PT, R4.reuse, R22, PT ;  /* 0x000000160400720c */ /* 0x040fe20003f44070 */
[----:B------:R-:W-:Y:S01]  /*127a0*/  IMAD.MOV R12, RZ, RZ, -R12 ;  /* 0x000000ffff0c7224 */ /* 0x000fe200078e0a0c */
[----:B------:R-:W-:Y:S01]  /*127b0*/  ISETP.GT.U32.AND P4, PT, R4, R20, PT ;  /* 0x000000140400720c */ /* 0x000fe20003f84070 */
[----:B------:R-:W-:-:S04]  /*127c0*/  IMAD.HI.U32 R11, R5, R13, RZ ;  /* 0x0000000d050b7227 */ /* 0x000fc800078e00ff */
[----:B------:R-:W-:Y:S02]  /*127d0*/  IMAD R16, R4, R12, R16 ;  /* 0x0000000c04107224 */ /* 0x000fe400078e0210 */
[----:B------:R-:W-:Y:S02]  /*127e0*/  IMAD.MOV R11, RZ, RZ, -R11 ;  /* 0x000000ffff0b7224 */ /* 0x000fe400078e0a0b */
[----:B------:R-:W-:Y:S02]  /*127f0*/  IMAD.MOV.U32 R23, RZ, RZ, R19 ;  /* 0x000000ffff177224 */ /* 0x000fe400078e0013 */
[--C-:B------:R-:W-:Y:S01]  /*12800*/  @!P2 IMAD.IADD R22, R22, 0x1, -R4.reuse ;  /* 0x000000011616a824 */ /* 0x100fe200078e0a04 */
[----:B------:R-:W-:Y:S01]  /*12810*/  ISETP.GT.U32.AND P2, PT, R4, R16, PT ;  /* 0x000000100400720c */ /* 0x000fe20003f44070 */
[----:B------:R-:W-:Y:S02]  /*12820*/  @!P4 IMAD.IADD R20, R20, 0x1, -R4 ;  /* 0x000000011414c824 */ /* 0x000fe400078e0a04 */
[----:B------:R-:W-:-:S02]  /*12830*/  IMAD R13, R4, R11, R13 ;  /* 0x0000000b040d7224 */ /* 0x000fc400078e020d */
[----:B------:R-:W-:Y:S01]  /*12840*/  IMAD.HI.U32 R19, R5, R10, RZ ;  /* 0x0000000a05137227 */ /* 0x000fe200078e00ff */
[----:B------:R-:W-:-:S03]  /*12850*/  ISETP.GT.U32.AND P4, PT, R4, R20, PT ;  /* 0x000000140400720c */ /* 0x000fc60003f84070 */
[----:B------:R-:W-:Y:S01]  /*12860*/  @!P3 IMAD.MOV R23, RZ, RZ, -R23 ;  /* 0x000000ffff17b224 */ /* 0x000fe200078e0a17 */
[----:B------:R-:W-:Y:S01]  /*12870*/  ISETP.GT.U32.AND P3, PT, R4, R13, PT ;  /* 0x0000000d0400720c */ /* 0x000fe20003f64070 */
[----:B------:R-:W-:Y:S02]  /*12880*/  IMAD.MOV R19, RZ, RZ, -R19 ;  /* 0x000000ffff137224 */ /* 0x000fe400078e0a13 */
[----:B------:R-:W-:Y:S01]  /*12890*/  @!P1 IMAD.MOV R22, RZ, RZ, -R22 ;  /* 0x000000ffff169224 */ /* 0x000fe200078e0a16 */
[----:B------:R-:W-:Y:S01]  /*128a0*/  ISETP.GE.AND P1, PT, R0, RZ, PT ;  /* 0x000000ff0000720c */ /* 0x000fe20003f26270 */
[----:B------:R-:W-:Y:S01]  /*128b0*/  IMAD R0, R4, R19, R10 ;  /* 0x0000001304007224 */ /* 0x000fe200078e020a */
[----:B------:R0:W-:Y:S01]  /*128c0*/  STL [R1+0x3ac], R23 ;  /* 0x0003ac1701007387 */ /* 0x0001e20000100800 */
[--C-:B------:R-:W-:Y:S02]  /*128d0*/  @!P2 IMAD.IADD R16, R16, 0x1, -R4.reuse ;  /* 0x000000011010a824 */ /* 0x100fe400078e0a04 */
[C---:B-1----:R-:W-:Y:S01]  /*128e0*/  VIADD R9, R3.reuse, 0x9f ;  /* 0x0000009f03097836 */ /* 0x042fe20000000000 */
[----:B------:R1:W-:Y:S01]  /*128f0*/  STL [R1+0x3a4], R22 ;  /* 0x0003a41601007387 */ /* 0x0003e20000100800 */
[--C-:B------:R-:W-:Y:S01]  /*12900*/  @!P4 IMAD.IADD R20, R20, 0x1, -R4.reuse ;  /* 0x000000011414c824 */ /* 0x100fe200078e0a04 */
[C---:B------:R-:W-:Y:S01]  /*12910*/  ISETP.GT.U32.AND P4, PT, R4.reuse, R0, PT ;  /* 0x000000000400720c */ /* 0x040fe20003f84070 */
[----:B------:R-:W-:Y:S01]  /*12920*/  VIADD R11, R3, 0x9e ;  /* 0x0000009e030b7836 */ /* 0x000fe20000000000 */
[C---:B------:R-:W-:Y:S01]  /*12930*/  ISETP.GT.U32.AND P2, PT, R4.reuse, R16, PT ;  /* 0x000000100400720c */ /* 0x040fe20003f44070 */
[----:B------:R-:W-:Y:S01]  /*12940*/  @!P3 IMAD.IADD R13, R13, 0x1, -R4 ;  /* 0x000000010d0db824 */ /* 0x000fe200078e0a04 */
[----:B------:R-:W-:Y:S01]  /*12950*/  IABS R21, R9 ;  /* 0x0000000900157213 */ /* 0x000fe20000000000 */
[----:B------:R-:W-:Y:S01]  /*12960*/  VIADD R12, R3, 0x9d ;  /* 0x0000009d030c7836 */ /* 0x000fe20000000000 */
[----:B------:R-:W-:Y:S01]  /*12970*/  IABS R17, R11 ;  /* 0x0000000b00117213 */ /* 0x000fe20000000000 */
[----:B0-----:R-:W-:Y:S01]  /*12980*/  IMAD.MOV.U32 R23, RZ, RZ, R20 ;  /* 0x000000ffff177224 */ /* 0x001fe200078e0014 */
[----:B------:R-:W-:Y:S01]  /*12990*/  ISETP.GT.U32.AND P3, PT, R4, R13, PT ;  /* 0x0000000d0400720c */ /* 0x000fe20003f64070 */
[----:B-1----:R-:W-:Y:S01]  /*129a0*/  IMAD.HI.U32 R22, R5, R21, RZ ;  /* 0x0000001505167227 */ /* 0x002fe200078e00ff */
[----:B------:R-:W-:-:S03]  /*129b0*/  IABS R14, R12 ;  /* 0x0000000c000e7213 */ /* 0x000fc60000000000 */
[----:B------:R-:W-:-:S04]  /*129c0*/  IMAD.HI.U32 R10, R5, R17, RZ ;  /* 0x00000011050a7227 */ /* 0x000fc800078e00ff */
[----:B------:R-:W-:Y:S02]  /*129d0*/  IMAD.MOV R22, RZ, RZ, -R22 ;  /* 0x000000ffff167224 */ /* 0x000fe400078e0a16 */
[----:B------:R-:W-:Y:S02]  /*129e0*/  @!P4 IMAD.IADD R0, R0, 0x1, -R4 ;  /* 0x000000010000c824 */ /* 0x000fe400078e0a04 */
[----:B------:R-:W-:Y:S02]  /*129f0*/  IMAD.MOV R10, RZ, RZ, -R10 ;  /* 0x000000ffff0a7224 */ /* 0x000fe400078e0a0a */
[--C-:B------:R-:W-:Y:S01]  /*12a00*/  @!P2 IMAD.IADD R16, R16, 0x1, -R4.reuse ;  /* 0x000000011010a824 */ /* 0x100fe200078e0a04 */
[----:B------:R-:W-:Y:S01]  /*12a10*/  ISETP.GE.AND P2, PT, R15, RZ, PT ;  /* 0x000000ff0f00720c */ /* 0x000fe20003f46270 */
[C---:B------:R-:W-:Y:S02]  /*12a20*/  IMAD R15, R4.reuse, R22, R21 ;  /* 0x00000016040f7224 */ /* 0x040fe400078e0215 */
[----:B------:R-:W-:Y:S01]  /*12a30*/  @!P6 IMAD.MOV R23, RZ, RZ, -R23 ;  /* 0x000000ffff17e224 */ /* 0x000fe200078e0a17 */
[C---:B------:R-:W-:Y:S01]  /*12a40*/  ISETP.GT.U32.AND P6, PT, R4.reuse, R0, PT ;  /* 0x000000000400720c */ /* 0x040fe20003fc4070 */
[C---:B------:R-:W-:Y:S01]  /*12a50*/  IMAD R17, R4.reuse, R10, R17 ;  /* 0x0000000a04117224 */ /* 0x040fe200078e0211 */
[C---:B------:R-:W-:Y:S01]  /*12a60*/  ISETP.GT.U32.AND P4, PT, R4.reuse, R15, PT ;  /* 0x0000000f0400720c */ /* 0x040fe20003f84070 */
[----:B------:R-:W-:Y:S01]  /*12a70*/  IMAD.HI.U32 R19, R5, R14, RZ ;  /* 0x0000000e05137227 */ /* 0x000fe200078e00ff */
[----:B------:R-:W-:Y:S03]  /*12a80*/  STL [R1+0x378], R23 ;  /* 0x0003781701007387 */ /* 0x000fe60000100800 */
[----:B------:R-:W-:Y:S01]  /*12a90*/  @!P3 IMAD.IADD R13, R13, 0x1, -R4 ;  /* 0x000000010d0db824 */ /* 0x000fe200078e0a04 */
[----:B------:R-:W-:Y:S01]  /*12aa0*/  ISETP.GT.U32.AND P3, PT, R4, R17, PT ;  /* 0x000000110400720c */ /* 0x000fe20003f64070 */
[----:B------:R-:W-:-:S02]  /*12ab0*/  IMAD.MOV R19, RZ, RZ, -R19 ;  /* 0x000000ffff137224 */ /* 0x000fc400078e0a13 */
        /* <DEDUP_REMOVED lines=56> */
[----:B------:R-:W-:Y:S01]  /*12e40*/  @!P5 IMAD.MOV R23, RZ, RZ, -R23 ;  /* 0x000000ffff17d224 */ /* 0x000fe200078e0a17 */
[C---:B------:R-:W-:Y:S01]  /*12e50*/  ISETP.GT.U32.AND P5, PT, R4.reuse, R19, PT ;  /* 0x000000130400720c */ /* 0x040fe20003fa4070 */
[----:B------:R-:W-:Y:S02]  /*12e60*/  IMAD.MOV R20, RZ, RZ, -R20 ;  /* 0x000000ffff147224 */ /* 0x000fe400078e0a14 */
[C---:B------:R-:W-:Y:S01]  /*12e70*/  IMAD R10, R4.reuse, R9, R10 ;  /* 0x00000009040a7224 */ /* 0x040fe200078e020a */
[----:B------:R-:W-:Y:S01]  /*12e80*/  STL [R1+0x398], R23 ;  /* 0x0003981701007387 */ /* 0x000fe20000100800 */
[----:B------:R-:W-:Y:S01]  /*12e90*/  @!P4 IMAD.MOV R21, RZ, RZ, -R21 ;  /* 0x000000ffff15c224 */ /* 0x000fe200078e0a15 */
[C---:B------:R-:W-:Y:S01]  /*12ea0*/  ISETP.GT.U32.AND P4, PT, R4.reuse, R11, PT ;  /* 0x0000000b0400720c */ /* 0x040fe20003f84070 */
[----:B------:R-:W-:-:S02]  /*12eb0*/  IMAD R12, R4, R20, R12 ;  /* 0x00000014040c7224 */ /* 0x000fc400078e020c */
        /* <DEDUP_REMOVED lines=15> */
[----:B------:R-:W-:Y:S01]  /*12fb0*/  IMAD.HI.U32 R20, R5, R0, RZ ;  /* 0x0000000005147227 */ /* 0x000fe200078e00ff */
[----:B------:R1:W-:Y:S03]  /*12fc0*/  STL [R1+0x384], R21 ;  /* 0x0003841501007387 */ /* 0x0003e60000100800 */
[----:B------:R-:W-:Y:S01]  /*12fd0*/  @!P6 IMAD.IADD R12, R12, 0x1, -R4 ;  /* 0x000000010c0ce824 */ /* 0x000fe200078e0a04 */
[----:B------:R-:W-:Y:S01]  /*12fe0*/  ISETP.GE.AND P6, PT, R16, RZ, PT ;  /* 0x000000ff1000720c */ /* 0x000fe20003fc6270 */
[----:B------:R-:W-:-:S02]  /*12ff0*/  IMAD.MOV R20, RZ, RZ, -R20 ;  /* 0x000000ffff147224 */ /* 0x000fc400078e0a14 */
[----:B0-----:R-:W-:Y:S01]  /*13000*/  IMAD.HI.U32 R17, R5, R9, RZ ;  /* 0x0000000905117227 */ /* 0x001fe200078e00ff */
[----:B------:R-:W-:-:S03]  /*13010*/  ISETP.GT.U32.AND P4, PT, R4, R12, PT ;  /* 0x0000000c0400720c */ /* 0x000fc60003f84070 */
[----:B-1----:R-:W-:Y:S02]  /*13020*/  IMAD.MOV.U32 R21, RZ, RZ, R19 ;  /* 0x000000ffff157224 */ /* 0x002fe400078e0013 */
[C---:B------:R-:W-:Y:S02]  /*13030*/  IMAD R0, R4.reuse, R20, R0 ;  /* 0x0000001404007224 */ /* 0x040fe400078e0200 */
[----:B------:R-:W-:Y:S01]  /*13040*/  @!P1 IMAD.MOV R21, RZ, RZ, -R21 ;  /* 0x000000ffff159224 */ /* 0x000fe200078e0a15 */
[C---:B------:R-:W-:Y:S01]  /*13050*/  ISETP.GT.U32.AND P1, PT, R4.reuse, R10, PT ;  /* 0x0000000a0400720c */ /* 0x040fe20003f24070 */
[----:B------:R-:W-:Y:S02]  /*13060*/  IMAD.MOV R17, RZ, RZ, -R17 ;  /* 0x000000ffff117224 */ /* 0x000fe400078e0a11 */
[----:B------:R-:W-:Y:S01]  /*13070*/  @!P2 IMAD.IADD R11, R11, 0x1, -R4 ;  /* 0x000000010b0ba824 */ /* 0x000fe200078e0a04 */
[C---:B------:R-:W-:Y:S01]  /*13080*/  ISETP.GT.U32.AND P2, PT, R4.reuse, R0, PT ;  /* 0x000000000400720c */ /* 0x040fe20003f44070 */
[----:B------:R-:W-:Y:S01]  /*13090*/  IMAD R9, R4, R17, R9 ;  /* 0x0000001104097224 */ /* 0x000fe200078e0209 */
[----:B------:R0:W-:Y:S01]  /*130a0*/  STL [R1+0x388], R21 ;  /* 0x0003881501007387 */ /* 0x0001e20000100800 */
[----:B------:R-:W-:-:S02]  /*130b0*/  VIADD R16, R3, 0x95 ;  /* 0x0000009503107836 */ /* 0x000fc40000000000 */
[--C-:B------:R-:W-:Y:S01]  /*130c0*/  @!P4 IMAD.IADD R12, R12, 0x1, -R4.reuse ;  /* 0x000000010c0cc824 */ /* 0x100fe200078e0a04 */
[----:B------:R-:W-:Y:S01]  /*130d0*/  ISETP.GT.U32.AND P4, PT, R4, R9, PT ;  /* 0x000000090400720c */ /* 0x000fe20003f84070 */
[C---:B------:R-:W-:Y:S01]  /*130e0*/  VIADD R17, R3.reuse, 0x94 ;  /* 0x0000009403117836 */ /* 0x040fe20000000000 */
[----:B------:R-:W-:Y:S01]  /*130f0*/  IABS R19, R16 ;  /* 0x0000001000137213 */ /* 0x000fe20000000000 */
[--C-:B------:R-:W-:Y:S01]  /*13100*/  @!P1 IMAD.IADD R10, R10, 0x1, -R4.reuse ;  /* 0x000000010a0a9824 */ /* 0x100fe200078e0a04 */
[----:B------:R-:W-:Y:S01]  /*13110*/  ISETP.GE.AND P1, PT, R22, RZ, PT ;  /* 0x000000ff1600720c */ /* 0x000fe20003f26270 */
[----:B------:R-:W-:Y:S01]  /*13120*/  VIADD R20, R3, 0x93 ;  /* 0x0000009303147836 */ /* 0x000fe20000000000 */
[----:B0-----:R-:W-:Y:S01]  /*13130*/  IABS R21, R17 ;  /* 0x0000001100157213 */ /* 0x001fe20000000000 */
[----:B------:R-:W-:Y:S01]  /*13140*/  @!P2 IMAD.IADD R0, R0, 0x1, -R4 ;  /* 0x000000010000a824 */ /* 0x000fe200078e0a04 */
[----:B------:R0:W-:Y:S01]  /*13150*/  STL [R1+0x37c], R13 ;  /* 0x00037c0d01007387 */ /* 0x0001e20000100800 */
[----:B------:R-:W-:-:S03]  /*13160*/  IMAD.HI.U32 R23, R5, R19, RZ ;  /* 0x0000001305177227 */ /* 0x000fc600078e00ff */
[----:B------:R-:W-:Y:S01]  /*13170*/  ISETP.GT.U32.AND P2, PT, R4, R0, PT ;  /* 0x000000000400720c */ /* 0x000fe20003f44070 */
[----:B------:R-:W-:-:S04]  /*13180*/  IMAD.HI.U32 R24, R5, R21, RZ ;  /* 0x0000001505187227 */ /* 0x000fc800078e00ff */
[----:B------:R-:W-:Y:S01]  /*13190*/  IMAD.MOV R22, RZ, RZ, -R23 ;  /* 0x000000ffff167224 */ /* 0x000fe200078e0a17 */
[----:B------:R-:W-:Y:S01]  /*131a0*/  IABS R23, R20 ;  /* 0x0000001400177213 */ /* 0x000fe20000000000 */
[----:B------:R-:W-:Y:S01]  /*131b0*/  @!P4 IMAD.IADD R9, R9, 0x1, -R4 ;  /* 0x000000010909c824 */ /* 0x000fe200078e0a04 */
[----:B------:R-:W-:Y:S01]  /*131c0*/  ISETP.GE.AND P4, PT, R14, RZ, PT ;  /* 0x000000ff0e00720c */ /* 0x000fe20003f86270 */
[----:B------:R-:W-:Y:S02]  /*131d0*/  @!P5 IMAD.MOV R12, RZ, RZ, -R12 ;  /* 0x000000ffff0cd224 */ /* 0x000fe400078e0a0c */
[----:B------:R-:W-:Y:S01]  /*131e0*/  @!P6 IMAD.MOV R11, RZ, RZ, -R11 ;  /* 0x000000ffff0be224 */ /* 0x000fe200078e0a0b */
[C---:B------:R-:W-:Y:S01]  /*131f0*/  ISETP.GT.U32.AND P3, PT, R4.reuse, R9, PT ;  /* 0x000000090400720c */ /* 0x040fe20003f64070 */
[----:B------:R-:W-:Y:S01]  /*13200*/  IMAD.MOV R24, RZ, RZ, -R24 ;  /* 0x000000ffff187224 */ /* 0x000fe200078e0a18 */
[----:B------:R-:W-:Y:S01]  /*13210*/  STL [R1+0x374], R12 ;  /* 0x0003740c01007387 */ /* 0x000fe20000100800 */
[----:B------:R-:W-:Y:S01]  /*13220*/  @!P1 IMAD.MOV R10, RZ, RZ, -R10 ;  /* 0x000000ffff0a9224 */ /* 0x000fe200078e0a0a */
[----:B------:R-:W-:Y:S01]  /*13230*/  ISETP.GE.AND P6, PT, R15, RZ, PT ;  /* 0x000000ff0f00720c */ /* 0x000fe20003fc6270 */
[C---:B------:R-:W-:Y:S01]  /*13240*/  IMAD R19, R4.reuse, R22, R19 ;  /* 0x0000001604137224 */ /* 0x040fe200078e0213 */
[----:B------:R1:W-:Y:S01]  /*13250*/  STL [R1+0x370], R11 ;  /* 0x0003700b01007387 */ /* 0x0003e20000100800 */
[----:B------:R-:W-:Y:S01]  /*13260*/  IMAD R21, R4, R24, R21 ;  /* 0x0000001804157224 */ /* 0x000fe200078e0215 */
[----:B------:R-:W-:Y:S01]  /*13270*/  ISETP.GE.AND P1, PT, R16, RZ, PT ;  /* 0x000000ff1000720c */ /* 0x000fe20003f26270 */
[----:B------:R-:W-:Y:S01]  /*13280*/  @!P2 IMAD.IADD R0, R0, 0x1, -R4 ;  /* 0x000000010000a824 */ /* 0x000fe200078e0a04 */
[----:B------:R3:W-:Y:S01]  /*13290*/  STL [R1+0x36c], R10 ;  /* 0x00036c0a01007387 */ /* 0x0007e20000100800 */
[----:B------:R-:W-:-:S02]  /*132a0*/  ISETP.GT.U32.AND P5, PT, R4, R19, PT ;  /* 0x000000130400720c */ /* 0x000fc40003fa4070 */
[----:B------:R-:W-:Y:S01]  /*132b0*/  ISETP.GT.U32.AND P2, PT, R4, R21, PT ;  /* 0x000000150400720c */ /* 0x000fe20003f44070 */
[----:B0-----:R-:W-:Y:S02]  /*132c0*/  IMAD.MOV.U32 R13, RZ, RZ, R0 ;  /* 0x000000ffff0d7224 */ /* 0x001fe400078e0000 */
[----:B------:R-:W-:Y:S01]  /*132d0*/  @!P3 IMAD.IADD R9, R9, 0x1, -R4 ;  /* 0x000000010909b824 */ /* 0x000fe200078e0a04 */
[----:B------:R-:W-:Y:S01]  /*132e0*/  ISETP.GE.AND P3, PT, R17, RZ, PT ;  /* 0x000000ff1100720c */ /* 0x000fe20003f66270 */
[----:B-1----:R-:W-:Y:S02]  /*132f0*/  VIADD R11, R3, 0x92 ;  /* 0x00000092030b7836 */ /* 0x002fe40000000000 */
[----:B---3--:R-:W-:-:S03]  /*13300*/  IMAD.HI.U32 R10, R5, R23, RZ ;  /* 0x00000017050a7227 */ /* 0x008fc600078e00ff */
[----:B------:R-:W-:Y:S01]  /*13310*/  IABS R16, R11 ;  /* 0x0000000b00107213 */ /* 0x000fe20000000000 */
[----:B------:R-:W-:Y:S02]  /*13320*/  IMAD.MOV R10, RZ, RZ, -R10 ;  /* 0x000000ffff0a7224 */ /* 0x000fe400078e0a0a */
[----:B------:R-:W-:Y:S02]  /*13330*/  @!P6 IMAD.MOV R13, RZ, RZ, -R13 ;  /* 0x000000ffff0de224 */ /* 0x000fe400078e0a0d */
[C---:B------:R-:W-:Y:S02]  /*13340*/  IMAD R10, R4.reuse, R10, R23 ;  /* 0x0000000a040a7224 */ /* 0x040fe400078e0217 */
[--C-:B------:R-:W-:Y:S02]  /*13350*/  @!P5 IMAD.IADD R19, R19, 0x1, -R4.reuse ;  /* 0x000000011313d824 */ /* 0x100fe400078e0a04 */
[----:B------:R-:W-:Y:S01]  /*13360*/  IMAD.MOV.U32 R12, RZ, RZ, R9 ;  /* 0x000000ffff0c7224 */ /* 0x000fe200078e0009 */
[C---:B------:R-:W-:Y:S01]  /*13370*/  ISETP.GT.U32.AND P6, PT, R4.reuse, R10, PT ;  /* 0x0000000a0400720c */ /* 0x040fe20003fc4070 */
[----:B------:R-:W-:Y:S01]  /*13380*/  @!P2 IMAD.IADD R21, R21, 0x1, -R4 ;  /* 0x000000011515a824 */ /* 0x000fe200078e0a04 */
[----:B------:R-:W-:Y:S01]  /*13390*/  ISETP.GT.U32.AND P5, PT, R4, R19, PT ;  /* 0x000000130400720c */ /* 0x000fe20003fa4070 */
[----:B------:R-:W-:Y:S01]  /*133a0*/  @!P4 IMAD.MOV R12, RZ, RZ, -R12 ;  /* 0x000000ffff0cc224 */ /* 0x000fe200078e0a0c */
[----:B------:R-:W-:Y:S01]  /*133b0*/  ISETP.GE.AND P4, PT, R20, RZ, PT ;  /* 0x000000ff1400720c */ /* 0x000fe20003f86270 */
[----:B------:R-:W-:Y:S01]  /*133c0*/  IMAD.HI.U32 R9, R5, R16, RZ ;  /* 0x0000001005097227 */ /* 0x000fe200078e00ff */
[----:B------:R-:W-:-:S02]  /*133d0*/  ISETP.GT.U32.AND P2, PT, R4, R21, PT ;  /* 0x000000150400720c */ /* 0x000fc40003f44070 */
[----:B------:R0:W-:Y:S01]  /*133e0*/  STL [R1+0x360], R12 ;  /* 0x0003600c01007387 */ /* 0x0001e20000100800 */
[----:B------:R-:W-:Y:S02]  /*133f0*/  IMAD.MOV R9, RZ, RZ, -R9 ;  /* 0x000000ffff097224 */ /* 0x000fe400078e0a09 */
[----:B------:R-:W-:Y:S01]  /*13400*/  VIADD R0, R3, 0x90 ;  /* 0x0000009003007836 */ /* 0x000fe20000000000 */
[----:B------:R1:W-:Y:S01]  /*13410*/  STL [R1+0x35c], R13 ;  /* 0x00035c0d01007387 */ /* 0x0003e20000100800 */
[----:B------:R-:W-:Y:S02]  /*13420*/  @!P6 IMAD.IADD R10, R10, 0x1, -R4 ;  /* 0x000000010a0ae824 */ /* 0x000fe400078e0a04 */
[C---:B------:R-:W-:Y:S02]  /*13430*/  IMAD R16, R4.reuse, R9, R16 ;  /* 0x0000000904107224 */ /* 0x040fe400078e0210 */
[--C-:B------:R-:W-:Y:S01]  /*13440*/  @!P5 IMAD.IADD R19, R19, 0x1, -R4.reuse ;  /* 0x000000011313d824 */ /* 0x100fe200078e0a04 */
[C---:B------:R-:W-:Y:S01]  /*13450*/  ISETP.GT.U32.AND P6, PT, R4.reuse, R10, PT ;  /* 0x0000000a0400720c */ /* 0x040fe20003fc4070 */
[----:B0-----:R-:W-:Y:S01]  /*13460*/  VIADD R12, R3, 0x91 ;  /* 0x00000091030c7836 */ /* 0x001fe20000000000 */
[----:B------:R-:W-:Y:S01]  /*13470*/  ISETP.GE.AND P5, PT, R11, RZ, PT ;  /* 0x000000ff0b00720c */ /* 0x000fe20003fa6270 */
[----:B------:R-:W-:Y:S01]  /*13480*/  @!P2 IMAD.IADD R21, R21, 0x1, -R4 ;  /* 0x000000011515a824 */ /* 0x000fe200078e0a04 */
[----:B-1----:R-:W-:Y:S01]  /*13490*/  IABS R13, R0 ;  /* 0x00000000000d7213 */ /* 0x002fe20000000000 */
[----:B------:R-:W-:Y:S01]  /*134a0*/  IMAD.MOV.U32 R17, RZ, RZ, R19 ;  /* 0x000000ffff117224 */ /* 0x000fe200078e0013 */
[----:B------:R-:W-:Y:S01]  /*134b0*/  IABS R14, R12 ;  /* 0x0000000c000e7213 */ /* 0x000fe20000000000 */
[----:B------:R-:W-:Y:S01]  /*134c0*/  VIADD R20, R3, 0x8f ;  /* 0x0000008f03147836 */ /* 0x000fe20000000000 */
[----:B------:R-:W-:Y:S01]  /*134d0*/  ISETP.GT.U32.AND P2, PT, R4, R16, PT ;  /* 0x000000100400720c */ /* 0x000fe20003f44070 */
[----:B------:R-:W-:-:S03]  /*134e0*/  IMAD.HI.U32 R15, R5, R13, RZ ;  /* 0x0000000d050f7227 */ /* 0x000fc600078e00ff */
[----:B------:R-:W-:Y:S01]  /*134f0*/  IABS R9, R20 ;  /* 0x0000001400097213 */ /* 0x000fe20000000000 */
[----:B------:R-:W-:-:S04]  /*13500*/  IMAD.HI.U32 R11, R5, R14, RZ ;  /* 0x0000000e050b7227 */ /* 0x000fc800078e00ff */
[----:B------:R-:W-:Y:S02]  /*13510*/  IMAD.MOV R11, RZ, RZ, -R11 ;  /* 0x000000ffff0b7224 */ /* 0x000fe400078e0a0b */
[----:B------:R-:W-:Y:S01]  /*13520*/  @!P1 IMAD.MOV R17, RZ, RZ, -R17 ;  /* 0x000000ffff119224 */ /* 0x000fe200078e0a11 */
[----:B------:R-:W-:Y:S01]  /*13530*/  ISETP.GE.AND P1, PT, R12, RZ, PT ;  /* 0x000000ff0c00720c */ /* 0x000fe20003f26270 */
[----:B------:R-:W-:Y:S02]  /*13540*/  IMAD R14, R4, R11, R14 ;  /* 0x0000000b040e7224 */ /* 0x000fe400078e020e */
[----:B------:R-:W-:Y:S01]  /*13550*/  IMAD.MOV R15, RZ, RZ, -R15 ;  /* 0x000000ffff0f7224 */ /* 0x000fe200078e0a0f */
[----:B------:R0:W-:Y:S01]  /*13560*/  STL [R1+0x328], R17 ;  /* 0x0003281101007387 */ /* 0x0001e20000100800 */
[----:B------:R-:W-:Y:S01]  /*13570*/  @!P6 IMAD.IADD R10, R10, 0x1, -R4 ;  /* 0x000000010a0ae824 */ /* 0x000fe200078e0a04 */
[C---:B------:R-:W-:Y:S01]  /*13580*/  ISETP.GT.U32.AND P6, PT, R4.reuse, R14, PT ;  /* 0x0000000e0400720c */ /* 0x040fe20003fc4070 */
[----:B------:R-:W-:-:S02]  /*13590*/  IMAD R13, R4, R15, R13 ;  /* 0x0000000f040d7224 */ /* 0x000fc400078e020d */
[----:B------:R-:W-:Y:S02]  /*135a0*/  @!P2 IMAD.IADD R16, R16, 0x1, -R4 ;  /* 0x000000011010a824 */ /* 0x000fe400078e0a04 */
[----:B------:R-:W-:Y:S02]  /*135b0*/  IMAD.MOV.U32 R11, RZ, RZ, R10 ;  /* 0x000000ffff0b7224 */ /* 0x000fe400078e000a */
[----:B------:R-:W-:Y:S01]  /*135c0*/  VIADD R12, R3, 0x8e ;  /* 0x0000008e030c7836 */ /* 0x000fe20000000000 */
[C---:B------:R-:W-:Y:S01]  /*135d0*/  ISETP.GT.U32.AND P2, PT, R4.reuse, R16, PT ;  /* 0x000000100400720c */ /* 0x040fe20003f44070 */
[----:B0-----:R-:W-:Y:S02]  /*135e0*/  IMAD.MOV.U32 R17, RZ, RZ, R21 ;  /* 0x000000ffff117224 */ /* 0x001fe400078e0015 */
[----:B------:R-:W-:Y:S01]  /*135f0*/  @!P4 IMAD.MOV R11, RZ, RZ, -R11 ;  /* 0x000000ffff0bc224 */ /* 0x000fe200078e0a0b */
[----:B------:R-:W-:Y:S01]  /*13600*/  ISETP.GT.U32.AND P4, PT, R4, R13, PT ;  /* 0x0000000d0400720c */ /* 0x000fe20003f84070 */
[----:B------:R-:W-:Y:S01]  /*13610*/  @!P3 IMAD.MOV R17, RZ, RZ, -R17 ;  /* 0x000000ffff11b224 */ /* 0x000fe200078e0a11 */
[----:B------:R-:W-:Y:S01]  /*13620*/  ISETP.GE.AND P3, PT, R0, RZ, PT ;  /* 0x000000ff0000720c */ /* 0x000fe20003f66270 */
[----:B------:R-:W-:-:S03]  /*13630*/  IMAD.HI.U32 R0, R5, R9, RZ ;  /* 0x0000000905007227 */ /* 0x000fc600078e00ff */
[----:B------:R0:W-:Y:S01]  /*13640*/  STL [R1+0x348], R17 ;  /* 0x0003481101007387 */ /* 0x0001e20000100800 */
[----:B------:R-:W-:Y:S02]  /*13650*/  IMAD.MOV R0, RZ, RZ, -R0 ;  /* 0x000000ffff007224 */ /* 0x000fe400078e0a00 */
[--C-:B------:R-:W-:Y:S01]  /*13660*/  @!P6 IMAD.IADD R14, R14, 0x1, -R4.reuse ;  /* 0x000000010e0ee824 */ /* 0x100fe200078e0a04 */
[----:B------:R1:W-:Y:S01]  /*13670*/  STL [R1+0x368], R11 ;  /* 0x0003680b01007387 */ /* 0x0003e20000100800 */
[C---:B------:R-:W-:Y:S02]  /*13680*/  IMAD R9, R4.reuse, R0, R9 ;  /* 0x0000000004097224 */ /* 0x040fe400078e0209 */
[----:B------:R-:W-:Y:S01]  /*13690*/  VIADD R10, R3, 0x8d ;  /* 0x0000008d030a7836 */ /* 0x000fe20000000000 */
[----:B------:R-:W-:Y:S01]  /*136a0*/  ISETP.GT.U32.AND P6, PT, R4, R14, PT ;  /* 0x0000000e0400720c */ /* 0x000fe20003fc4070 */
[--C-:B------:R-:W-:Y:S01]  /*136b0*/  @!P2 IMAD.IADD R16, R16, 0x1, -R4.reuse ;  /* 0x000000011010a824 */ /* 0x100fe200078e0a04 */
[----:B0-----:R-:W-:Y:S01]  /*136c0*/  IABS R17, R12 ;  /* 0x0000000c00117213 */ /* 0x001fe20000000000 */
[----:B------:R-:W-:Y:S01]  /*136d0*/  @!P4 IMAD.IADD R13, R13, 0x1, -R4 ;  /* 0x000000010d0dc824 */ /* 0x000fe200078e0a04 */
[C---:B------:R-:W-:Y:S01]  /*136e0*/  ISETP.GT.U32.AND P2, PT, R4.reuse, R9, PT ;  /* 0x000000090400720c */ /* 0x040fe20003f44070 */
[----:B------:R-:W-:Y:S01]  /*136f0*/  IMAD.MOV.U32 R19, RZ, RZ, R16 ;  /* 0x000000ffff137224 */ /* 0x000fe200078e0010 */
[----:B------:R-:W-:Y:S01]  /*13700*/  IABS R15, R10 ;  /* 0x0000000a000f7213 */ /* 0x000fe20000000000 */
        /* <DEDUP_REMOVED lines=76> */
[C---:B------:R-:W-:Y:S02]  /*13bd0*/  IMAD R13, R4.reuse, R19, R13 ;  /* 0x00000013040d7224 */ /* 0x040fe400078e020d */
[----:B------:R-:W-:Y:S01]  /*13be0*/  @!P3 IMAD.MOV R15, RZ, RZ, -R15 ;  /* 0x000000ffff0fb224 */ /* 0x000fe200078e0a0f */
[C---:B------:R-:W-:Y:S01]  /*13bf0*/  ISETP.GT.U32.AND P3, PT, R4.reuse, R14, PT ;  /* 0x0000000e0400720c */ /* 0x040fe20003f64070 */
[----:B------:R-:W-:Y:S01]  /*13c00*/  IMAD.HI.U32 R16, R5, R12, RZ ;  /* 0x0000000c05107227 */ /* 0x000fe200078e00ff */
[----:B------:R-:W-:Y:S03]  /*13c10*/  STL [R1+0x34c], R23 ;  /* 0x00034c1701007387 */ /* 0x000fe60000100800 */
[----:B------:R-:W-:Y:S01]  /*13c20*/  @!P5 IMAD.IADD R17, R17, 0x1, -R4 ;  /* 0x000000011111d824 */ /* 0x000fe200078e0a04 */
[----:B------:R-:W-:Y:S01]  /*13c30*/  ISETP.GT.U32.AND P5, PT, R4, R13, PT ;  /* 0x0000000d0400720c */ /* 0x000fe20003fa4070 */
[----:B------:R-:W-:Y:S01]  /*13c40*/  IMAD.MOV R16, RZ, RZ, -R16 ;  /* 0x000000ffff107224 */ /* 0x000fe200078e0a10 */
[----:B------:R0:W-:Y:S01]  /*13c50*/  STL [R1+0x338], R15 ;  /* 0x0003380f01007387 */ /* 0x0001e20000100800 */
[----:B------:R-:W-:Y:S01]  /*13c60*/  @!P4 IMAD.MOV R11, RZ, RZ, -R11 ;  /* 0x000000ffff0bc224 */ /* 0x000fe200078e0a0b */
[----:B------:R-:W-:Y:S01]  /*13c70*/  ISETP.GE.AND P4, PT, R10, RZ, PT ;  /* 0x000000ff0a00720c */ /* 0x000fe20003f86270 */
[----:B------:R-:W-:-:S02]  /*13c80*/  IMAD R12, R4, R16, R12 ;  /* 0x00000010040c7224 */ /* 0x000fc400078e020c */
[--C-:B------:R-:W-:Y:S01]  /*13c90*/  @!P6 IMAD.IADD R20, R20, 0x1, -R4.reuse ;  /* 0x000000011414e824 */ /* 0x100fe200078e0a04 */
[----:B------:R1:W-:Y:S01]  /*13ca0*/  STL [R1+0x344], R11 ;  /* 0x0003440b01007387 */ /* 0x0003e20000100800 */
[--C-:B------:R-:W-:Y:S01]  /*13cb0*/  @!P3 IMAD.IADD R14, R14, 0x1, -R4.reuse ;  /* 0x000000010e0eb824 */ /* 0x100fe200078e0a04 */
[----:B------:R-:W-:Y:S01]  /*13cc0*/  ISETP.GT.U32.AND P6, PT, R4, R12, PT ;  /* 0x0000000c0400720c */ /* 0x000fe20003fc4070 */
[----:B------:R-:W-:Y:S01]  /*13cd0*/  IMAD.MOV.U32 R22, RZ, RZ, R17 ;  /* 0x000000ffff167224 */ /* 0x000fe200078e0011 */
[----:B------:R-:W-:Y:S01]  /*13ce0*/  ISETP.GE.AND P3, PT, R0, RZ, PT ;  /* 0x000000ff0000720c */ /* 0x000fe20003f66270 */
[----:B------:R-:W-:Y:S01]  /*13cf0*/  @!P5 IMAD.IADD R13, R13, 0x1, -R4 ;  /* 0x000000010d0dd824 */ /* 0x000fe200078e0a04 */
[C---:B------:R-:W-:Y:S01]  /*13d00*/  ISETP.GT.U32.AND P5, PT, R4.reuse, R14, PT ;  /* 0x0000000e0400720c */ /* 0x040fe20003fa4070 */
[C---:B0-----:R-:W-:Y:S02]  /*13d10*/  VIADD R15, R3.reuse, 0x84 ;  /* 0x00000084030f7836 */ /* 0x041fe40000000000 */
[----:B------:R-:W-:Y:S01]  /*13d20*/  @!P2 IMAD.MOV R22, RZ, RZ, -R22 ;  /* 0x000000ffff16a224 */ /* 0x000fe200078e0a16 */
[----:B------:R-:W-:Y:S01]  /*13d30*/  ISETP.GT.U32.AND P2, PT, R4, R13, PT ;  /* 0x0000000d0400720c */ /* 0x000fe20003f44070 */
[C---:B-1----:R-:W-:Y:S01]  /*13d40*/  VIADD R11, R3.reuse, 0x86 ;  /* 0x00000086030b7836 */ /* 0x042fe20000000000 */
[----:B------:R-:W-:Y:S01]  /*13d50*/  IABS R19, R15 ;  /* 0x0000000f00137213 */ /* 0x000fe20000000000 */
[----:B------:R-:W-:Y:S01]  /*13d60*/  VIADD R23, R3, 0x85 ;  /* 0x0000008503177836 */ /* 0x000fe20000000000 */
[----:B------:R-:W-:Y:S01]  /*13d70*/  STL [R1+0x340], R22 ;  /* 0x0003401601007387 */ /* 0x000fe20000100800 */
[----:B------:R-:W-:Y:S01]  /*13d80*/  @!P6 IMAD.IADD R12, R12, 0x1, -R4 ;  /* 0x000000010c0ce824 */ /* 0x000fe200078e0a04 */
[----:B------:R-:W-:Y:S01]  /*13d90*/  IABS R16, R11 ;  /* 0x0000000b00107213 */ /* 0x000fe20000000000 */
[----:B------:R-:W-:Y:S01]  /*13da0*/  IMAD.MOV.U32 R21, RZ, RZ, R20 ;  /* 0x000000ffff157224 */ /* 0x000fe200078e0014 */
[----:B------:R-:W-:Y:S01]  /*13db0*/  ISETP.GE.AND P6, PT, R9, RZ, PT ;  /* 0x000000ff0900720c */ /* 0x000fe20003fc6270 */
[----:B------:R-:W-:Y:S01]  /*13dc0*/  IMAD.MOV.U32 R9, RZ, RZ, R19 ;  /* 0x000000ffff097224 */ /* 0x000fe200078e0013 */
[----:B------:R-:W-:Y:S01]  /*13dd0*/  IABS R10, R23 ;  /* 0x00000017000a7213 */ /* 0x000fe20000000000 */
[----:B------:R-:W-:-:S04]  /*13de0*/  IMAD.HI.U32 R0, R5, R16, RZ ;  /* 0x0000001005007227 */ /* 0x000fc800078e00ff */
[----:B------:R-:W-:Y:S02]  /*13df0*/  IMAD.MOV R19, RZ, RZ, -R0 ;  /* 0x000000ffff137224 */ /* 0x000fe400078e0a00 */
[----:B------:R-:W-:Y:S01]  /*13e00*/  @!P5 IMAD.IADD R14, R14, 0x1, -R4 ;  /* 0x000000010e0ed824 */ /* 0x000fe200078e0a04 */
[----:B------:R-:W-:Y:S01]  /*13e10*/  ISETP.GE.AND P5, PT, R11, RZ, PT ;  /* 0x000000ff0b00720c */ /* 0x000fe20003fa6270 */
[C---:B------:R-:W-:Y:S02]  /*13e20*/  IMAD R11, R4.reuse, R19, R16 ;  /* 0x00000013040b7224 */ /* 0x040fe400078e0210 */
[----:B------:R-:W-:Y:S01]  /*13e30*/  @!P1 IMAD.MOV R21, RZ, RZ, -R21 ;  /* 0x000000ffff159224 */ /* 0x000fe200078e0a15 */
[C---:B------:R-:W-:Y:S01]  /*13e40*/  ISETP.GT.U32.AND P1, PT, R4.reuse, R12, PT ;  /* 0x0000000c0400720c */ /* 0x040fe20003f24070 */
[----:B------:R-:W-:Y:S01]  /*13e50*/  @!P2 IMAD.IADD R13, R13, 0x1, -R4 ;  /* 0x000000010d0da824 */ /* 0x000fe200078e0a04 */
[----:B------:R-:W-:Y:S01]  /*13e60*/  ISETP.GT.U32.AND P2, PT, R4, R11, PT ;  /* 0x0000000b0400720c */ /* 0x000fe20003f44070 */
[C---:B------:R-:W-:Y:S01]  /*13e70*/  IMAD.HI.U32 R17, R5.reuse, R10, RZ ;  /* 0x0000000a05117227 */ /* 0x040fe200078e00ff */
[----:B------:R0:W-:Y:S03]  /*13e80*/  STL [R1+0x33c], R21 ;  /* 0x00033c1501007387 */ /* 0x0001e60000100800 */
        /* <DEDUP_REMOVED lines=10> */
[----:B------:R-:W-:Y:S02]  /*13f30*/  VIADD R17, R3, 0x82 ;  /* 0x0000008203117836 */ /* 0x000fe40000000000 */
[----:B------:R-:W-:Y:S01]  /*13f40*/  @!P6 IMAD.MOV R12, RZ, RZ, -R12 ;  /* 0x000000ffff0ce224 */ /* 0x000fe200078e0a0c */
[----:B------:R-:W-:Y:S01]  /*13f50*/  IABS R0, R16 ;  /* 0x0000001000007213 */ /* 0x000fe20000000000 */
[----:B------:R-:W-:Y:S01]  /*13f60*/  IMAD.MOV.U32 R27, RZ, RZ, R14 ;  /* 0x000000ffff1b7224 */ /* 0x000fe200078e000e */
[----:B0-----:R-:W-:Y:S01]  /*13f70*/  IABS R21, R17 ;  /* 0x0000001100157213 */ /* 0x001fe20000000000 */
[----:B------:R-:W-:Y:S02]  /*13f80*/  IMAD.MOV.U32 R26, RZ, RZ, R13 ;  /* 0x000000ffff1a7224 */ /* 0x000fe400078e000d */
[----:B------:R-:W-:-:S04]  /*13f90*/  IMAD.HI.U32 R24, R5, R0, RZ ;  /* 0x0000000005187227 */ /* 0x000fc800078e00ff */
        /* <DEDUP_REMOVED lines=8> */
[C---:B------:R-:W-:Y:S01]  /*14020*/  VIADD R19, R3.reuse, 0x81 ;  /* 0x0000008103137836 */ /* 0x040fe20000000000 */
[C---:B------:R-:W-:Y:S01]  /*14030*/  ISETP.GT.U32.AND P6, PT, R4.reuse, R0, PT ;  /* 0x000000000400720c */ /* 0x040fe20003fc4070 */
[C---:B------:R-:W-:Y:S02]  /*14040*/  IMAD R21, R4.reuse, R23, R21 ;  /* 0x0000001704157224 */ /* 0x040fe400078e0215 */
[----:B------:R-:W-:Y:S01]  /*14050*/  VIADD R20, R3, 0x80 ;  /* 0x0000008003147836 */ /* 0x000fe20000000000 */
[----:B------:R-:W-:Y:S01]  /*14060*/  IABS R22, R19 ;  /* 0x0000001300167213 */ /* 0x000fe20000000000 */
[----:B------:R-:W-:Y:S01]  /*14070*/  @!P2 IMAD.IADD R11, R11, 0x1, -R4 ;  /* 0x000000010b0ba824 */ /* 0x000fe200078e0a04 */
[C---:B------:R-:W-:Y:S01]  /*14080*/  ISETP.GT.U32.AND P2, PT, R4.reuse, R21, PT ;  /* 0x000000150400720c */ /* 0x040fe20003f44070 */
[----:B------:R-:W-:Y:S01]  /*14090*/  @!P4 IMAD.MOV R27, RZ, RZ, -R27 ;  /* 0x000000ffff1bc224 */ /* 0x000fe200078e0a1b */
[----:B------:R-:W-:Y:S01]  /*140a0*/  IABS R24, R20 ;  /* 0x0000001400187213 */ /* 0x000fe20000000000 */
[----:B------:R-:W-:Y:S01]  /*140b0*/  @!P3 IMAD.MOV R26, RZ, RZ, -R26 ;  /* 0x000000ffff1ab224 */ /* 0x000fe200078e0a1a */
[C---:B------:R-:W-:Y:S01]  /*140c0*/  ISETP.GT.U32.AND P3, PT, R4.reuse, R10, PT ;  /* 0x0000000a0400720c */ /* 0x040fe20003f64070 */
        /* <DEDUP_REMOVED lines=22> */
[----:B------:R-:W-:Y:S02]  /*14230*/  @!P1 IMAD.MOV R10, RZ, RZ, -R10 ;  /* 0x000000ffff0a9224 */ /* 0x000fe400078e0a0a */
[----:B------:R-:W-:Y:S01]  /*14240*/  IMAD.MOV.U32 R11, RZ, RZ, R9 ;  /* 0x000000ffff0b7224 */ /* 0x000fe200078e0009 */
[----:B------:R-:W-:Y:S01]  /*14250*/  ISETP.GT.U32.AND P1, PT, R4, R12, PT ;  /* 0x0000000c0400720c */ /* 0x000fe20003f24070 */
[----:B------:R-:W-:-:S04]  /*14260*/  IMAD.HI.U32 R9, R5, R16, RZ ;  /* 0x0000001005097227 */ /* 0x000fc800078e00ff */
[----:B------:R-:W-:Y:S01]  /*14270*/  @!P2 IMAD.IADD R0, R0, 0x1, -R4 ;  /* 0x000000010000a824 */ /* 0x000fe200078e0a04 */
[----:B------:R-:W-:Y:S01]  /*14280*/  ISETP.GE.AND P2, PT, R19, RZ, PT ;  /* 0x000000ff1300720c */ /* 0x000fe20003f46270 */
[----:B------:R-:W-:Y:S02]  /*14290*/  IMAD.MOV R9, RZ, RZ, -R9 ;  /* 0x000000ffff097224 */ /* 0x000fe400078e0a09 */
[----:B------:R-:W-:Y:S02]  /*142a0*/  VIADD R13, R3, 0x7e ;  /* 0x0000007e030d7836 */ /* 0x000fe40000000000 */
[C---:B------:R-:W-:Y:S02]  /*142b0*/  IMAD R16, R4.reuse, R9, R16 ;  /* 0x0000000904107224 */ /* 0x040fe400078e0210 */
[----:B------:R-:W-:Y:S01]  /*142c0*/  IMAD.MOV.U32 R23, RZ, RZ, R0 ;  /* 0x000000ffff177224 */ /* 0x000fe200078e0000 */
[----:B------:R-:W-:Y:S01]  /*142d0*/  IABS R15, R13 ;  /* 0x0000000d000f7213 */ /* 0x000fe20000000000 */
[----:B------:R-:W-:Y:S01]  /*142e0*/  @!P5 IMAD.MOV R26, RZ, RZ, -R26 ;  /* 0x000000ffff1ad224 */ /* 0x000fe200078e0a1a */
[----:B------:R-:W-:Y:S01]  /*142f0*/  ISETP.GT.U32.AND P5, PT, R4, R21, PT ;  /* 0x000000150400720c */ /* 0x000fe20003fa4070 */
[----:B------:R-:W-:-:S02]  /*14300*/  @!P3 IMAD.IADD R22, R22, 0x1, -R4 ;  /* 0x000000011616b824 */ /* 0x000fc400078e0a04 */
[----:B------:R-:W-:Y:S01]  /*14310*/  @!P1 IMAD.IADD R12, R12, 0x1, -R4 ;  /* 0x000000010c0c9824 */ /* 0x000fe200078e0a04 */
[----:B------:R-:W-:Y:S01]  /*14320*/  STL [R1+0x324], R26 ;  /* 0x0003241a01007387 */ /* 0x000fe20000100800 */
[----:B------:R-:W-:Y:S01]  /*14330*/  @!P6 IMAD.MOV R23, RZ, RZ, -R23 ;  /* 0x000000ffff17e224 */ /* 0x000fe200078e0a17 */
[C---:B------:R-:W-:Y:S01]  /*14340*/  ISETP.GT.U32.AND P6, PT, R4.reuse, R16, PT ;  /* 0x000000100400720c */ /* 0x040fe20003fc4070 */
[----:B------:R-:W-:Y:S01]  /*14350*/  IMAD.HI.U32 R19, R5, R15, RZ ;  /* 0x0000000f05137227 */ /* 0x000fe200078e00ff */
[C---:B------:R-:W-:Y:S01]  /*14360*/  ISETP.GT.U32.AND P3, PT, R4.reuse, R22, PT ;  /* 0x000000160400720c */ /* 0x040fe20003f64070 */
[----:B------:R-:W-:Y:S01]  /*14370*/  STL [R1+0x320], R10 ;  /* 0x0003200a01007387 */ /* 0x000fe20000100800 */
[----:B------:R-:W-:Y:S01]  /*14380*/  ISETP.GT.U32.AND P1, PT, R4, R12, PT ;  /* 0x0000000c0400720c */ /* 0x000fe20003f24070 */
[----:B------:R-:W-:Y:S01]  /*14390*/  @!P4 IMAD.MOV R11, RZ, RZ, -R11 ;  /* 0x000000ffff0bc224 */ /* 0x000fe200078e0a0b */
[----:B------:R-:W-:Y:S01]  /*143a0*/  ISETP.GE.AND P4, PT, R17, RZ, PT ;  /* 0x000000ff1100720c */ /* 0x000fe20003f86270 */
[----:B------:R-:W-:-:S02]  /*143b0*/  VIADD R9, R3, 0x7d ;  /* 0x0000007d03097836 */ /* 0x000fc40000000000 */
[----:B------:R-:W-:Y:S01]  /*143c0*/  IMAD.MOV R19, RZ, RZ, -R19 ;  /* 0x000000ffff137224 */ /* 0x000fe200078e0a13 */
[----:B------:R0:W-:Y:S01]  /*143d0*/  STL [R1+0x31c], R11 ;  /* 0x00031c0b01007387 */ /* 0x0001e20000100800 */
[--C-:B------:R-:W-:Y:S01]  /*143e0*/  @!P5 IMAD.IADD R21, R21, 0x1, -R4.reuse ;  /* 0x000000011515d824 */ /* 0x100fe200078e0a04 */
[----:B------:R-:W-:Y:S01]  /*143f0*/  IABS R17, R9 ;  /* 0x0000000900117213 */ /* 0x000fe20000000000 */
[----:B------:R-:W-:Y:S01]  /*14400*/  IMAD R19, R4, R19, R15 ;  /* 0x0000001304137224 */ /* 0x000fe200078e020f */
[----:B------:R-:W-:Y:S01]  /*14410*/  STL [R1+0x288], R23 ;  /* 0x0002881701007387 */ /* 0x000fe20000100800 */
[--C-:B------:R-:W-:Y:S01]  /*14420*/  @!P6 IMAD.IADD R16, R16, 0x1, -R4.reuse ;  /* 0x000000011010e824 */ /* 0x100fe200078e0a04 */
[----:B------:R-:W-:Y:S01]  /*14430*/  ISETP.GE.AND P5, PT, R20, RZ, PT ;  /* 0x000000ff1400720c */ /* 0x000fe20003fa6270 */
[--C-:B------:R-:W-:Y:S01]  /*14440*/  @!P3 IMAD.IADD R22, R22, 0x1, -R4.reuse ;  /* 0x000000011616b824 */ /* 0x100fe200078e0a04 */
[----:B------:R-:W-:Y:S01]  /*14450*/  ISETP.GE.AND P3, PT, R14, RZ, PT ;  /* 0x000000ff0e00720c */ /* 0x000fe20003f66270 */
[----:B------:R-:W-:Y:S01]  /*14460*/  @!P1 IMAD.IADD R12, R12, 0x1, -R4 ;  /* 0x000000010c0c9824 */ /* 0x000fe200078e0a04 */
[C---:B------:R-:W-:Y:S01]  /*14470*/  ISETP.GT.U32.AND P1, PT, R4.reuse, R19, PT ;  /* 0x000000130400720c */ /* 0x040fe20003f24070 */
[----:B0-----:R-:W-:Y:S01]  /*14480*/  IMAD.MOV.U32 R11, RZ, RZ, R21 ;  /* 0x000000ffff0b7224 */ /* 0x001fe200078e0015 */
[----:B------:R-:W-:Y:S01]  /*14490*/  ISETP.GT.U32.AND P6, PT, R4, R16, PT ;  /* 0x000000100400720c */ /* 0x000fe20003fc4070 */
[----:B------:R-:W-:-:S04]  /*144a0*/  IMAD.HI.U32 R0, R5, R17, RZ ;  /* 0x0000001105007227 */ /* 0x000fc800078e00ff */
[----:B------:R-:W-:Y:S01]  /*144b0*/  @!P4 IMAD.MOV R11, RZ, RZ, -R11 ;  /* 0x000000ffff0bc224 */ /* 0x000fe200078e0a0b */
[----:B------:R-:W-:Y:S01]  /*144c0*/  ISETP.GE.AND P4, PT, R13, RZ, PT ;  /* 0x000000ff0d00720c */ /* 0x000fe20003f86270 */
[----:B------:R-:W-:Y:S02]  /*144d0*/  IMAD.MOV.U32 R10, RZ, RZ, R22 ;  /* 0x000000ffff0a7224 */ /* 0x000fe400078e0016 */
[----:B------:R-:W-:Y:S01]  /*144e0*/  IMAD.MOV.U32 R13, RZ, RZ, R12 ;  /* 0x000000ffff0d7224 */ /* 0x000fe200078e000c */
[----:B------:R0:W-:Y:S01]  /*144f0*/  STL [R1+0x2a4], R11 ;  /* 0x0002a40b01007387 */ /* 0x0001e20000100800 */
[----:B------:R-:W-:Y:S02]  /*14500*/  IMAD.MOV R12, RZ, RZ, -R0 ;  /* 0x000000ffff0c7224 */ /* 0x000fe400078e0a00 */
[----:B------:R-:W-:Y:S01]  /*14510*/  @!P2 IMAD.MOV R10, RZ, RZ, -R10 ;  /* 0x000000ffff0aa224 */ /* 0x000fe200078e0a0a */
[----:B------:R-:W-:Y:S01]  /*14520*/  ISETP.GE.AND P2, PT, R9, RZ, PT ;  /* 0x000000ff0900720c */ /* 0x000fe20003f46270 */
[----:B------:R-:W-:-:S02]  /*14530*/  IMAD R17, R4, R12, R17 ;  /* 0x0000000c04117224 */ /* 0x000fc400078e0211 */
[--C-:B------:R-:W-:Y:S01]  /*14540*/  @!P1 IMAD.IADD R19, R19, 0x1, -R4.reuse ;  /* 0x0000000113139824 */ /* 0x100fe200078e0a04 */
[----:B------:R1:W-:Y:S01]  /*14550*/  STL [R1+0x2cc], R10 ;  /* 0x0002cc0a01007387 */ /* 0x0003e20000100800 */
[----:B------:R-:W-:Y:S01]  /*14560*/  @!P6 IMAD.IADD R16, R16, 0x1, -R4 ;  /* 0x000000011010e824 */ /* 0x000fe200078e0a04 */
[C---:B------:R-:W-:Y:S01]  /*14570*/  ISETP.GT.U32.AND P6, PT, R4.reuse, R17, PT ;  /* 0x000000110400720c */ /* 0x040fe20003fc4070 */
[C---:B0-----:R-:W-:Y:S01]  /*14580*/  VIADD R11, R3.reuse, 0x7c ;  /* 0x0000007c030b7836 */ /* 0x041fe20000000000 */
[----:B------:R-:W-:Y:S01]  /*14590*/  ISETP.GT.U32.AND P1, PT, R4, R19, PT ;  /* 0x000000130400720c */ /* 0x000fe20003f24070 */
[----:B------:R-:W-:Y:S02]  /*145a0*/  @!P5 IMAD.MOV R13, RZ, RZ, -R13 ;  /* 0x000000ffff0dd224 */ /* 0x000fe400078e0a0d */
[----:B------:R-:W-:Y:S01]  /*145b0*/  VIADD R15, R3, 0x79 ;  /* 0x00000079030f7836 */ /* 0x000fe20000000000 */
[----:B------:R-:W-:Y:S01]  /*145c0*/  IABS R9, R11 ;  /* 0x0000000b00097213 */ /* 0x000fe20000000000 */
[----:B------:R-:W-:Y:S01]  /*145d0*/  IMAD.MOV.U32 R21, RZ, RZ, R16 ;  /* 0x000000ffff157224 */ /* 0x000fe200078e0010 */
[----:B------:R-:W-:Y:S01]  /*145e0*/  ISETP.GE.AND P5, PT, R11, RZ, PT ;  /* 0x000000ff0b00720c */ /* 0x000fe20003fa6270 */
[----:B-1----:R-:W-:Y:S01]  /*145f0*/  VIADD R10, R3, 0x7b ;  /* 0x0000007b030a7836 */ /* 0x002fe20000000000 */
[----:B------:R0:W-:Y:S01]  /*14600*/  STL [R1+0x318], R13 ;  /* 0x0003180d01007387 */ /* 0x0001e20000100800 */
[----:B------:R-:W-:Y:S01]  /*14610*/  IMAD.HI.U32 R0, R5, R9, RZ ;  /* 0x0000000905007227 */ /* 0x000fe200078e00ff */
[----:B------:R-:W-:-:S02]  /*14620*/  IABS R20, R15 ;  /* 0x0000000f00147213 */ /* 0x000fc40000000000 */
[----:B------:R-:W-:Y:S01]  /*14630*/  IABS R14, R10 ;  /* 0x0000000a000e7213 */ /* 0x000fe20000000000 */
[----:B------:R-:W-:Y:S02]  /*14640*/  IMAD.MOV R0, RZ, RZ, -R0 ;  /* 0x000000ffff007224 */ /* 0x000fe400078e0a00 */
[----:B------:R-:W-:Y:S02]  /*14650*/  VIADD R11, R3, 0x7a ;  /* 0x0000007a030b7836 */ /* 0x000fe40000000000 */
[----:B------:R-:W-:-:S03]  /*14660*/  IMAD.HI.U32 R12, R5, R14, RZ ;  /* 0x0000000e050c7227 */ /* 0x000fc600078e00ff */
[----:B0-----:R-:W-:Y:S01]  /*14670*/  IABS R13, R11 ;  /* 0x0000000b000d7213 */ /* 0x001fe20000000000 */
[----:B------:R-:W-:Y:S02]  /*14680*/  IMAD.MOV R12, RZ, RZ, -R12 ;  /* 0x000000ffff0c7224 */ /* 0x000fe400078e0a0c */
[C---:B------:R-:W-:Y:S02]  /*14690*/  IMAD R9, R4.reuse, R0, R9 ;  /* 0x0000000004097224 */ /* 0x040fe400078e0209 */
[----:B------:R-:W-:Y:S02]  /*146a0*/  @!P6 IMAD.IADD R17, R17, 0x1, -R4 ;  /* 0x000000011111e824 */ /* 0x000fe400078e0a04 */
[C---:B------:R-:W-:Y:S02]  /*146b0*/  IMAD R14, R4.reuse, R12, R14 ;  /* 0x0000000c040e7224 */ /* 0x040fe400078e020e */
        /* <DEDUP_REMOVED lines=14> */
[C---:B------:R-:W-:Y:S01]  /*147a0*/  ISETP.GT.U32.AND P3, PT, R4.reuse, R13, PT ;  /* 0x0000000d0400720c */ /* 0x040fe20003f64070 */
[----:B0-----:R-:W-:Y:S01]  /*147b0*/  IMAD.MOV.U32 R21, RZ, RZ, R19 ;  /* 0x000000ffff157224 */ /* 0x001fe200078e0013 */
[----:B------:R-:W-:Y:S01]  /*147c0*/  ISETP.GT.U32.AND P1, PT, R4, R9, PT ;  /* 0x000000090400720c */ /* 0x000fe20003f24070 */
[----:B------:R-:W-:-:S02]  /*147d0*/  @!P6 IMAD.IADD R14, R14, 0x1, -R4 ;  /* 0x000000010e0ee824 */ /* 0x000fc400078e0a04 */
[----:B------:R-:W-:-:S03]  /*147e0*/  IMAD.HI.U32 R19, R5, R16, RZ ;  /* 0x0000001005137227 */ /* 0x000fc600078e00ff */
[----:B------:R-:W-:Y:S01]  /*147f0*/  ISETP.GT.U32.AND P6, PT, R4, R14, PT ;  /* 0x0000000e0400720c */ /* 0x000fe20003fc4070 */
[----:B------:R-:W-:Y:S01]  /*14800*/  @!P4 IMAD.MOV R21, RZ, RZ, -R21 ;  /* 0x000000ffff15c224 */ /* 0x000fe200078e0a15 */
[----:B------:R-:W-:Y:S01]  /*14810*/  ISETP.GE.AND P4, PT, R10, RZ, PT ;  /* 0x000000ff0a00720c */ /* 0x000fe20003f86270 */
[----:B------:R-:W-:-:S03]  /*14820*/  IMAD.HI.U32 R10, R5, R12, RZ ;  /* 0x0000000c050a7227 */ /* 0x000fc600078e00ff */
[----:B------:R0:W-:Y:S01]  /*14830*/  STL [R1+0x314], R21 ;  /* 0x0003141501007387 */ /* 0x0001e20000100800 */
[----:B------:R-:W-:Y:S02]  /*14840*/  IMAD.MOV R19, RZ, RZ, -R19 ;  /* 0x000000ffff137224 */ /* 0x000fe400078e0a13 */
[----:B------:R-:W-:Y:S02]  /*14850*/  @!P3 IMAD.IADD R13, R13, 0x1, -R4 ;  /* 0x000000010d0db824 */ /* 0x000fe400078e0a04 */
[C---:B------:R-:W-:Y:S02]  /*14860*/  IMAD R16, R4.reuse, R19, R16 ;  /* 0x0000001304107224 */ /* 0x040fe400078e0210 */
[--C-:B------:R-:W-:Y:S01]  /*14870*/  @!P1 IMAD.IADD R9, R9, 0x1, -R4.reuse ;  /* 0x0000000109099824 */ /* 0x100fe200078e0a04 */
[----:B------:R-:W-:Y:S01]  /*14880*/  ISETP.GT.U32.AND P3, PT, R4, R13, PT ;  /* 0x0000000d0400720c */ /* 0x000fe20003f64070 */
[----:B------:R-:W-:Y:S01]  /*14890*/  @!P6 IMAD.IADD R14, R14, 0x1, -R4 ;  /* 0x000000010e0ee824 */ /* 0x000fe200078e0a04 */
[----:B------:R-:W-:Y:S01]  /*148a0*/  ISETP.GT.U32.AND P1, PT, R4, R16, PT ;  /* 0x000000100400720c */ /* 0x000fe20003f24070 */
[----:B0-----:R-:W-:Y:S01]  /*148b0*/  IMAD.MOV.U32 R21, RZ, RZ, R17 ;  /* 0x000000ffff157224 */ /* 0x001fe200078e0011 */
[----:B------:R-:W-:Y:S01]  /*148c0*/  ISETP.GE.AND P6, PT, R15, RZ, PT ;  /* 0x000000ff0f00720c */ /* 0x000fe20003fc6270 */
[----:B------:R-:W-:-:S02]  /*148d0*/  IMAD.MOV R17, RZ, RZ, -R10 ;  /* 0x000000ffff117224 */ /* 0x000fc400078e0a0a */
[----:B------:R-:W-:Y:S02]  /*148e0*/  VIADD R10, R3, 0x77 ;  /* 0x00000077030a7836 */ /* 0x000fe40000000000 */
[C---:B------:R-:W-:Y:S02]  /*148f0*/  IMAD R12, R4.reuse, R17, R12 ;  /* 0x00000011040c7224 */ /* 0x040fe400078e020c */
[----:B------:R-:W-:Y:S01]  /*14900*/  IMAD.MOV.U32 R19, RZ, RZ, R9 ;  /* 0x000000ffff137224 */ /* 0x000fe200078e0009 */
[----:B------:R-:W-:Y:S01]  /*14910*/  IABS R17, R10 ;  /* 0x0000000a00117213 */ /* 0x000fe20000000000 */
[----:B------:R-:W-:Y:S01]  /*14920*/  @!P2 IMAD.MOV R21, RZ, RZ, -R21 ;  /* 0x000000ffff15a224 */ /* 0x000fe200078e0a15 */
[----:B------:R-:W-:Y:S01]  /*14930*/  ISETP.GE.AND P2, PT, R11, RZ, PT ;  /* 0x000000ff0b00720c */ /* 0x000fe20003f46270 */
[----:B------:R-:W-:Y:S01]  /*14940*/  @!P5 IMAD.MOV R19, RZ, RZ, -R19 ;  /* 0x000000ffff13d224 */ /* 0x000fe200078e0a13 */
[----:B------:R-:W-:Y:S01]  /*14950*/  ISETP.GT.U32.AND P5, PT, R4, R12, PT ;  /* 0x0000000c0400720c */ /* 0x000fe20003fa4070 */
[----:B------:R-:W-:Y:S01]  /*14960*/  IMAD.MOV.U32 R9, RZ, RZ, R17 ;  /* 0x000000ffff097224 */ /* 0x000fe200078e0011 */
[----:B------:R-:W-:Y:S01]  /*14970*/  STL [R1+0x2f0], R21 ;  /* 0x0002f01501007387 */ /* 0x000fe20000100800 */
[----:B------:R-:W-:-:S02]  /*14980*/  IMAD.MOV.U32 R17, RZ, RZ, R14 ;  /* 0x000000ffff117224 */ /* 0x000fc400078e000e */
[----:B------:R-:W-:Y:S01]  /*14990*/  IMAD.HI.U32 R14, R5, R9, RZ ;  /* 0x00000009050e7227 */ /* 0x000fe200078e00ff */
[----:B------:R-:W-:Y:S03]  /*149a0*/  STL [R1+0x2f4], R19 ;  /* 0x0002f41301007387 */ /* 0x000fe60000100800 */
[----:B------:R-:W-:Y:S02]  /*149b0*/  @!P4 IMAD.MOV R17, RZ, RZ, -R17 ;  /* 0x000000ffff11c224 */ /* 0x000fe400078e0a11 */
[----:B------:R-:W-:Y:S01]  /*149c0*/  @!P1 IMAD.IADD R16, R16, 0x1, -R4 ;  /* 0x0000000110109824 */ /* 0x000fe200078e0a04 */
[----:B------:R-:W-:Y:S01]  /*149d0*/  ISETP.GE.AND P1, PT, R0, RZ, PT ;  /* 0x000000ff0000720c */ /* 0x000fe20003f26270 */
[----:B------:R-:W-:Y:S01]  /*149e0*/  IMAD.MOV R14, RZ, RZ, -R14 ;  /* 0x000000ffff0e7224 */ /* 0x000fe200078e0a0e */
[----:B------:R0:W-:Y:S01]  /*149f0*/  STL [R1+0x308], R17 ;  /* 0x0003081101007387 */ /* 0x0001e20000100800 */
[----:B------:R-:W-:Y:S01]  /*14a00*/  @!P3 IMAD.IADD R13, R13, 0x1, -R4 ;  /* 0x000000010d0db824 */ /* 0x000fe200078e0a04 */
[----:B------:R-:W-:Y:S01]  /*14a10*/  ISETP.GT.U32.AND P4, PT, R4, R16, PT ;  /* 0x000000100400720c */ /* 0x000fe20003f84070 */
[----:B------:R-:W-:Y:S01]  /*14a20*/  VIADD R11, R3, 0x76 ;  /* 0x00000076030b7836 */ /* 0x000fe20000000000 */
[----:B------:R-:W-:Y:S01]  /*14a30*/  ISETP.GE.AND P3, PT, R10, RZ, PT ;  /* 0x000000ff0a00720c */ /* 0x000fe20003f66270 */
[----:B------:R-:W-:-:S02]  /*14a40*/  IMAD R9, R4, R14, R9 ;  /* 0x0000000e04097224 */ /* 0x000fc400078e0209 */
[----:B------:R-:W-:Y:S01]  /*14a50*/  @!P5 IMAD.IADD R12, R12, 0x1, -R4 ;  /* 0x000000010c0cd824 */ /* 0x000fe200078e0a04 */
[----:B------:R-:W-:Y:S01]  /*14a60*/  IABS R15, R11 ;  /* 0x0000000b000f7213 */ /* 0x000fe20000000000 */
[----:B------:R-:W-:Y:S02]  /*14a70*/  VIADD R24, R3, 0x71 ;  /* 0x0000007103187836 */ /* 0x000fe40000000000 */
[----:B0-----:R-:W-:Y:S01]  /*14a80*/  IMAD.MOV.U32 R17, RZ, RZ, R13 ;  /* 0x000000ffff117224 */ /* 0x001fe200078e000d */
[C---:B------:R-:W-:Y:S01]  /*14a90*/  ISETP.GT.U32.AND P5, PT, R4.reuse, R12, PT ;  /* 0x0000000c0400720c */ /* 0x040fe20003fa4070 */
        /* <DEDUP_REMOVED lines=12> */
[----:B0-----:R-:W-:Y:S01]  /*14b60*/  IMAD.MOV.U32 R17, RZ, RZ, R16 ;  /* 0x000000ffff117224 */ /* 0x001fe200078e0010 */
[----:B------:R-:W-:Y:S01]  /*14b70*/  ISETP.GE.AND P2, PT, R13, RZ, PT ;  /* 0x000000ff0d00720c */ /* 0x000fe20003f46270 */
[----:B------:R-:W-:Y:S01]  /*14b80*/  @!P5 IMAD.IADD R12, R12, 0x1, -R4 ;  /* 0x000000010c0cd824 */ /* 0x000fe200078e0a04 */
[C---:B------:R-:W-:Y:S01]  /*14b90*/  ISETP.GT.U32.AND P5, PT, R4.reuse, R0, PT ;  /* 0x000000000400720c */ /* 0x040fe20003fa4070 */
[----:B------:R-:W-:Y:S01]  /*14ba0*/  @!P6 IMAD.MOV R17, RZ, RZ, -R17 ;  /* 0x000000ffff11e224 */ /* 0x000fe200078e0a11 */
[----:B------:R-:W-:Y:S01]  /*14bb0*/  ISETP.GT.U32.AND P6, PT, R4, R9, PT ;  /* 0x000000090400720c */ /* 0x000fe20003fc4070 */
[----:B------:R-:W-:-:S02]  /*14bc0*/  VIADD R15, R3, 0x74 ;  /* 0x00000074030f7836 */ /* 0x000fc40000000000 */
[----:B------:R-:W-:Y:S01]  /*14bd0*/  IMAD.HI.U32 R16, R5, R14, RZ ;  /* 0x0000000e05107227 */ /* 0x000fe200078e00ff */
[----:B------:R0:W-:Y:S02]  /*14be0*/  STL [R1+0x300], R17 ;  /* 0x0003001101007387 */ /* 0x0001e40000100800 */
[----:B------:R-:W-:Y:S01]  /*14bf0*/  IABS R25, R15 ;  /* 0x0000000f00197213 */ /* 0x000fe20000000000 */
[C---:B------:R-:W-:Y:S02]  /*14c00*/  VIADD R11, R3.reuse, 0x73 ;  /* 0x00000073030b7836 */ /* 0x040fe40000000000 */
[----:B------:R-:W-:Y:S02]  /*14c10*/  VIADD R20, R3, 0x70 ;  /* 0x0000007003147836 */ /* 0x000fe40000000000 */
[--C-:B------:R-:W-:Y:S01]  /*14c20*/  @!P5 IMAD.IADD R0, R0, 0x1, -R4.reuse ;  /* 0x000000010000d824 */ /* 0x100fe200078e0a04 */
[----:B------:R-:W-:Y:S01]  /*14c30*/  IABS R10, R11 ;  /* 0x0000000b000a7213 */ /* 0x000fe20000000000 */
[----:B------:R-:W-:Y:S01]  /*14c40*/  @!P6 IMAD.IADD R9, R9, 0x1, -R4 ;  /* 0x000000010909e824 */ /* 0x000fe200078e0a04 */
[----:B------:R-:W-:Y:S01]  /*14c50*/  ISETP.GE.AND P6, PT, R11, RZ, PT ;  /* 0x000000ff0b00720c */ /* 0x000fe20003fc6270 */
[----:B0-----:R-:W-:Y:S01]  /*14c60*/  IMAD.MOV.U32 R17, RZ, RZ, R12 ;  /* 0x000000ffff117224 */ /* 0x001fe200078e000c */
[----:B------:R-:W-:Y:S01]  /*14c70*/  ISETP.GT.U32.AND P5, PT, R4, R0, PT ;  /* 0x000000000400720c */ /* 0x000fe20003fa4070 */
[----:B------:R-:W-:-:S04]  /*14c80*/  IMAD.HI.U32 R13, R5, R25, RZ ;  /* 0x00000019050d7227 */ /* 0x000fc800078e00ff */
[----:B------:R-:W-:Y:S01]  /*14c90*/  @!P1 IMAD.MOV R17, RZ, RZ, -R17 ;  /* 0x000000ffff119224 */ /* 0x000fe200078e0a11 */
[----:B------:R-:W-:Y:S01]  /*14ca0*/  ISETP.GE.AND P1, PT, R15, RZ, PT ;  /* 0x000000ff0f00720c */ /* 0x000fe20003f26270 */
[----:B------:R-:W-:Y:S02]  /*14cb0*/  IMAD.MOV R15, RZ, RZ, -R16 ;  /* 0x000000ffff0f7224 */ /* 0x000fe400078e0a10 */
[----:B------:R-:W-:Y:S01]  /*14cc0*/  IMAD.MOV R13, RZ, RZ, -R13 ;  /* 0x000000ffff0d7224 */ /* 0x000fe200078e0a0d */
[----:B------:R0:W-:Y:S01]  /*14cd0*/  STL [R1+0x304], R17 ;  /* 0x0003041101007387 */ /* 0x0001e20000100800 */
[----:B------:R-:W-:Y:S01]  /*14ce0*/  IMAD R11, R4, R15, R14 ;  /* 0x0000000f040b7224 */ /* 0x000fe200078e020e */
[----:B------:R-:W-:Y:S01]  /*14cf0*/  IABS R14, R24 ;  /* 0x00000018000e7213 */ /* 0x000fe20000000000 */
[----:B------:R-:W-:Y:S01]  /*14d00*/  @!P5 IMAD.IADD R0, R0, 0x1, -R4 ;  /* 0x000000010000d824 */ /* 0x000fe200078e0a04 */
[----:B------:R-:W-:Y:S01]  /*14d10*/  IABS R15, R20 ;  /* 0x00000014000f7213 */ /* 0x000fe20000000000 */
[----:B------:R-:W-:-:S02]  /*14d20*/  IMAD R25, R4, R13, R25 ;  /* 0x0000000d04197224 */ /* 0x000fc400078e0219 */
[----:B------:R-:W-:Y:S02]  /*14d30*/  IMAD.MOV.U32 R13, RZ, RZ, R0 ;  /* 0x000000ffff0d7224 */ /* 0x000fe400078e0000 */
[----:B------:R-:W-:-:S04]  /*14d40*/  IMAD.HI.U32 R12, R5, R10, RZ ;  /* 0x0000000a050c7227 */ /* 0x000fc800078e00ff */
[----:B0-----:R-:W-:Y:S02]  /*14d50*/  IMAD.MOV.U32 R17, RZ, RZ, R9 ;  /* 0x000000ffff117224 */ /* 0x001fe400078e0009 */
[----:B------:R-:W-:Y:S01]  /*14d60*/  @!P4 IMAD.MOV R13, RZ, RZ, -R13 ;  /* 0x000000ffff0dc224 */ /* 0x000fe200078e0a0d */
[C---:B------:R-:W-:Y:S01]  /*14d70*/  ISETP.GT.U32.AND P4, PT, R4.reuse, R25, PT ;  /* 0x000000190400720c */ /* 0x040fe20003f84070 */
[----:B------:R-:W-:Y:S01]  /*14d80*/  @!P3 IMAD.MOV R17, RZ, RZ, -R17 ;  /* 0x000000ffff11b224 */ /* 0x000fe200078e0a11 */
[C---:B------:R-:W-:Y:S01]  /*14d90*/  ISETP.GT.U32.AND P3, PT, R4.reuse, R11, PT ;  /* 0x0000000b0400720c */ /* 0x040fe20003f64070 */
[----:B------:R-:W-:Y:S02]  /*14da0*/  IMAD.MOV R12, RZ, RZ, -R12 ;  /* 0x000000ffff0c7224 */ /* 0x000fe400078e0a0c */
[----:B------:R-:W-:Y:S01]  /*14db0*/  VIADD R9, R3, 0x72 ;  /* 0x0000007203097836 */ /* 0x000fe20000000000 */
[----:B------:R0:W-:Y:S01]  /*14dc0*/  STL [R1+0x2fc], R17 ;  /* 0x0002fc1101007387 */ /* 0x0001e20000100800 */
[----:B------:R-:W-:-:S02]  /*14dd0*/  IMAD R10, R4, R12, R10 ;  /* 0x0000000c040a7224 */ /* 0x000fc400078e020a */
[----:B------:R-:W-:Y:S01]  /*14de0*/  VIADD R23, R3, 0x6f ;  /* 0x0000006f03177836 */ /* 0x000fe20000000000 */
[----:B------:R-:W-:Y:S01]  /*14df0*/  ISETP.GE.AND P5, PT, R9, RZ, PT ;  /* 0x000000ff0900720c */ /* 0x000fe20003fa6270 */
[----:B------:R-:W-:Y:S01]  /*14e00*/  IMAD.HI.U32 R19, R5, R14, RZ ;  /* 0x0000000e05137227 */ /* 0x000fe200078e00ff */
[----:B------:R-:W-:Y:S01]  /*14e10*/  IABS R9, R9 ;  /* 0x0000000900097213 */ /* 0x000fe20000000000 */
[----:B------:R1:W-:Y:S01]  /*14e20*/  STL [R1+0x2f8], R13 ;  /* 0x0002f80d01007387 */ /* 0x0003e20000100800 */
[----:B------:R-:W-:Y:S01]  /*14e30*/  IABS R16, R23 ;  /* 0x0000001700107213 */ /* 0x000fe20000000000 */
[--C-:B------:R-:W-:Y:S02]  /*14e40*/  @!P3 IMAD.IADD R11, R11, 0x1, -R4.reuse ;  /* 0x000000010b0bb824 */ /* 0x100fe400078e0a04 */
[----:B------:R-:W-:Y:S02]  /*14e50*/  @!P4 IMAD.IADD R25, R25, 0x1, -R4 ;  /* 0x000000011919c824 */ /* 0x000fe400078e0a04 */
[----:B------:R-:W-:Y:S01]  /*14e60*/  IMAD.HI.U32 R0, R5, R9, RZ ;  /* 0x0000000905007227 */ /* 0x000fe200078e00ff */
[----:B------:R-:W-:-:S02]  /*14e70*/  ISETP.GT.U32.AND P3, PT, R4, R11, PT ;  /* 0x0000000b0400720c */ /* 0x000fc40003f64070 */
[C---:B------:R-:W-:Y:S01]  /*14e80*/  ISETP.GT.U32.AND P4, PT, R4.reuse, R25, PT ;  /* 0x000000190400720c */ /* 0x040fe20003f84070 */
[----:B------:R-:W-:Y:S02]  /*14e90*/  IMAD.MOV R0, RZ, RZ, -R0 ;  /* 0x000000ffff007224 */ /* 0x000fe400078e0a00 */
[----:B------:R-:W-:Y:S02]  /*14ea0*/  VIADD R12, R3, 0x6e ;  /* 0x0000006e030c7836 */ /* 0x000fe40000000000 */
[----:B------:R-:W-:Y:S02]  /*14eb0*/  IMAD R9, R4, R0, R9 ;  /* 0x0000000004097224 */ /* 0x000fe400078e0209 */
[----:B------:R-:W-:Y:S01]  /*14ec0*/  IMAD.MOV R19, RZ, RZ, -R19 ;  /* 0x000000ffff137224 */ /* 0x000fe200078e0a13 */
[----:B------:R-:W-:Y:S01]  /*14ed0*/  IABS R22, R12 ;  /* 0x0000000c00167213 */ /* 0x000fe20000000000 */
[----:B0-----:R-:W-:-:S04]  /*14ee0*/  IMAD.HI.U32 R17, R5, R15, RZ ;  /* 0x0000000f05117227 */ /* 0x001fc800078e00ff */
[----:B------:R-:W-:Y:S01]  /*14ef0*/  @!P3 IMAD.IADD R11, R11, 0x1, -R4 ;  /* 0x000000010b0bb824 */ /* 0x000fe200078e0a04 */
[----:B------:R-:W-:Y:S01]  /*14f00*/  ISETP.GT.U32.AND P3, PT, R4, R10, PT ;  /* 0x0000000a0400720c */ /* 0x000fe20003f64070 */
[----:B-1----:R-:W-:-:S04]  /*14f10*/  IMAD.HI.U32 R13, R5, R16, RZ ;  /* 0x00000010050d7227 */ /* 0x002fc800078e00ff */
[C---:B------:R-:W-:Y:S02]  /*14f20*/  IMAD R14, R4.reuse, R19, R14 ;  /* 0x00000013040e7224 */ /* 0x040fe400078e020e */
[----:B------:R-:W-:Y:S01]  /*14f30*/  @!P4 IMAD.IADD R25, R25, 0x1, -R4 ;  /* 0x000000011919c824 */ /* 0x000fe200078e0a04 */
[----:B------:R-:W-:Y:S01]  /*14f40*/  ISETP.GT.U32.AND P4, PT, R4, R9, PT ;  /* 0x000000090400720c */ /* 0x000fe20003f84070 */
[----:B------:R-:W-:Y:S02]  /*14f50*/  IMAD.MOV.U32 R27, RZ, RZ, R11 ;  /* 0x000000ffff1b7224 */ /* 0x000fe400078e000b */
[----:B------:R-:W-:-:S04]  /*14f60*/  IMAD.HI.U32 R0, R5, R22, RZ ;  /* 0x0000001605007227 */ /* 0x000fc800078e00ff */
[----:B------:R-:W-:Y:S02]  /*14f70*/  @!P3 IMAD.IADD R10, R10, 0x1, -R4 ;  /* 0x000000010a0ab824 */ /* 0x000fe400078e0a04 */
[----:B------:R-:W-:Y:S02]  /*14f80*/  IMAD.MOV R17, RZ, RZ, -R17 ;  /* 0x000000ffff117224 */ /* 0x000fe400078e0a11 */
[----:B------:R-:W-:Y:S01]  /*14f90*/  IMAD.MOV R13, RZ, RZ, -R13 ;  /* 0x000000ffff0d7224 */ /* 0x000fe200078e0a0d */
[C---:B------:R-:W-:Y:S01]  /*14fa0*/  ISETP.GT.U32.AND P3, PT, R4.reuse, R10, PT ;  /* 0x0000000a0400720c */ /* 0x040fe20003f64070 */
[----:B------:R-:W-:Y:S01]  /*14fb0*/  @!P2 IMAD.MOV R27, RZ, RZ, -R27 ;  /* 0x000000ffff1ba224 */ /* 0x000fe200078e0a1b */
[C---:B------:R-:W-:Y:S01]  /*14fc0*/  ISETP.GT.U32.AND P2, PT, R4.reuse, R14, PT ;  /* 0x0000000e0400720c */ /* 0x040fe20003f44070 */
[C---:B------:R-:W-:Y:S02]  /*14fd0*/  IMAD R15, R4.reuse, R17, R15 ;  /* 0x00000011040f7224 */ /* 0x040fe400078e020f */
[----:B------:R-:W-:Y:S01]  /*14fe0*/  IMAD.MOV R0, RZ, RZ, -R0 ;  /* 0x000000ffff007224 */ /* 0x000fe200078e0a00 */
[----:B------:R0:W-:Y:S01]  /*14ff0*/  STL [R1+0x264], R27 ;  /* 0x0002641b01007387 */ /* 0x0001e20000100800 */
[----:B------:R-:W-:-:S02]  /*15000*/  IMAD R16, R4, R13, R16 ;  /* 0x0000000d04107224 */ /* 0x000fc400078e0210 */
[----:B------:R-:W-:Y:S02]  /*15010*/  IMAD.MOV.U32 R28, RZ, RZ, R25 ;  /* 0x000000ffff1c7224 */ /* 0x000fe400078e0019 */
[C---:B------:R-:W-:Y:S02]  /*15020*/  VIADD R19, R3.reuse, 0x6b ;  /* 0x0000006b03137836 */ /* 0x040fe40000000000 */
[----:B------:R-:W-:Y:S02]  /*15030*/  VIADD R17, R3, 0x6d ;  /* 0x0000006d03117836 */ /* 0x000fe40000000000 */
[C---:B------:R-:W-:Y:S01]  /*15040*/  IMAD R22, R4.reuse, R0, R22 ;  /* 0x0000000004167224 */ /* 0x040fe200078e0216 */
[----:B------:R-:W-:Y:S01]  /*15050*/  IABS R26, R19 ;  /* 0x00000013001a7213 */ /* 0x000fe20000000000 */
[----:B------:R-:W-:Y:S01]  /*15060*/  @!P1 IMAD.MOV R28, RZ, RZ, -R28 ;  /* 0x000000ffff1c9224 */ /* 0x000fe200078e0a1c */
[----:B------:R-:W-:Y:S01]  /*15070*/  ISETP.GT.U32.AND P1, PT, R4, R15, PT ;  /* 0x0000000f0400720c */ /* 0x000fe20003f24070 */
[--C-:B------:R-:W-:Y:S01]  /*15080*/  @!P3 IMAD.IADD R10, R10, 0x1, -R4.reuse ;  /* 0x000000010a0ab824 */ /* 0x100fe200078e0a04 */
[C---:B------:R-:W-:Y:S01]  /*15090*/  ISETP.GT.U32.AND P3, PT, R4.reuse, R16, PT ;  /* 0x000000100400720c */ /* 0x040fe20003f64070 */
[--C-:B------:R-:W-:Y:S01]  /*150a0*/  @!P4 IMAD.IADD R9, R9, 0x1, -R4.reuse ;  /* 0x000000010909c824 */ /* 0x100fe200078e0a04 */
[----:B------:R-:W-:Y:S01]  /*150b0*/  IABS R0, R17 ;  /* 0x0000001100007213 */ /* 0x000fe20000000000 */
[----:B------:R-:W-:Y:S01]  /*150c0*/  VIADD R21, R3, 0x6c ;  /* 0x0000006c03157836 */ /* 0x000fe20000000000 */
[----:B------:R-:W-:Y:S01]  /*150d0*/  ISETP.GT.U32.AND P4, PT, R4, R22, PT ;  /* 0x000000160400720c */ /* 0x000fe20003f84070 */
[----:B------:R-:W-:Y:S01]  /*150e0*/  @!P2 IMAD.IADD R14, R14, 0x1, -R4 ;  /* 0x000000010e0ea824 */ /* 0x000fe200078e0a04 */
[----:B------:R-:W-:Y:S01]  /*150f0*/  ISETP.GT.U32.AND P2, PT, R4, R9, PT ;  /* 0x000000090400720c */ /* 0x000fe20003f44070 */
[----:B------:R-:W-:Y:S01]  /*15100*/  IMAD.MOV.U32 R11, RZ, RZ, R26 ;  /* 0x000000ffff0b7224 */ /* 0x000fe200078e001a */
[----:B------:R-:W-:Y:S01]  /*15110*/  IABS R13, R21 ;  /* 0x00000015000d7213 */ /* 0x000fe20000000000 */
[----:B------:R-:W-:Y:S01]  /*15120*/  IMAD.HI.U32 R26, R5, R0, RZ ;  /* 0x00000000051a7227 */ /* 0x000fe200078e00ff */
[----:B------:R1:W-:Y:S03]  /*15130*/  STL [R1+0x244], R28 ;  /* 0x0002441c01007387 */ /* 0x0003e60000100800 */
[----:B------:R-:W-:-:S02]  /*15140*/  IMAD.MOV R26, RZ, RZ, -R26 ;  /* 0x000000ffff1a7224 */ /* 0x000fc400078e0a1a */
[--C-:B------:R-:W-:Y:S01]  /*15150*/  @!P1 IMAD.IADD R15, R15, 0x1, -R4.reuse ;  /* 0x000000010f0f9824 */ /* 0x100fe200078e0a04 */
[----:B------:R-:W-:Y:S01]  /*15160*/  ISETP.GT.U32.AND P1, PT, R4, R14, PT ;  /* 0x0000000e0400720c */ /* 0x000fe20003f24070 */
[----:B------:R-:W-:Y:S02]  /*15170*/  @!P3 IMAD.IADD R16, R16, 0x1, -R4 ;  /* 0x000000011010b824 */ /* 0x000fe400078e0a04 */
[----:B0-----:R-:W-:Y:S01]  /*15180*/  IMAD.HI.U32 R27, R5, R13, RZ ;  /* 0x0000000d051b7227 */ /* 0x001fe200078e00ff */
[----:B------:R-:W-:-:S03]  /*15190*/  ISETP.GT.U32.AND P3, PT, R4, R15, PT ;  /* 0x0000000f0400720c */ /* 0x000fc60003f64070 */
[----:B-1----:R-:W-:Y:S02]  /*151a0*/  IMAD.MOV.U32 R28, RZ, RZ, R10 ;  /* 0x000000ffff1c7224 */ /* 0x002fe400078e000a */
[----:B------:R-:W-:Y:S02]  /*151b0*/  IMAD R0, R4, R26, R0 ;  /* 0x0000001a04007224 */ /* 0x000fe400078e0200 */
[----:B------:R-:W-:Y:S02]  /*151c0*/  @!P4 IMAD.IADD R22, R22, 0x1, -R4 ;  /* 0x000000011616c824 */ /* 0x000fe400078e0a04 */
[----:B------:R-:W-:Y:S01]  /*151d0*/  @!P6 IMAD.MOV R28, RZ, RZ, -R28 ;  /* 0x000000ffff1ce224 */ /* 0x000fe200078e0a1c */
[C---:B------:R-:W-:Y:S01]  /*151e0*/  ISETP.GT.U32.AND P6, PT, R4.reuse, R16, PT ;  /* 0x000000100400720c */ /* 0x040fe20003fc4070 */
[----:B------:R-:W-:Y:S01]  /*151f0*/  IMAD.HI.U32 R25, R5, R11, RZ ;  /* 0x0000000b05197227 */ /* 0x000fe200078e00ff */
[----:B------:R-:W-:Y:S02]  /*15200*/  ISETP.GT.U32.AND P4, PT, R4, R22, PT ;  /* 0x000000160400720c */ /* 0x000fe40003f84070 */
[----:B------:R0:W-:Y:S01]  /*15210*/  STL [R1+0x23c], R28 ;  /* 0x00023c1c01007387 */ /* 0x0001e20000100800 */
[----:B------:R-:W-:-:S02]  /*15220*/  IMAD.MOV R27, RZ, RZ, -R27 ;  /* 0x000000ffff1b7224 */ /* 0x000fc400078e0a1b */
[--C-:B------:R-:W-:Y:S01]  /*15230*/  @!P2 IMAD.IADD R9, R9, 0x1, -R4.reuse ;  /* 0x000000010909a824 */ /* 0x100fe200078e0a04 */
[C---:B------:R-:W-:Y:S01]  /*15240*/  ISETP.GT.U32.AND P2, PT, R4.reuse, R0, PT ;  /* 0x000000000400720c */ /* 0x040fe20003f44070 */
[----:B------:R-:W-:Y:S02]  /*15250*/  IMAD.MOV R25, RZ, RZ, -R25 ;  /* 0x000000ffff197224 */ /* 0x000fe400078e0a19 */
[C---:B------:R-:W-:Y:S02]  /*15260*/  IMAD R13, R4.reuse, R27, R13 ;  /* 0x0000001b040d7224 */ /* 0x040fe400078e020d */
[----:B------:R-:W-:Y:S02]  /*15270*/  VIADD R26, R3, 0x6a ;  /* 0x0000006a031a7836 */ /* 0x000fe40000000000 */
[----:B------:R-:W-:Y:S02]  /*15280*/  IMAD R11, R4, R25, R11 ;  /* 0x00000019040b7224 */ /* 0x000fe400078e020b */
[--C-:B------:R-:W-:Y:S01]  /*15290*/  @!P1 IMAD.IADD R14, R14, 0x1, -R4.reuse ;  /* 0x000000010e0e9824 */ /* 0x100fe200078e0a04 */
[----:B------:R-:W-:Y:S01]  /*152a0*/  ISETP.GT.U32.AND P1, PT, R4, R13, PT ;  /* 0x0000000d0400720c */ /* 0x000fe20003f24070 */
[--C-:B------:R-:W-:Y:S01]  /*152b0*/  @!P6 IMAD.IADD R16, R16, 0x1, -R4.reuse ;  /* 0x000000011010e824 */ /* 0x100fe200078e0a04 */
[----:B------:R-:W-:Y:S01]  /*152c0*/  IABS R10, R26 ;  /* 0x0000001a000a7213 */ /* 0x000fe20000000000 */
[--C-:B------:R-:W-:Y:S01]  /*152d0*/  @!P3 IMAD.IADD R15, R15, 0x1, -R4.reuse ;  /* 0x000000010f0fb824 */ /* 0x100fe200078e0a04 */
[----:B------:R-:W-:Y:S01]  /*152e0*/  ISETP.GT.U32.AND P6, PT, R4, R11, PT ;  /* 0x0000000b0400720c */ /* 0x000fe20003fc4070 */
[----:B------:R-:W-:Y:S01]  /*152f0*/  @!P2 IMAD.IADD R0, R0, 0x1, -R4 ;  /* 0x000000010000a824 */ /* 0x000fe200078e0a04 */
[----:B------:R-:W-:Y:S01]  /*15300*/  ISETP.GE.AND P3, PT, R24, RZ, PT ;  /* 0x000000ff1800720c */ /* 0x000fe20003f66270 */
[----:B------:R-:W-:Y:S01]  /*15310*/  IMAD.HI.U32 R24, R5, R10, RZ ;  /* 0x0000000a05187227 */ /* 0x000fe200078e00ff */
[----:B------:R-:W-:-:S03]  /*15320*/  ISETP.GE.AND P2, PT, R23, RZ, PT ;  /* 0x000000ff1700720c */ /* 0x000fc60003f46270 */
[----:B------:R-:W-:Y:S01]  /*15330*/  @!P4 IMAD.IADD R22, R22, 0x1, -R4 ;  /* 0x000000011616c824 */ /* 0x000fe200078e0a04 */
[----:B------:R-:W-:Y:S01]  /*15340*/  ISETP.GE.AND P4, PT, R20, RZ, PT ;  /* 0x000000ff1400720c */ /* 0x000fe20003f86270 */
[----:B------:R-:W-:Y:S02]  /*15350*/  IMAD.MOV R24, RZ, RZ, -R24 ;  /* 0x000000ffff187224 */ /* 0x000fe400078e0a18 */
[----:B------:R-:W-:Y:S02]  /*15360*/  IMAD.MOV.U32 R25, RZ, RZ, R9 ;  /* 0x000000ffff197224 */ /* 0x000fe400078e0009 */
[----:B------:R-:W-:Y:S01]  /*15370*/  @!P1 IMAD.IADD R13, R13, 0x1, -R4 ;  /* 0x000000010d0d9824 */ /* 0x000fe200078e0a04 */
[----:B------:R-:W-:Y:S01]  /*15380*/  ISETP.GE.AND P1, PT, R12, RZ, PT ;  /* 0x000000ff0c00720c */ /* 0x000fe20003f26270 */
[----:B------:R-:W-:Y:S02]  /*15390*/  IMAD.MOV.U32 R27, RZ, RZ, R14 ;  /* 0x000000ffff1b7224 */ /* 0x000fe400078e000e */
[----:B------:R-:W-:-:S02]  /*153a0*/  IMAD R10, R4, R24, R10 ;  /* 0x00000018040a7224 */ /* 0x000fc400078e020a */
[----:B------:R-:W-:Y:S01]  /*153b0*/  @!P5 IMAD.MOV R25, RZ, RZ, -R25 ;  /* 0x000000ffff19d224 */ /* 0x000fe200078e0a19 */
[C---:B------:R-:W-:Y:S01]  /*153c0*/  ISETP.GT.U32.AND P5, PT, R4.reuse, R0, PT ;  /* 0x000000000400720c */ /* 0x040fe20003fa4070 */
[----:B------:R-:W-:Y:S02]  /*153d0*/  IMAD.MOV.U32 R14, RZ, RZ, R16 ;  /* 0x000000ffff0e7224 */ /* 0x000fe400078e0010 */
[----:B------:R-:W-:Y:S01]  /*153e0*/  @!P6 IMAD.IADD R11, R11, 0x1, -R4 ;  /* 0x000000010b0be824 */ /* 0x000fe200078e0a04 */
[----:B------:R-:W-:Y:S01]  /*153f0*/  ISETP.GE.AND P6, PT, R17, RZ, PT ;  /* 0x000000ff1100720c */ /* 0x000fe20003fc6270 */
[----:B0-----:R-:W-:Y:S01]  /*15400*/  IMAD.MOV.U32 R28, RZ, RZ, R15 ;  /* 0x000000ffff1c7224 */ /* 0x001fe200078e000f */
[----:B------:R-:W-:Y:S01]  /*15410*/  STL [R1+0x21c], R25 ;  /* 0x00021c1901007387 */ /* 0x000fe20000100800 */
[----:B------:R-:W-:Y:S02]  /*15420*/  VIADD R20, R3, 0x69 ;  /* 0x0000006903147836 */ /* 0x000fe40000000000 */
[----:B------:R-:W-:Y:S01]  /*15430*/  @!P3 IMAD.MOV R27, RZ, RZ, -R27 ;  /* 0x000000ffff1bb224 */ /* 0x000fe200078e0a1b */
[C---:B------:R-:W-:Y:S01]  /*15440*/  ISETP.GT.U32.AND P3, PT, R4.reuse, R13, PT ;  /* 0x0000000d0400720c */ /* 0x040fe20003f64070 */
[----:B------:R-:W-:Y:S01]  /*15450*/  @!P2 IMAD.MOV R14, RZ, RZ, -R14 ;  /* 0x000000ffff0ea224 */ /* 0x000fe200078e0a0e */
[C---:B------:R-:W-:Y:S01]  /*15460*/  ISETP.GT.U32.AND P2, PT, R4.reuse, R10, PT ;  /* 0x0000000a0400720c */ /* 0x040fe20003f44070 */
[----:B------:R-:W-:Y:S01]  /*15470*/  @!P4 IMAD.MOV R28, RZ, RZ, -R28 ;  /* 0x000000ffff1cc224 */ /* 0x000fe200078e0a1c */
[----:B------:R-:W-:Y:S01]  /*15480*/  ISETP.GT.U32.AND P4, PT, R4, R11, PT ;  /* 0x0000000b0400720c */ /* 0x000fe20003f84070 */
[----:B------:R-:W-:Y:S01]  /*15490*/  IMAD.MOV.U32 R12, RZ, RZ, R22 ;  /* 0x000000ffff0c7224 */ /* 0x000fe200078e0016 */
[----:B------:R-:W-:Y:S01]  /*154a0*/  IABS R23, R20 ;  /* 0x0000001400177213 */ /* 0x000fe20000000000 */
[----:B------:R-:W-:Y:S01]  /*154b0*/  @!P5 IMAD.IADD R0, R0, 0x1, -R4 ;  /* 0x000000010000d824 */ /* 0x000fe200078e0a04 */
[----:B------:R-:W-:Y:S01]  /*154c0*/  STL [R1+0x218], R27 ;  /* 0x0002181b01007387 */ /* 0x000fe20000100800 */
[----:B------:R-:W-:Y:S01]  /*154d0*/  @!P1 IMAD.MOV R12, RZ, RZ, -R12 ;  /* 0x000000ffff0c9224 */ /* 0x000fe200078e0a0c */
[----:B------:R-:W-:Y:S01]  /*154e0*/  ISETP.GE.AND P1, PT, R21, RZ, PT ;  /* 0x000000ff1500720c */ /* 0x000fe20003f26270 */
[----:B------:R-:W-:Y:S01]  /*154f0*/  IMAD.HI.U32 R9, R5, R23, RZ ;  /* 0x0000001705097227 */ /* 0x000fe200078e00ff */
[----:B------:R-:W-:Y:S01]  /*15500*/  ISETP.GE.AND P5, PT, R19, RZ, PT ;  /* 0x000000ff1300720c */ /* 0x000fe20003fa6270 */
[----:B------:R-:W-:Y:S02]  /*15510*/  STL [R1+0x214], R28 ;  /* 0x0002141c01007387 */ /* 0x000fe40000100800 */
[----:B------:R-:W-:-:S02]  /*15520*/  IMAD.MOV R9, RZ, RZ, -R9 ;  /* 0x000000ffff097224 */ /* 0x000fc400078e0a09 */
[----:B------:R0:W-:Y:S01]  /*15530*/  STL [R1+0x210], R14 ;  /* 0x0002100e01007387 */ /* 0x0001e20000100800 */
[--C-:B------:R-:W-:Y:S01]  /*15540*/  @!P3 IMAD.IADD R13, R13, 0x1, -R4.reuse ;  /* 0x000000010d0db824 */ /* 0x100fe200078e0a04 */
[----:B------:R-:W-:Y:S01]  /*15550*/  ISETP.GE.AND P3, PT, R26, RZ, PT ;  /* 0x000000ff1a00720c */ /* 0x000fe20003f66270 */
[--C-:B------:R-:W-:Y:S01]  /*15560*/  @!P2 IMAD.IADD R10, R10, 0x1, -R4.reuse ;  /* 0x000000010a0aa824 */ /* 0x100fe200078e0a04 */
[----:B------:R1:W-:Y:S01]  /*15570*/  STL [R1+0x20c], R12 ;  /* 0x00020c0c01007387 */ /* 0x0003e20000100800 */
[----:B------:R-:W-:Y:S01]  /*15580*/  @!P4 IMAD.IADD R11, R11, 0x1, -R4 ;  /* 0x000000010b0bc824 */ /* 0x000fe200078e0a04 */
[----:B------:R-:W-:Y:S01]  /*15590*/  ISETP.GE.AND P4, PT, R20, RZ, PT ;  /* 0x000000ff1400720c */ /* 0x000fe20003f86270 */
[----:B------:R-:W-:Y:S02]  /*155a0*/  IMAD R16, R4, R9, R23 ;  /* 0x0000000904107224 */ /* 0x000fe400078e0217 */
[----:B------:R-:W-:Y:S02]  /*155b0*/  IMAD.MOV.U32 R9, RZ, RZ, R13 ;  /* 0x000000ffff097224 */ /* 0x000fe400078e000d */
[----:B0-----:R-:W-:-:S02]  /*155c0*/  IMAD.MOV.U32 R14, RZ, RZ, R0 ;  /* 0x000000ffff0e7224 */ /* 0x001fc400078e0000 */
[----:B------:R-:W-:Y:S02]  /*155d0*/  IMAD.MOV.U32 R0, RZ, RZ, R11 ;  /* 0x000000ffff007224 */ /* 0x000fe400078e000b */
[C---:B-1----:R-:W-:Y:S02]  /*155e0*/  VIADD R12, R3.reuse, 0x68 ;  /* 0x00000068030c7836 */ /* 0x042fe40000000000 */
[----:B------:R-:W-:Y:S01]  /*155f0*/  @!P6 IMAD.MOV R14, RZ, RZ, -R14 ;  /* 0x000000ffff0ee224 */ /* 0x000fe200078e0a0e */
[----:B------:R-:W-:Y:S01]  /*15600*/  ISETP.GT.U32.AND P6, PT, R4, R10, PT ;  /* 0x0000000a0400720c */ /* 0x000fe20003fc4070 */
[----:B------:R-:W-:Y:S01]  /*15610*/  @!P1 IMAD.MOV R9, RZ, RZ, -R9 ;  /* 0x000000ffff099224 */ /* 0x000fe200078e0a09 */
[----:B------:R-:W-:Y:S01]  /*15620*/  ISETP.GE.AND P2, PT, R12, RZ, PT ;  /* 0x000000ff0c00720c */ /* 0x000fe20003f46270 */
[----:B------:R-:W-:Y:S01]  /*15630*/  @!P5 IMAD.MOV R0, RZ, RZ, -R0 ;  /* 0x000000ffff00d224 */ /* 0x000fe200078e0a00 */
[----:B------:R-:W-:Y:S01]  /*15640*/  IABS R12, R12 ;  /* 0x0000000c000c7213 */ /* 0x000fe20000000000 */
[----:B------:R-:W-:Y:S01]  /*15650*/  STL [R1+0x204], R14 ;  /* 0x0002040e01007387 */ /* 0x000fe20000100800 */
[----:B------:R-:W-:Y:S01]  /*15660*/  ISETP.GT.U32.AND P5, PT, R4, R16, PT ;  /* 0x000000100400720c */ /* 0x000fe20003fa4070 */
[----:B------:R-:W-:-:S02]  /*15670*/  VIADD R15, R3, 0x66 ;  /* 0x00000066030f7836 */ /* 0x000fc40000000000 */
[----:B------:R0:W-:Y:S01]  /*15680*/  STL [R1+0x200], R9 ;  /* 0x0002000901007387 */ /* 0x0001e20000100800 */
[C---:B------:R-:W-:Y:S02]  /*15690*/  VIADD R23, R3.reuse, 0x67 ;  /* 0x0000006703177836 */ /* 0x040fe40000000000 */
[----:B------:R-:W-:Y:S01]  /*156a0*/  VIADD R24, R3, 0x65 ;  /* 0x0000006503187836 */ /* 0x000fe20000000000 */
[----:B------:R1:W-:Y:S01]  /*156b0*/  STL [R1+0x1f4], R0 ;  /* 0x0001f40001007387 */ /* 0x0003e20000100800 */
[----:B------:R-:W-:Y:S01]  /*156c0*/  @!P6 IMAD.IADD R10, R10, 0x1, -R4 ;  /* 0x000000010a0ae824 */ /* 0x000fe200078e0a04 */
[----:B------:R-:W-:Y:S01]  /*156d0*/  ISETP.GE.AND P6, PT, R15, RZ, PT ;  /* 0x000000ff0f00720c */ /* 0x000fe20003fc6270 */
[----:B------:R-:W-:Y:S01]  /*156e0*/  VIADD R13, R3, 0x64 ;  /* 0x00000064030d7836 */ /* 0x000fe20000000000 */
[----:B------:R-:W-:Y:S01]  /*156f0*/  IABS R15, R15 ;  /* 0x0000000f000f7213 */ /* 0x000fe20000000000 */
[----:B------:R-:W-:Y:S01]  /*15700*/  IMAD.MOV.U32 R20, RZ, RZ, R10 ;  /* 0x000000ffff147224 */ /* 0x000fe200078e000a */
[----:B------:R-:W-:Y:S01]  /*15710*/  ISETP.GE.AND P1, PT, R23, RZ, PT ;  /* 0x000000ff1700720c */ /* 0x000fe20003f26270 */
[----:B0-----:R-:W-:Y:S01]  /*15720*/  IMAD.HI.U32 R9, R5, R12, RZ ;  /* 0x0000000c05097227 */ /* 0x001fe200078e00ff */
[----:B------:R-:W-:-:S02]  /*15730*/  IABS R23, R23 ;  /* 0x0000001700177213 */ /* 0x000fc40000000000 */
[----:B------:R-:W-:Y:S01]  /*15740*/  IABS R11, R24 ;  /* 0x00000018000b7213 */ /* 0x000fe20000000000 */
[----:B------:R-:W-:Y:S01]  /*15750*/  IMAD.MOV R9, RZ, RZ, -R9 ;  /* 0x000000ffff097224 */ /* 0x000fe200078e0a09 */
[----:B-1----:R-:W-:Y:S01]  /*15760*/  IABS R0, R13 ;  /* 0x0000000d00007213 */ /* 0x002fe20000000000 */
[----:B------:R-:W-:Y:S02]  /*15770*/  @!P5 IMAD.IADD R16, R16, 0x1, -R4 ;  /* 0x000000011010d824 */ /* 0x000fe400078e0a04 */
[C---:B------:R-:W-:Y:S02]  /*15780*/  IMAD R12, R4.reuse, R9, R12 ;  /* 0x00000009040c7224 */ /* 0x040fe400078e020c */
[----:B------:R-:W-:Y:S01]  /*15790*/  @!P3 IMAD.MOV R20, RZ, RZ, -R20 ;  /* 0x000000ffff14b224 */ /* 0x000fe200078e0a14 */
[C---:B------:R-:W-:Y:S01]  /*157a0*/  ISETP.GT.U32.AND P5, PT, R4.reuse, R16, PT ;  /* 0x000000100400720c */ /* 0x040fe20003fa4070 */
[----:B------:R-:W-:Y:S01]  /*157b0*/  IMAD.HI.U32 R17, R5, R15, RZ ;  /* 0x0000000f05117227 */ /* 0x000fe200078e00ff */
[----:B------:R-:W-:-:S02]  /*157c0*/  ISETP.GT.U32.AND P3, PT, R4, R12, PT ;  /* 0x0000000c0400720c */ /* 0x000fc40003f64070 */
[----:B------:R0:W-:Y:S01]  /*157d0*/  STL [R1+0x1fc], R20 ;  /* 0x0001fc1401007387 */ /* 0x0001e20000100800 */
[----:B------:R-:W-:-:S04]  /*157e0*/  IMAD.HI.U32 R14, R5, R23, RZ ;  /* 0x00000017050e7227 */ /* 0x000fc800078e00ff */
[----:B------:R-:W-:Y:S02]  /*157f0*/  IMAD.MOV R17, RZ, RZ, -R17 ;  /* 0x000000ffff117224 */ /* 0x000fe400078e0a11 */
[----:B------:R-:W-:Y:S02]  /*15800*/  IMAD.MOV R14, RZ, RZ, -R14 ;  /* 0x000000ffff0e7224 */ /* 0x000fe400078e0a0e */
[C---:B------:R-:W-:Y:S02]  /*15810*/  IMAD R15, R4.reuse, R17, R15 ;  /* 0x00000011040f7224 */ /* 0x040fe400078e020f */
[----:B------:R-:W-:Y:S02]  /*15820*/  IMAD R23, R4, R14, R23 ;  /* 0x0000000e04177224 */ /* 0x000fe400078e0217 */
        /* <DEDUP_REMOVED lines=8> */
[----:B------:R-:W-:Y:S02]  /*158b0*/  VIADD R21, R3, 0x62 ;  /* 0x0000006203157836 */ /* 0x000fe40000000000 */
[--C-:B------:R-:W-:Y:S02]  /*158c0*/  @!P3 IMAD.IADD R15, R15, 0x1, -R4.reuse ;  /* 0x000000010f0fb824 */ /* 0x100fe400078e0a04 */
[----:B------:R-:W-:Y:S01]  /*158d0*/  @!P5 IMAD.IADD R23, R23, 0x1, -R4 ;  /* 0x000000011717d824 */ /* 0x000fe200078e0a04 */
[C---:B------:R-:W-:Y:S01]  /*158e0*/  ISETP.GT.U32.AND P5, PT, R4.reuse, R12, PT ;  /* 0x0000000c0400720c */ /* 0x040fe20003fa4070 */
[----:B------:R-:W-:Y:S01]  /*158f0*/  IMAD.HI.U32 R27, R5, R22, RZ ;  /* 0x00000016051b7227 */ /* 0x000fe200078e00ff */
[----:B------:R-:W-:-:S02]  /*15900*/  ISETP.GT.U32.AND P3, PT, R4, R15, PT ;  /* 0x0000000f0400720c */ /* 0x000fc40003f64070 */
[----:B------:R-:W-:Y:S01]  /*15910*/  IABS R17, R21 ;  /* 0x0000001500117213 */ /* 0x000fe20000000000 */
[----:B0-----:R-:W-:Y:S02]  /*15920*/  IMAD.MOV.U32 R20, RZ, RZ, R16 ;  /* 0x000000ffff147224 */ /* 0x001fe400078e0010 */
[----:B------:R-:W-:Y:S02]  /*15930*/  IMAD.MOV R27, RZ, RZ, -R27 ;  /* 0x000000ffff1b7224 */ /* 0x000fe400078e0a1b */
[C---:B------:R-:W-:Y:S02]  /*15940*/  IMAD R11, R4.reuse, R9, R11 ;  /* 0x00000009040b7224 */ /* 0x040fe400078e020b */
[----:B------:R-:W-:Y:S01]  /*15950*/  @!P4 IMAD.MOV R20, RZ, RZ, -R20 ;  /* 0x000000ffff14c224 */ /* 0x000fe200078e0a14 */
[C---:B------:R-:W-:Y:S01]  /*15960*/  ISETP.GT.U32.AND P4, PT, R4.reuse, R23, PT ;  /* 0x000000170400720c */ /* 0x040fe20003f84070 */
[----:B------:R-:W-:Y:S02]  /*15970*/  IMAD R22, R4, R27, R22 ;  /* 0x0000001b04167224 */ /* 0x000fe400078e0216 */
[C---:B------:R-:W-:Y:S01]  /*15980*/  IMAD.HI.U32 R19, R5.reuse, R0, RZ ;  /* 0x0000000005137227 */ /* 0x040fe200078e00ff */
[----:B------:R0:W-:Y:S03]  /*15990*/  STL [R1+0x1f8], R20 ;  /* 0x0001f81401007387 */ /* 0x0001e60000100800 */
[----:B------:R-:W-:Y:S01]  /*159a0*/  @!P5 IMAD.IADD R12, R12, 0x1, -R4 ;  /* 0x000000010c0cd824 */ /* 0x000fe200078e0a04 */
[----:B------:R-:W-:Y:S01]  /*159b0*/  ISETP.GT.U32.AND P5, PT, R4, R11, PT ;  /* 0x0000000b0400720c */ /* 0x000fe20003fa4070 */
[----:B------:R-:W-:-:S04]  /*159c0*/  IMAD.HI.U32 R25, R5, R17, RZ ;  /* 0x0000001105197227 */ /* 0x000fc800078e00ff */
[----:B------:R-:W-:Y:S01]  /*159d0*/  @!P3 IMAD.IADD R15, R15, 0x1, -R4 ;  /* 0x000000010f0fb824 */ /* 0x000fe200078e0a04 */
[C---:B------:R-:W-:Y:S01]  /*159e0*/  ISETP.GT.U32.AND P3, PT, R4.reuse, R22, PT ;  /* 0x000000160400720c */ /* 0x040fe20003f64070 */
[----:B------:R-:W-:Y:S02]  /*159f0*/  IMAD.MOV R10, RZ, RZ, -R19 ;  /* 0x000000ffff0a7224 */ /* 0x000fe400078e0a13 */
[----:B------:R-:W-:Y:S02]  /*15a00*/  VIADD R19, R3, 0x61 ;  /* 0x0000006103137836 */ /* 0x000fe40000000000 */
[----:B------:R-:W-:Y:S02]  /*15a10*/  IMAD.MOV R25, RZ, RZ, -R25 ;  /* 0x000000ffff197224 */ /* 0x000fe400078e0a19 */
[C---:B------:R-:W-:Y:S01]  /*15a20*/  IMAD R10, R4.reuse, R10, R0 ;  /* 0x0000000a040a7224 */ /* 0x040fe200078e0200 */
[----:B------:R-:W-:Y:S01]  /*15a30*/  IABS R26, R19 ;  /* 0x00000013001a7213 */ /* 0x000fe20000000000 */
[----:B------:R-:W-:-:S02]  /*15a40*/  IMAD R17, R4, R25, R17 ;  /* 0x0000001904117224 */ /* 0x000fc400078e0211 */
[----:B------:R-:W-:Y:S02]  /*15a50*/  VIADD R9, R3, 0x5f ;  /* 0x0000005f03097836 */ /* 0x000fe40000000000 */
[----:B------:R-:W-:Y:S01]  /*15a60*/  @!P4 IMAD.IADD R23, R23, 0x1, -R4 ;  /* 0x000000011717c824 */ /* 0x000fe200078e0a04 */
[----:B------:R-:W-:Y:S01]  /*15a70*/  ISETP.GT.U32.AND P4, PT, R4, R10, PT ;  /* 0x0000000a0400720c */ /* 0x000fe20003f84070 */
[----:B------:R-:W-:Y:S01]  /*15a80*/  IMAD.HI.U32 R25, R5, R26, RZ ;  /* 0x0000001a05197227 */ /* 0x000fe200078e00ff */
[----:B0-----:R-:W-:-:S03]  /*15a90*/  IABS R20, R9 ;  /* 0x0000000900147213 */ /* 0x001fc60000000000 */
[----:B------:R-:W-:Y:S01]  /*15aa0*/  @!P5 IMAD.IADD R11, R11, 0x1, -R4 ;  /* 0x000000010b0bd824 */ /* 0x000fe200078e0a04 */
[C---:B------:R-:W-:Y:S01]  /*15ab0*/  ISETP.GT.U32.AND P5, PT, R4.reuse, R17, PT ;  /* 0x000000110400720c */ /* 0x040fe20003fa4070 */
[----:B------:R-:W-:Y:S02]  /*15ac0*/  @!P2 IMAD.MOV R12, RZ, RZ, -R12 ;  /* 0x000000ffff0ca224 */ /* 0x000fe400078e0a0c */
[----:B------:R-:W-:Y:S01]  /*15ad0*/  VIADD R0, R3, 0x60 ;  /* 0x0000006003007836 */ /* 0x000fe20000000000 */
[----:B------:R-:W-:Y:S01]  /*15ae0*/  ISETP.GT.U32.AND P2, PT, R4, R11, PT ;  /* 0x0000000b0400720c */ /* 0x000fe20003f44070 */
[----:B------:R-:W-:Y:S01]  /*15af0*/  @!P3 IMAD.IADD R22, R22, 0x1, -R4 ;  /* 0x000000011616b824 */ /* 0x000fe200078e0a04 */
[----:B------:R-:W-:Y:S01]  /*15b00*/  STL [R1+0x1e8], R12 ;  /* 0x0001e80c01007387 */ /* 0x000fe20000100800 */
[----:B------:R-:W-:Y:S01]  /*15b10*/  @!P1 IMAD.MOV R23, RZ, RZ, -R23 ;  /* 0x000000ffff179224 */ /* 0x000fe200078e0a17 */
[----:B------:R-:W-:Y:S01]  /*15b20*/  IABS R16, R0 ;  /* 0x0000000000107213 */ /* 0x000fe20000000000 */
[----:B------:R-:W-:Y:S01]  /*15b30*/  IMAD.MOV R25, RZ, RZ, -R25 ;  /* 0x000000ffff197224 */ /* 0x000fe200078e0a19 */
[C---:B------:R-:W-:Y:S01]  /*15b40*/  ISETP.GT.U32.AND P1, PT, R4.reuse, R22, PT ;  /* 0x000000160400720c */ /* 0x040fe20003f24070 */
[----:B------:R-:W-:Y:S01]  /*15b50*/  IMAD.HI.U32 R27, R5, R20, RZ ;  /* 0x00000014051b7227 */ /* 0x000fe200078e00ff */
[----:B------:R0:W-:Y:S03]  /*15b60*/  STL [R1+0x1e4], R23 ;  /* 0x0001e41701007387 */ /* 0x0001e60000100800 */
[----:B------:R-:W-:-:S02]  /*15b70*/  IMAD R25, R4, R25, R26 ;  /* 0x0000001904197224 */ /* 0x000fc400078e021a */
[----:B------:R-:W-:-:S04]  /*15b80*/  IMAD.HI.U32 R28, R5, R16, RZ ;  /* 0x00000010051c7227 */ /* 0x000fc800078e00ff */
[----:B------:R-:W-:Y:S02]  /*15b90*/  IMAD.MOV R27, RZ, RZ, -R27 ;  /* 0x000000ffff1b7224 */ /* 0x000fe400078e0a1b */
[----:B0-----:R-:W-:Y:S02]  /*15ba0*/  IMAD.MOV.U32 R23, RZ, RZ, R15 ;  /* 0x000000ffff177224 */ /* 0x001fe400078e000f */
[--C-:B------:R-:W-:Y:S01]  /*15bb0*/  @!P4 IMAD.IADD R10, R10, 0x1, -R4.reuse ;  /* 0x000000010a0ac824 */ /* 0x100fe200078e0a04 */
[----:B------:R-:W-:Y:S01]  /*15bc0*/  ISETP.GE.AND P4, PT, R24, RZ, PT ;  /* 0x000000ff1800720c */ /* 0x000fe20003f86270 */
[----:B------:R-:W-:Y:S01]  /*15bd0*/  @!P6 IMAD.MOV R23, RZ, RZ, -R23 ;  /* 0x000000ffff17e224 */ /* 0x000fe200078e0a17 */
[C---:B------:R-:W-:Y:S01]  /*15be0*/  ISETP.GT.U32.AND P6, PT, R4.reuse, R25, PT ;  /* 0x000000190400720c */ /* 0x040fe20003fc4070 */
[----:B------:R-:W-:Y:S01]  /*15bf0*/  @!P5 IMAD.IADD R17, R17, 0x1, -R4 ;  /* 0x000000011111d824 */ /* 0x000fe200078e0a04 */
[C---:B------:R-:W-:Y:S01]  /*15c00*/  ISETP.GT.U32.AND P3, PT, R4.reuse, R10, PT ;  /* 0x0000000a0400720c */ /* 0x040fe20003f64070 */
[----:B------:R-:W-:Y:S01]  /*15c10*/  IMAD.MOV R28, RZ, RZ, -R28 ;  /* 0x000000ffff1c7224 */ /* 0x000fe200078e0a1c */
[----:B------:R0:W-:Y:S01]  /*15c20*/  STL [R1+0x1e0], R23 ;  /* 0x0001e01701007387 */ /* 0x0001e20000100800 */
[C---:B------:R-:W-:Y:S01]  /*15c30*/  IMAD R20, R4.reuse, R27, R20 ;  /* 0x0000001b04147224 */ /* 0x040fe200078e0214 */
[----:B------:R-:W-:Y:S01]  /*15c40*/  ISETP.GT.U32.AND P5, PT, R4, R17, PT ;  /* 0x000000110400720c */ /* 0x000fe20003fa4070 */
[----:B------:R-:W-:-:S02]  /*15c50*/  VIADD R24, R3, 0x5e ;  /* 0x0000005e03187836 */ /* 0x000fc40000000000 */
[----:B------:R-:W-:Y:S02]  /*15c60*/  IMAD R16, R4, R28, R16 ;  /* 0x0000001c04107224 */ /* 0x000fe400078e0210 */
[--C-:B------:R-:W-:Y:S01]  /*15c70*/  @!P1 IMAD.IADD R22, R22, 0x1, -R4.reuse ;  /* 0x0000000116169824 */ /* 0x100fe200078e0a04 */
[C---:B------:R-:W-:Y:S01]  /*15c80*/  ISETP.GT.U32.AND P1, PT, R4.reuse, R20, PT ;  /* 0x000000140400720c */ /* 0x040fe20003f24070 */
[--C-:B------:R-:W-:Y:S01]  /*15c90*/  @!P2 IMAD.IADD R11, R11, 0x1, -R4.reuse ;  /* 0x000000010b0ba824 */ /* 0x100fe200078e0a04 */
[----:B------:R-:W-:Y:S01]  /*15ca0*/  IABS R12, R24 ;  /* 0x00000018000c7213 */ /* 0x000fe20000000000 */
[----:B------:R-:W-:Y:S01]  /*15cb0*/  @!P6 IMAD.IADD R25, R25, 0x1, -R4 ;  /* 0x000000011919e824 */ /* 0x000fe200078e0a04 */
[----:B------:R-:W-:Y:S01]  /*15cc0*/  ISETP.GT.U32.AND P2, PT, R4, R16, PT ;  /* 0x000000100400720c */ /* 0x000fe20003f44070 */
[----:B------:R-:W-:Y:S01]  /*15cd0*/  VIADD R15, R3, 0x5d ;  /* 0x0000005d030f7836 */ /* 0x000fe20000000000 */
[----:B------:R-:W-:Y:S01]  /*15ce0*/  ISETP.GE.AND P6, PT, R21, RZ, PT ;  /* 0x000000ff1500720c */ /* 0x000fe20003fc6270 */
[----:B0-----:R-:W-:-:S04]  /*15cf0*/  IMAD.HI.U32 R23, R5, R12, RZ ;  /* 0x0000000c05177227 */ /* 0x001fc800078e00ff */
[--C-:B------:R-:W-:Y:S01]  /*15d00*/  @!P3 IMAD.IADD R10, R10, 0x1, -R4.reuse ;  /* 0x000000010a0ab824 */ /* 0x100fe200078e0a04 */
[----:B------:R-:W-:Y:S01]  /*15d10*/  ISETP.GE.AND P3, PT, R13, RZ, PT ;  /* 0x000000ff0d00720c */ /* 0x000fe20003f66270 */
[--C-:B------:R-:W-:Y:S01]  /*15d20*/  @!P5 IMAD.IADD R17, R17, 0x1, -R4.reuse ;  /* 0x000000011111d824 */ /* 0x100fe200078e0a04 */
[----:B------:R-:W-:Y:S01]  /*15d30*/  IABS R13, R15 ;  /* 0x0000000f000d7213 */ /* 0x000fe20000000000 */
[----:B------:R-:W-:Y:S01]  /*15d40*/  IMAD.MOV R23, RZ, RZ, -R23 ;  /* 0x000000ffff177224 */ /* 0x000fe200078e0a17 */
[----:B------:R-:W-:Y:S01]  /*15d50*/  ISETP.GE.AND P5, PT, R14, RZ, PT ;  /* 0x000000ff0e00720c */ /* 0x000fe20003fa6270 */
[----:B------:R-:W-:Y:S01]  /*15d60*/  @!P1 IMAD.IADD R20, R20, 0x1, -R4 ;  /* 0x0000000114149824 */ /* 0x000fe200078e0a04 */
[C---:B------:R-:W-:Y:S01]  /*15d70*/  ISETP.GT.U32.AND P1, PT, R4.reuse, R25, PT ;  /* 0x000000190400720c */ /* 0x040fe20003f24070 */
[----:B------:R-:W-:Y:S02]  /*15d80*/  IMAD.MOV.U32 R26, RZ, RZ, R10 ;  /* 0x000000ffff1a7224 */ /* 0x000fe400078e000a */
[----:B------:R-:W-:-:S02]  /*15d90*/  IMAD R12, R4, R23, R12 ;  /* 0x00000017040c7224 */ /* 0x000fc400078e020c */
[----:B------:R-:W-:Y:S02]  /*15da0*/  IMAD.MOV.U32 R10, RZ, RZ, R17 ;  /* 0x000000ffff0a7224 */ /* 0x000fe400078e0011 */
[----:B------:R-:W-:Y:S01]  /*15db0*/  @!P2 IMAD.IADD R16, R16, 0x1, -R4 ;  /* 0x000000011010a824 */ /* 0x000fe200078e0a04 */
[----:B------:R-:W-:Y:S01]  /*15dc0*/  ISETP.GE.AND P2, PT, R19, RZ, PT ;  /* 0x000000ff1300720c */ /* 0x000fe20003f46270 */
[----:B------:R-:W-:Y:S02]  /*15dd0*/  IMAD.MOV.U32 R27, RZ, RZ, R11 ;  /* 0x000000ffff1b7224 */ /* 0x000fe400078e000b */
[----:B------:R-:W-:-:S04]  /*15de0*/  IMAD.HI.U32 R14, R5, R13, RZ ;  /* 0x0000000d050e7227 */ /* 0x000fc800078e00ff */
[----:B------:R-:W-:Y:S01]  /*15df0*/  @!P6 IMAD.MOV R10, RZ, RZ, -R10 ;  /* 0x000000ffff0ae224 */ /* 0x000fe200078e0a0a */
[C---:B------:R-:W-:Y:S01]  /*15e00*/  ISETP.GT.U32.AND P6, PT, R4.reuse, R12, PT ;  /* 0x0000000c0400720c */ /* 0x040fe20003fc4070 */
[----:B------:R-:W-:Y:S01]  /*15e10*/  @!P4 IMAD.MOV R27, RZ, RZ, -R27 ;  /* 0x000000ffff1bc224 */ /* 0x000fe200078e0a1b */
[----:B------:R-:W-:Y:S01]  /*15e20*/  ISETP.GT.U32.AND P4, PT, R4, R16, PT ;  /* 0x000000100400720c */ /* 0x000fe20003f84070 */
[----:B------:R-:W-:Y:S02]  /*15e30*/  IMAD.MOV R11, RZ, RZ, -R14 ;  /* 0x000000ffff0b7224 */ /* 0x000fe400078e0a0e */
[----:B------:R-:W-:Y:S01]  /*15e40*/  IMAD.MOV.U32 R14, RZ, RZ, R22 ;  /* 0x000000ffff0e7224 */ /* 0x000fe200078e0016 */
[----:B------:R-:W-:Y:S01]  /*15e50*/  STL [R1+0x1dc], R27 ;  /* 0x0001dc1b01007387 */ /* 0x000fe20000100800 */
[----:B------:R-:W-:Y:S01]  /*15e60*/  @!P1 IMAD.IADD R25, R25, 0x1, -R4 ;  /* 0x0000000119199824 */ /* 0x000fe200078e0a04 */
[----:B------:R-:W-:Y:S01]  /*15e70*/  ISETP.GE.AND P1, PT, R9, RZ, PT ;  /* 0x000000ff0900720c */ /* 0x000fe20003f26270 */
[----:B------:R-:W-:Y:S01]  /*15e80*/  @!P5 IMAD.MOV R14, RZ, RZ, -R14 ;  /* 0x000000ffff0ed224 */ /* 0x000fe200078e0a0e */
[----:B------:R-:W-:Y:S01]  /*15e90*/  ISETP.GE.AND P5, PT, R0, RZ, PT ;  /* 0x000000ff0000720c */ /* 0x000fe20003fa6270 */
[----:B------:R-:W-:-:S02]  /*15ea0*/  VIADD R0, R3, 0x5c ;  /* 0x0000005c03007836 */ /* 0x000fc40000000000 */
[C---:B------:R-:W-:Y:S02]  /*15eb0*/  IMAD R13, R4.reuse, R11, R13 ;  /* 0x0000000b040d7224 */ /* 0x040fe400078e020d */
[----:B------:R-:W-:Y:S01]  /*15ec0*/  @!P3 IMAD.MOV R26, RZ, RZ, -R26 ;  /* 0x000000ffff1ab224 */ /* 0x000fe200078e0a1a */
[----:B------:R-:W-:Y:S01]  /*15ed0*/  ISETP.GT.U32.AND P3, PT, R4, R20, PT ;  /* 0x000000140400720c */ /* 0x000fe20003f64070 */
[----:B------:R-:W-:Y:S01]  /*15ee0*/  IMAD.MOV.U32 R11, RZ, RZ, R25 ;  /* 0x000000ffff0b7224 */ /* 0x000fe200078e0019 */
[----:B------:R-:W-:Y:S01]  /*15ef0*/  IABS R19, R0 ;  /* 0x0000000000137213 */ /* 0x000fe20000000000 */
[--C-:B------:R-:W-:Y:S01]  /*15f00*/  @!P6 IMAD.IADD R12, R12, 0x1, -R4.reuse ;  /* 0x000000010c0ce824 */ /* 0x100fe200078e0a04 */
[----:B------:R-:W-:Y:S01]  /*15f10*/  STL [R1+0x1d8], R26 ;  /* 0x0001d81a01007387 */ /* 0x000fe20000100800 */
[--C-:B------:R-:W-:Y:S01]  /*15f20*/  @!P4 IMAD.IADD R16, R16, 0x1, -R4.reuse ;  /* 0x000000011010c824 */ /* 0x100fe200078e0a04 */
[C---:B------:R-:W-:Y:S01]  /*15f30*/  ISETP.GT.U32.AND P4, PT, R4.reuse, R13, PT ;  /* 0x0000000d0400720c */ /* 0x040fe20003f84070 */
[----:B------:R-:W-:Y:S01]  /*15f40*/  @!P2 IMAD.MOV R11, RZ, RZ, -R11 ;  /* 0x000000ffff0ba224 */ /* 0x000fe200078e0a0b */
[----:B------:R-:W-:Y:S01]  /*15f50*/  STL [R1+0x1cc], R14 ;  /* 0x0001cc0e01007387 */ /* 0x000fe20000100800 */
[----:B------:R-:W-:Y:S01]  /*15f60*/  ISETP.GT.U32.AND P2, PT, R4, R12, PT ;  /* 0x0000000c0400720c */ /* 0x000fe20003f44070 */
[----:B------:R-:W-:Y:S01]  /*15f70*/  VIADD R9, R3, 0x5b ;  /* 0x0000005b03097836 */ /* 0x000fe20000000000 */
[----:B------:R-:W-:Y:S01]  /*15f80*/  ISETP.GE.AND P6, PT, R15, RZ, PT ;  /* 0x000000ff0f00720c */ /* 0x000fe20003fc6270 */
[----:B------:R0:W-:Y:S01]  /*15f90*/  STL [R1+0x12c], R10 ;  /* 0x00012c0a01007387 */ /* 0x0001e20000100800 */
[----:B------:R-:W-:Y:S01]  /*15fa0*/  @!P3 IMAD.IADD R20, R20, 0x1, -R4 ;  /* 0x000000011414b824 */ /* 0x000fe200078e0a04 */
[----:B------:R-:W-:Y:S01]  /*15fb0*/  ISETP.GE.AND P3, PT, R24, RZ, PT ;  /* 0x000000ff1800720c */ /* 0x000fe20003f66270 */
[----:B------:R-:W-:Y:S01]  /*15fc0*/  VIADD R15, R3, 0x57 ;  /* 0x00000057030f7836 */ /* 0x000fe20000000000 */
[----:B------:R1:W-:Y:S01]  /*15fd0*/  STL [R1+0x104], R11 ;  /* 0x0001040b01007387 */ /* 0x0003e20000100800 */
[----:B------:R-:W-:-:S02]  /*15fe0*/  IABS R22, R9 ;  /* 0x0000000900167213 */ /* 0x000fc40000000000 */
[----:B------:R-:W-:Y:S01]  /*15ff0*/  @!P4 IMAD.IADD R13, R13, 0x1, -R4 ;  /* 0x000000010d0dc824 */ /* 0x000fe200078e0a04 */
[----:B------:R-:W-:Y:S01]  /*16000*/  ISETP.GE.AND P4, PT, R0, RZ, PT ;  /* 0x000000ff0000720c */ /* 0x000fe20003f86270 */
[----:B0-----:R-:W-:-:S04]  /*16010*/  IMAD.HI.U32 R10, R5, R19, RZ ;  /* 0x00000013050a7227 */ /* 0x001fc800078e00ff */
[----:B-1----:R-:W-:Y:S02]  /*16020*/  IMAD.MOV.U32 R11, RZ, RZ, R16 ;  /* 0x000000ffff0b7224 */ /* 0x002fe400078e0010 */
[----:B------:R-:W-:Y:S02]  /*16030*/  IMAD.MOV R10, RZ, RZ, -R10 ;  /* 0x000000ffff0a7224 */ /* 0x000fe400078e0a0a */
[----:B------:R-:W-:Y:S01]  /*16040*/  @!P5 IMAD.MOV R11, RZ, RZ, -R11 ;  /* 0x000000ffff0bd224 */ /* 0x000fe200078e0a0b */
[C---:B------:R-:W-:Y:S01]  /*16050*/  ISETP.GT.U32.AND P5, PT, R4.reuse, R13, PT ;  /* 0x0000000d0400720c */ /* 0x040fe20003fa4070 */
[----:B------:R-:W-:Y:S02]  /*16060*/  IMAD R19, R4, R10, R19 ;  /* 0x0000000a04137224 */ /* 0x000fe400078e0213 */
[----:B------:R-:W-:Y:S01]  /*16070*/  @!P2 IMAD.IADD R12, R12, 0x1, -R4 ;  /* 0x000000010c0ca824 */ /* 0x000fe200078e0a04 */
[----:B------:R0:W-:Y:S01]  /*16080*/  STL [R1+0x9c], R11 ;  /* 0x00009c0b01007387 */ /* 0x0001e20000100800 */
[----:B------:R-:W-:Y:S01]  /*16090*/  IMAD.HI.U32 R0, R5, R22, RZ ;  /* 0x0000001605007227 */ /* 0x000fe200078e00ff */
[----:B------:R-:W-:-:S03]  /*160a0*/  ISETP.GT.U32.AND P2, PT, R4, R19, PT ;  /* 0x000000130400720c */ /* 0x000fc60003f44070 */
[----:B------:R-:W-:Y:S02]  /*160b0*/  IMAD.MOV R0, RZ, RZ, -R0 ;  /* 0x000000ffff007224 */ /* 0x000fe400078e0a00 */
[----:B------:R-:W-:Y:S02]  /*160c0*/  IMAD.MOV.U32 R14, RZ, RZ, R12 ;  /* 0x000000ffff0e7224 */ /* 0x000fe400078e000c */
[----:B------:R-:W-:Y:S02]  /*160d0*/  IMAD R22, R4, R0, R22 ;  /* 0x0000000004167224 */ /* 0x000fe400078e0216 */
[----:B0-----:R-:W-:Y:S02]  /*160e0*/  IMAD.MOV.U32 R11, RZ, RZ, R20 ;  /* 0x000000ffff0b7224 */ /* 0x001fe400078e0014 */
[----:B------:R-:W-:Y:S02]  /*160f0*/  @!P3 IMAD.MOV R14, RZ, RZ, -R14 ;  /* 0x000000ffff0eb224 */ /* 0x000fe400078e0a0e */
[----:B------:R-:W-:Y:S01]  /*16100*/  @!P1 IMAD.MOV R11, RZ, RZ, -R11 ;  /* 0x000000ffff0b9224 */ /* 0x000fe200078e0a0b */
[----:B------:R-:W-:Y:S01]  /*16110*/  ISETP.GE.AND P1, PT, R9, RZ, PT ;  /* 0x000000ff0900720c */ /* 0x000fe20003f26270 */
[----:B------:R-:W-:-:S02]  /*16120*/  @!P2 IMAD.IADD R19, R19, 0x1, -R4 ;  /* 0x000000011313a824 */ /* 0x000fc400078e0a04 */
[--C-:B------:R-:W-:Y:S01]  /*16130*/  @!P5 IMAD.IADD R13, R13, 0x1, -R4.reuse ;  /* 0x000000010d0dd824 */ /* 0x100fe200078e0a04 */
[----:B------:R0:W-:Y:S01]  /*16140*/  STL [R1+0x98], R11 ;  /* 0x0000980b01007387 */ /* 0x0001e20000100800 */
[C---:B------:R-:W-:Y:S01]  /*16150*/  ISETP.GT.U32.AND P5, PT, R4.reuse, R22, PT ;  /* 0x000000160400720c */ /* 0x040fe20003fa4070 */
[C---:B------:R-:W-:Y:S01]  /*16160*/  VIADD R10, R3.reuse, 0x59 ;  /* 0x00000059030a7836 */ /* 0x040fe20000000000 */
[----:B------:R-:W-:Y:S01]  /*16170*/  ISETP.GT.U32.AND P3, PT, R4, R19, PT ;  /* 0x000000130400720c */ /* 0x000fe20003f64070 */
[----:B------:R1:W-:Y:S01]  /*16180*/  STL [R1+0x90], R14 ;  /* 0x0000900e01007387 */ /* 0x0003e20000100800 */
[C---:B------:R-:W-:Y:S02]  /*16190*/  VIADD R0, R3.reuse, 0x58 ;  /* 0x0000005803007836 */ /* 0x040fe40000000000 */
[----:B------:R-:W-:Y:S01]  /*161a0*/  IABS R16, R10 ;  /* 0x0000000a00107213 */ /* 0x000fe20000000000 */
[----:B------:R-:W-:Y:S01]  /*161b0*/  @!P6 IMAD.MOV R13, RZ, RZ, -R13 ;  /* 0x000000ffff0de224 */ /* 0x000fe200078e0a0d */
[----:B------:R-:W-:Y:S01]  /*161c0*/  ISETP.GE.AND P6, PT, R10, RZ, PT ;  /* 0x000000ff0a00720c */ /* 0x000fe20003fc6270 */
[----:B0-----:R-:W-:Y:S01]  /*161d0*/  VIADD R11, R3, 0x5a ;  /* 0x0000005a030b7836 */ /* 0x001fe20000000000 */
[----:B------:R-:W-:Y:S01]  /*161e0*/  IABS R9, R0 ;  /* 0x0000000000097213 */ /* 0x000fe20000000000 */
[----:B------:R-:W-:Y:S01]  /*161f0*/  IMAD.HI.U32 R12, R5, R16, RZ ;  /* 0x00000010050c7227 */ /* 0x000fe200078e00ff */
[----:B------:R-:W-:Y:S01]  /*16200*/  IABS R10, R15 ;  /* 0x0000000f000a7213 */ /* 0x000fe20000000000 */
[----:B------:R0:W-:Y:S01]  /*16210*/  STL [R1+0x1d4], R13 ;  /* 0x0001d40d01007387 */ /* 0x0001e20000100800 */
[----:B------:R-:W-:Y:S01]  /*16220*/  IABS R20, R11 ;  /* 0x0000000b00147213 */ /* 0x000fe20000000000 */
[--C-:B------:R-:W-:Y:S01]  /*16230*/  @!P5 IMAD.IADD R22, R22, 0x1, -R4.reuse ;  /* 0x000000011616d824 */ /* 0x100fe200078e0a04 */
[----:B------:R-:W-:Y:S01]  /*16240*/  ISETP.GE.AND P2, PT, R11, RZ, PT ;  /* 0x000000ff0b00720c */ /* 0x000fe20003f46270 */
[----:B------:R-:W-:-:S02]  /*16250*/  @!P3 IMAD.IADD R19, R19, 0x1, -R4 ;  /* 0x000000011313b824 */ /* 0x000fc400078e0a04 */
[----:B-1----:R-:W-:Y:S01]  /*16260*/  IMAD.HI.U32 R14, R5, R20, RZ ;  /* 0x00000014050e7227 */ /* 0x002fe200078e00ff */
[----:B------:R-:W-:-:S03]  /*16270*/  ISETP.GT.U32.AND P5, PT, R4, R22, PT ;  /* 0x000000160400720c */ /* 0x000fc60003fa4070 */
[----:B------:R-:W-:Y:S02]  /*16280*/  IMAD.MOV R14, RZ, RZ, -R14 ;  /* 0x000000ffff0e7224 */ /* 0x000fe400078e0a0e */
[----:B------:R-:W-:Y:S02]  /*16290*/  IMAD.MOV R12, RZ, RZ, -R12 ;  /* 0x000000ffff0c7224 */ /* 0x000fe400078e0a0c */
[----:B------:R-:W-:Y:S02]  /*162a0*/  IMAD R20, R4, R14, R20 ;  /* 0x0000000e04147224 */ /* 0x000fe400078e0214 */
[----:B------:R-:W-:-:S03]  /*162b0*/  IMAD.HI.U32 R11, R5, R9, RZ ;  /* 0x00000009050b7227 */ /* 0x000fc600078e00ff */
[C---:B------:R-:W-:Y:S01]  /*162c0*/  ISETP.GT.U32.AND P3, PT, R4.reuse, R20, PT ;  /* 0x000000140400720c */ /* 0x040fe20003f64070 */
[----:B------:R-:W-:Y:S02]  /*162d0*/  IMAD R16, R4, R12, R16 ;  /* 0x0000000c04107224 */ /* 0x000fe400078e0210 */
[----:B------:R-:W-:Y:S02]  /*162e0*/  IMAD.MOV R11, RZ, RZ, -R11 ;  /* 0x000000ffff0b7224 */ /* 0x000fe400078e0a0b */
[----:B------:R-:W-:Y:S01]  /*162f0*/  @!P5 IMAD.IADD R22, R22, 0x1, -R4 ;  /* 0x000000011616d824 */ /* 0x000fe200078e0a04 */
[C---:B------:R-:W-:Y:S01]  /*16300*/  ISETP.GT.U32.AND P5, PT, R4.reuse, R16, PT ;  /* 0x000000100400720c */ /* 0x040fe20003fa4070 */
[----:B0-----:R-:W-:Y:S02]  /*16310*/  IMAD R13, R4, R11, R9 ;  /* 0x0000000b040d7224 */ /* 0x001fe400078e0209 */
[----:B------:R-:W-:Y:S02]  /*16320*/  IMAD.MOV.U32 R23, RZ, RZ, R19 ;  /* 0x000000ffff177224 */ /* 0x000fe400078e0013 */
[----:B------:R-:W-:-:S04]  /*16330*/  IMAD.HI.U32 R19, R5, R10, RZ ;  /* 0x0000000a05137227 */ /* 0x000fc800078e00ff */
[----:B------:R-:W-:Y:S02]  /*16340*/  @!P3 IMAD.IADD R20, R20, 0x1, -R4 ;  /* 0x000000011414b824 */ /* 0x000fe400078e0a04 */
[----:B------:R-:W-:Y:S01]  /*16350*/  @!P4 IMAD.MOV R23, RZ, RZ, -R23 ;  /* 0x000000ffff17c224 */ /* 0x000fe200078e0a17 */
[C---:B------:R-:W-:Y:S01]  /*16360*/  ISETP.GT.U32.AND P4, PT, R4.reuse, R13, PT ;  /* 0x0000000d0400720c */ /* 0x040fe20003f84070 */
[----:B------:R-:W-:Y:S01]  /*16370*/  IMAD.MOV R19, RZ, RZ, -R19 ;  /* 0x000000ffff137224 */ /* 0x000fe200078e0a13 */
[----:B------:R-:W-:Y:S01]  /*16380*/  ISETP.GT.U32.AND P3, PT, R4, R20, PT ;  /* 0x000000140400720c */ /* 0x000fe20003f64070 */
[----:B------:R-:W-:Y:S01]  /*16390*/  @!P1 IMAD.MOV R22, RZ, RZ, -R22 ;  /* 0x000000ffff169224 */ /* 0x000fe200078e0a16 */
[----:B------:R-:W-:Y:S01]  /*163a0*/  ISETP.GE.AND P1, PT, R0, RZ, PT ;  /* 0x000000ff0000720c */ /* 0x000fe20003f26270 */
[----:B------:R-:W-:Y:S01]  /*163b0*/  IMAD R0, R4, R19, R10 ;  /* 0x0000001304007224 */ /* 0x000fe200078e020a */
[----:B------:R0:W-:Y:S01]  /*163c0*/  STL [R1+0x1d0], R23 ;  /* 0x0001d01701007387 */ /* 0x0001e20000100800 */
[----:B------:R-:W-:-:S02]  /*163d0*/  @!P5 IMAD.IADD R16, R16, 0x1, -R4 ;  /* 0x000000011010d824 */ /* 0x000fc400078e0a04 */
[C---:B------:R-:W-:Y:S01]  /*163e0*/  VIADD R9, R3.reuse, 0x56 ;  /* 0x0000005603097836 */ /* 0x040fe20000000000 */
[----:B------:R1:W-:Y:S01]  /*163f0*/  STL [R1+0x1c8], R22 ;  /* 0x0001c81601007387 */ /* 0x0003e20000100800 */
[----:B------:R-:W-:Y:S01]  /*16400*/  VIADD R11, R3, 0x55 ;  /* 0x00000055030b7836 */ /* 0x000fe20000000000 */
[----:B------:R-:W-:Y:S01]  /*16410*/  ISETP.GT.U32.AND P5, PT, R4, R16, PT ;  /* 0x000000100400720c */ /* 0x000fe20003fa4070 */
[--C-:B------:R-:W-:Y:S01]  /*16420*/  @!P4 IMAD.IADD R13, R13, 0x1, -R4.reuse ;  /* 0x000000010d0dc824 */ /* 0x100fe200078e0a04 */
[----:B------:R-:W-:Y:S01]  /*16430*/  IABS R21, R9 ;  /* 0x0000000900157213 */ /* 0x000fe20000000000 */
[----:B------:R-:W-:Y:S01]  /*16440*/  @!P3 IMAD.IADD R20, R20, 0x1, -R4 ;  /* 0x000000011414b824 */ /* 0x000fe200078e0a04 */
[C---:B------:R-:W-:Y:S01]  /*16450*/  ISETP.GT.U32.AND P3, PT, R4.reuse, R0, PT ;  /* 0x000000000400720c */ /* 0x040fe20003f64070 */
        /* <DEDUP_REMOVED lines=10> */
[----:B------:R-:W-:Y:S01]  /*16500*/  @!P5 IMAD.IADD R16, R16, 0x1, -R4 ;  /* 0x000000011010d824 */ /* 0x000fe200078e0a04 */
[----:B------:R-:W-:Y:S01]  /*16510*/  ISETP.GE.AND P5, PT, R15, RZ, PT ;  /* 0x000000ff0f00720c */ /* 0x000fe20003fa6270 */
[C---:B------:R-:W-:Y:S01]  /*16520*/  IMAD R15, R4.reuse, R22, R21 ;  /* 0x00000016040f7224 */ /* 0x040fe200078e0215 */
[C---:B------:R-:W-:Y:S01]  /*16530*/  ISETP.GT.U32.AND P3, PT, R4.reuse, R0, PT ;  /* 0x000000000400720c */ /* 0x040fe20003f64070 */
[----:B------:R-:W-:-:S02]  /*16540*/  IMAD R17, R4, R10, R17 ;  /* 0x0000000a04117224 */ /* 0x000fc400078e0211 */
        /* <DEDUP_REMOVED lines=97> */
[----:B------:R-:W-:Y:S02]  /*16b60*/  VIADD R16, R3, 0x4c ;  /* 0x0000004c03107836 */ /* 0x000fe40000000000 */
[----:B------:R-:W-:Y:S01]  /*16b70*/  IMAD.MOV R17, RZ, RZ, -R17 ;  /* 0x000000ffff117224 */ /* 0x000fe200078e0a11 */
[----:B------:R0:W-:Y:S01]  /*16b80*/  STL [R1+0x1b0], R21 ;  /* 0x0001b01501007387 */ /* 0x0001e20000100800 */
[--C-:B------:R-:W-:Y:S01]  /*16b90*/  @!P5 IMAD.IADD R11, R11, 0x1, -R4.reuse ;  /* 0x000000010b0bd824 */ /* 0x100fe200078e0a04 */
[C---:B------:R-:W-:Y:S01]  /*16ba0*/  ISETP.GT.U32.AND P5, PT, R4.reuse, R0, PT ;  /* 0x000000000400720c */ /* 0x040fe20003fa4070 */
[----:B------:R-:W-:Y:S01]  /*16bb0*/  IMAD R9, R4, R17, R9 ;  /* 0x0000001104097224 */ /* 0x000fe200078e0209 */
[----:B------:R-:W-:Y:S01]  /*16bc0*/  IABS R19, R16 ;  /* 0x0000001000137213 */ /* 0x000fe20000000000 */
[----:B------:R-:W-:Y:S01]  /*16bd0*/  @!P2 IMAD.IADD R12, R12, 0x1, -R4 ;  /* 0x000000010c0ca824 */ /* 0x000fe200078e0a04 */
[----:B------:R-:W-:Y:S01]  /*16be0*/  STL [R1+0x1a4], R13 ;  /* 0x0001a40d01007387 */ /* 0x000fe20000100800 */
[----:B------:R-:W-:Y:S01]  /*16bf0*/  VIADD R17, R3, 0x4b ;  /* 0x0000004b03117836 */ /* 0x000fe20000000000 */
[----:B------:R-:W-:Y:S01]  /*16c00*/  ISETP.GT.U32.AND P2, PT, R4, R9, PT ;  /* 0x000000090400720c */ /* 0x000fe20003f44070 */
[----:B------:R-:W-:-:S03]  /*16c10*/  IMAD.HI.U32 R23, R5, R19, RZ ;  /* 0x0000001305177227 */ /* 0x000fc600078e00ff */
[----:B0-----:R-:W-:Y:S01]  /*16c20*/  IABS R21, R17 ;  /* 0x0000001100157213 */ /* 0x001fe20000000000 */
[--C-:B------:R-:W-:Y:S01]  /*16c30*/  @!P1 IMAD.IADD R10, R10, 0x1, -R4.reuse ;  /* 0x000000010a0a9824 */ /* 0x100fe200078e0a04 */
[----:B------:R-:W-:Y:S01]  /*16c40*/  ISETP.GE.AND P1, PT, R22, RZ, PT ;  /* 0x000000ff1600720c */ /* 0x000fe20003f26270 */
[----:B------:R-:W-:Y:S02]  /*16c50*/  IMAD.MOV R22, RZ, RZ, -R23 ;  /* 0x000000ffff167224 */ /* 0x000fe400078e0a17 */
[----:B------:R-:W-:Y:S02]  /*16c60*/  @!P5 IMAD.IADD R0, R0, 0x1, -R4 ;  /* 0x000000010000d824 */ /* 0x000fe400078e0a04 */
[C---:B------:R-:W-:Y:S02]  /*16c70*/  IMAD R19, R4.reuse, R22, R19 ;  /* 0x0000001604137224 */ /* 0x040fe400078e0213 */
[----:B------:R-:W-:Y:S01]  /*16c80*/  IMAD.HI.U32 R24, R5, R21, RZ ;  /* 0x0000001505187227 */ /* 0x000fe200078e00ff */
[----:B------:R-:W-:-:S03]  /*16c90*/  ISETP.GT.U32.AND P4, PT, R4, R0, PT ;  /* 0x000000000400720c */ /* 0x000fc60003f84070 */
[----:B------:R-:W-:Y:S01]  /*16ca0*/  @!P2 IMAD.IADD R9, R9, 0x1, -R4 ;  /* 0x000000010909a824 */ /* 0x000fe200078e0a04 */
[----:B------:R-:W-:Y:S01]  /*16cb0*/  ISETP.GE.AND P2, PT, R14, RZ, PT ;  /* 0x000000ff0e00720c */ /* 0x000fe20003f46270 */
[----:B------:R-:W-:Y:S01]  /*16cc0*/  @!P6 IMAD.MOV R12, RZ, RZ, -R12 ;  /* 0x000000ffff0ce224 */ /* 0x000fe200078e0a0c */
[C---:B------:R-:W-:Y:S01]  /*16cd0*/  ISETP.GT.U32.AND P6, PT, R4.reuse, R19, PT ;  /* 0x000000130400720c */ /* 0x040fe20003fc4070 */
[----:B------:R-:W-:Y:S01]  /*16ce0*/  IMAD.MOV R24, RZ, RZ, -R24 ;  /* 0x000000ffff187224 */ /* 0x000fe200078e0a18 */
[C---:B------:R-:W-:Y:S01]  /*16cf0*/  ISETP.GT.U32.AND P5, PT, R4.reuse, R9, PT ;  /* 0x000000090400720c */ /* 0x040fe20003fa4070 */
[----:B------:R-:W-:Y:S01]  /*16d00*/  @!P3 IMAD.MOV R11, RZ, RZ, -R11 ;  /* 0x000000ffff0bb224 */ /* 0x000fe200078e0a0b */
[----:B------:R-:W-:Y:S01]  /*16d10*/  ISETP.GE.AND P3, PT, R15, RZ, PT ;  /* 0x000000ff0f00720c */ /* 0x000fe20003f66270 */
[----:B------:R-:W-:Y:S01]  /*16d20*/  IMAD R21, R4, R24, R21 ;  /* 0x0000001804157224 */ /* 0x000fe200078e0215 */
[----:B------:R-:W-:Y:S01]  /*16d30*/  STL [R1+0x1a0], R12 ;  /* 0x0001a00c01007387 */ /* 0x000fe20000100800 */
[----:B------:R-:W-:-:S02]  /*16d40*/  @!P4 IMAD.IADD R0, R0, 0x1, -R4 ;  /* 0x000000010000c824 */ /* 0x000fc400078e0a04 */
[----:B------:R-:W-:Y:S01]  /*16d50*/  VIADD R20, R3, 0x4a ;  /* 0x0000004a03147836 */ /* 0x000fe20000000000 */
[C---:B------:R-:W-:Y:S01]  /*16d60*/  ISETP.GT.U32.AND P4, PT, R4.reuse, R21, PT ;  /* 0x000000150400720c */ /* 0x040fe20003f84070 */
[----:B------:R-:W-:Y:S01]  /*16d70*/  IMAD.MOV.U32 R14, RZ, RZ, R0 ;  /* 0x000000ffff0e7224 */ /* 0x000fe200078e0000 */
[----:B------:R0:W-:Y:S01]  /*16d80*/  STL [R1+0x19c], R11 ;  /* 0x00019c0b01007387 */ /* 0x0001e20000100800 */
[--C-:B------:R-:W-:Y:S01]  /*16d90*/  @!P6 IMAD.IADD R19, R19, 0x1, -R4.reuse ;  /* 0x000000011313e824 */ /* 0x100fe200078e0a04 */
[----:B------:R-:W-:Y:S01]  /*16da0*/  IABS R23, R20 ;  /* 0x0000001400177213 */ /* 0x000fe20000000000 */
[----:B------:R-:W-:Y:S01]  /*16db0*/  @!P5 IMAD.IADD R9, R9, 0x1, -R4 ;  /* 0x000000010909d824 */ /* 0x000fe200078e0a04 */
[----:B------:R-:W-:Y:S01]  /*16dc0*/  ISETP.GE.AND P5, PT, R17, RZ, PT ;  /* 0x000000ff1100720c */ /* 0x000fe20003fa6270 */
[----:B------:R-:W-:Y:S01]  /*16dd0*/  @!P1 IMAD.MOV R10, RZ, RZ, -R10 ;  /* 0x000000ffff0a9224 */ /* 0x000fe200078e0a0a */
[----:B------:R-:W-:Y:S01]  /*16de0*/  ISETP.GT.U32.AND P6, PT, R4, R19, PT ;  /* 0x000000130400720c */ /* 0x000fe20003fc4070 */
[----:B------:R-:W-:Y:S01]  /*16df0*/  IMAD.MOV.U32 R15, RZ, RZ, R9 ;  /* 0x000000ffff0f7224 */ /* 0x000fe200078e0009 */
[----:B------:R-:W-:Y:S01]  /*16e00*/  ISETP.GE.AND P1, PT, R16, RZ, PT ;  /* 0x000000ff1000720c */ /* 0x000fe20003f26270 */
[----:B------:R-:W-:Y:S01]  /*16e10*/  @!P3 IMAD.MOV R14, RZ, RZ, -R14 ;  /* 0x000000ffff0eb224 */ /* 0x000fe200078e0a0e */
[----:B------:R1:W-:Y:S01]  /*16e20*/  STL [R1+0x17c], R10 ;  /* 0x00017c0a01007387 */ /* 0x0003e20000100800 */
[----:B------:R-:W-:-:S02]  /*16e30*/  @!P4 IMAD.IADD R21, R21, 0x1, -R4 ;  /* 0x000000011515c824 */ /* 0x000fc400078e0a04 */
[----:B------:R-:W-:Y:S01]  /*16e40*/  @!P2 IMAD.MOV R15, RZ, RZ, -R15 ;  /* 0x000000ffff0fa224 */ /* 0x000fe200078e0a0f */
[----:B------:R-:W-:Y:S01]  /*16e50*/  ISETP.GE.AND P2, PT, R20, RZ, PT ;  /* 0x000000ff1400720c */ /* 0x000fe20003f46270 */
[----:B------:R-:W-:Y:S01]  /*16e60*/  VIADD R9, R3, 0x48 ;  /* 0x0000004803097836 */ /* 0x000fe20000000000 */
[----:B------:R-:W-:Y:S01]  /*16e70*/  ISETP.GT.U32.AND P4, PT, R4, R21, PT ;  /* 0x000000150400720c */ /* 0x000fe20003f84070 */
[----:B0-----:R-:W-:Y:S01]  /*16e80*/  IMAD.HI.U32 R11, R5, R23, RZ ;  /* 0x00000017050b7227 */ /* 0x001fe200078e00ff */
[----:B------:R0:W-:Y:S03]  /*16e90*/  STL [R1+0x168], R15 ;  /* 0x0001680f01007387 */ /* 0x0001e60000100800 */
[----:B-1----:R-:W-:Y:S01]  /*16ea0*/  VIADD R10, R3, 0x49 ;  /* 0x00000049030a7836 */ /* 0x002fe20000000000 */
[----:B------:R1:W-:Y:S01]  /*16eb0*/  STL [R1+0x15c], R14 ;  /* 0x00015c0e01007387 */ /* 0x0003e20000100800 */
[----:B------:R-:W-:-:S02]  /*16ec0*/  @!P6 IMAD.IADD R19, R19, 0x1, -R4 ;  /* 0x000000011313e824 */ /* 0x000fc400078e0a04 */
[----:B------:R-:W-:Y:S01]  /*16ed0*/  IMAD.MOV R11, RZ, RZ, -R11 ;  /* 0x000000ffff0b7224 */ /* 0x000fe200078e0a0b */
[----:B------:R-:W-:Y:S01]  /*16ee0*/  IABS R12, R10 ;  /* 0x0000000a000c7213 */ /* 0x000fe20000000000 */
[----:B------:R-:W-:Y:S01]  /*16ef0*/  VIADD R0, R3, 0x47 ;  /* 0x0000004703007836 */ /* 0x000fe20000000000 */
[----:B------:R-:W-:Y:S01]  /*16f00*/  ISETP.GE.AND P6, PT, R10, RZ, PT ;  /* 0x000000ff0a00720c */ /* 0x000fe20003fc6270 */
[----:B0-----:R-:W-:Y:S02]  /*16f10*/  IMAD.MOV.U32 R15, RZ, RZ, R19 ;  /* 0x000000ffff0f7224 */ /* 0x001fe400078e0013 */
[C---:B------:R-:W-:Y:S01]  /*16f20*/  IMAD R13, R4.reuse, R11, R23 ;  /* 0x0000000b040d7224 */ /* 0x040fe200078e0217 */
[----:B-1----:R-:W-:Y:S01]  /*16f30*/  IABS R14, R9 ;  /* 0x00000009000e7213 */ /* 0x002fe20000000000 */
[----:B------:R-:W-:Y:S01]  /*16f40*/  @!P1 IMAD.MOV R15, RZ, RZ, -R15 ;  /* 0x000000ffff0f9224 */ /* 0x000fe200078e0a0f */
[----:B------:R-:W-:Y:S01]  /*16f50*/  IABS R20, R0 ;  /* 0x0000000000147213 */ /* 0x000fe20000000000 */
[----:B------:R-:W-:Y:S01]  /*16f60*/  IMAD.HI.U32 R11, R5, R12, RZ ;  /* 0x0000000c050b7227 */ /* 0x000fe200078e00ff */
[----:B------:R-:W-:-:S02]  /*16f70*/  ISETP.GT.U32.AND P3, PT, R4, R13, PT ;  /* 0x0000000d0400720c */ /* 0x000fc40003f64070 */
[----:B------:R0:W-:Y:S01]  /*16f80*/  STL [R1+0x138], R15 ;  /* 0x0001380f01007387 */ /* 0x0001e20000100800 */
[----:B------:R-:W-:-:S04]  /*16f90*/  IMAD.HI.U32 R10, R5, R14, RZ ;  /* 0x0000000e050a7227 */ /* 0x000fc800078e00ff */
[----:B------:R-:W-:Y:S02]  /*16fa0*/  IMAD.MOV R10, RZ, RZ, -R10 ;  /* 0x000000ffff0a7224 */ /* 0x000fe400078e0a0a */
[----:B------:R-:W-:Y:S01]  /*16fb0*/  @!P4 IMAD.IADD R21, R21, 0x1, -R4 ;  /* 0x000000011515c824 */ /* 0x000fe200078e0a04 */
[----:B------:R-:W-:Y:S01]  /*16fc0*/  ISETP.GE.AND P4, PT, R9, RZ, PT ;  /* 0x000000ff0900720c */ /* 0x000fe20003f86270 */
[----:B------:R-:W-:Y:S02]  /*16fd0*/  IMAD.MOV R11, RZ, RZ, -R11 ;  /* 0x000000ffff0b7224 */ /* 0x000fe400078e0a0b */
[C---:B------:R-:W-:Y:S02]  /*16fe0*/  IMAD R14, R4.reuse, R10, R14 ;  /* 0x0000000a040e7224 */ /* 0x040fe400078e020e */
[----:B0-----:R-:W-:Y:S02]  /*16ff0*/  IMAD.MOV.U32 R15, RZ, RZ, R21 ;  /* 0x000000ffff0f7224 */ /* 0x001fe400078e0015 */
[----:B------:R-:W-:-:S02]  /*17000*/  IMAD R12, R4, R11, R12 ;  /* 0x0000000b040c7224 */ /* 0x000fc400078e020c */
[----:B------:R-:W-:Y:S01]  /*17010*/  @!P5 IMAD.MOV R15, RZ, RZ, -R15 ;  /* 0x000000ffff0fd224 */ /* 0x000fe200078e0a0f */
[C---:B------:R-:W-:Y:S01]  /*17020*/  ISETP.GT.U32.AND P5, PT, R4.reuse, R14, PT ;  /* 0x0000000e0400720c */ /* 0x040fe20003fa4070 */
[----:B------:R-:W-:Y:S01]  /*17030*/  @!P3 IMAD.IADD R13, R13, 0x1, -R4 ;  /* 0x000000010d0db824 */ /* 0x000fe200078e0a04 */
[C---:B------:R-:W-:Y:S01]  /*17040*/  ISETP.GT.U32.AND P1, PT, R4.reuse, R12, PT ;  /* 0x0000000c0400720c */ /* 0x040fe20003f24070 */
[C---:B------:R-:W-:Y:S01]  /*17050*/  VIADD R10, R3.reuse, 0x45 ;  /* 0x00000045030a7836 */ /* 0x040fe20000000000 */
[----:B------:R0:W-:Y:S01]  /*17060*/  STL [R1+0x154], R15 ;  /* 0x0001540f01007387 */ /* 0x0001e20000100800 */
[----:B------:R-:W-:Y:S01]  /*17070*/  VIADD R11, R3, 0x46 ;  /* 0x00000046030b7836 */ /* 0x000fe20000000000 */
[----:B------:R-:W-:Y:S01]  /*17080*/  ISETP.GT.U32.AND P3, PT, R4, R13, PT ;  /* 0x0000000d0400720c */ /* 0x000fe20003f64070 */
[----:B------:R-:W-:Y:S01]  /*17090*/  IMAD.HI.U32 R9, R5, R20, RZ ;  /* 0x0000001405097227 */ /* 0x000fe200078e00ff */
[----:B------:R-:W-:Y:S02]  /*170a0*/  IABS R17, R10 ;  /* 0x0000000a00117213 */ /* 0x000fe40000000000 */
[----:B------:R-:W-:Y:S01]  /*170b0*/  IABS R19, R11 ;  /* 0x0000000b00137213 */ /* 0x000fe20000000000 */
[----:B------:R-:W-:-:S02]  /*170c0*/  IMAD.MOV R9, RZ, RZ, -R9 ;  /* 0x000000ffff097224 */ /* 0x000fc400078e0a09 */
[--C-:B------:R-:W-:Y:S02]  /*170d0*/  @!P5 IMAD.IADD R14, R14, 0x1, -R4.reuse ;  /* 0x000000010e0ed824 */ /* 0x100fe400078e0a04 */
[----:B------:R-:W-:Y:S02]  /*170e0*/  @!P1 IMAD.IADD R12, R12, 0x1, -R4 ;  /* 0x000000010c0c9824 */ /* 0x000fe400078e0a04 */
[C---:B------:R-:W-:Y:S01]  /*170f0*/  IMAD.HI.U32 R16, R5.reuse, R17, RZ ;  /* 0x0000001105107227 */ /* 0x040fe200078e00ff */
[C---:B------:R-:W-:Y:S02]  /*17100*/  ISETP.GT.U32.AND P5, PT, R4.reuse, R14, PT ;  /* 0x0000000e0400720c */ /* 0x040fe40003fa4070 */
[C---:B------:R-:W-:Y:S01]  /*17110*/  ISETP.GT.U32.AND P1, PT, R4.reuse, R12, PT ;  /* 0x0000000c0400720c */ /* 0x040fe20003f24070 */
[----:B------:R-:W-:Y:S02]  /*17120*/  IMAD R20, R4, R9, R20 ;  /* 0x0000000904147224 */ /* 0x000fe400078e0214 */
[----:B------:R-:W-:-:S04]  /*17130*/  IMAD.HI.U32 R9, R5, R19, RZ ;  /* 0x0000001305097227 */ /* 0x000fc800078e00ff */
[----:B------:R-:W-:Y:S01]  /*17140*/  @!P3 IMAD.IADD R13, R13, 0x1, -R4 ;  /* 0x000000010d0db824 */ /* 0x000fe200078e0a04 */
[----:B------:R-:W-:Y:S01]  /*17150*/  ISETP.GE.AND P3, PT, R0, RZ, PT ;  /* 0x000000ff0000720c */ /* 0x000fe20003f66270 */
[----:B------:R-:W-:Y:S02]  /*17160*/  IMAD.MOV R16, RZ, RZ, -R16 ;  /* 0x000000ffff107224 */ /* 0x000fe400078e0a10 */
[----:B------:R-:W-:Y:S02]  /*17170*/  IMAD.MOV R9, RZ, RZ, -R9 ;  /* 0x000000ffff097224 */ /* 0x000fe400078e0a09 */
[----:B0-----:R-:W-:Y:S02]  /*17180*/  IMAD.MOV.U32 R15, RZ, RZ, R13 ;  /* 0x000000ffff0f7224 */ /* 0x001fe400078e000d */
[C---:B------:R-:W-:Y:S02]  /*17190*/  IMAD R17, R4.reuse, R16, R17 ;  /* 0x0000001004117224 */ /* 0x040fe400078e0211 */
[----:B------:R-:W-:-:S02]  /*171a0*/  IMAD R19, R4, R9, R19 ;  /* 0x0000000904137224 */ /* 0x000fc400078e0213 */
[----:B------:R-:W-:Y:S01]  /*171b0*/  @!P2 IMAD.MOV R15, RZ, RZ, -R15 ;  /* 0x000000ffff0fa224 */ /* 0x000fe200078e0a0f */
[----:B------:R-:W-:Y:S01]  /*171c0*/  ISETP.GT.U32.AND P2, PT, R4, R20, PT ;  /* 0x000000140400720c */ /* 0x000fe20003f44070 */
[--C-:B------:R-:W-:Y:S01]  /*171d0*/  @!P5 IMAD.IADD R14, R14, 0x1, -R4.reuse ;  /* 0x000000010e0ed824 */ /* 0x100fe200078e0a04 */
[----:B------:R-:W-:Y:S01]  /*171e0*/  ISETP.GT.U32.AND P5, PT, R4, R17, PT ;  /* 0x000000110400720c */ /* 0x000fe20003fa4070 */
[----:B------:R-:W-:Y:S01]  /*171f0*/  @!P1 IMAD.IADD R12, R12, 0x1, -R4 ;  /* 0x000000010c0c9824 */ /* 0x000fe200078e0a04 */
[----:B------:R-:W-:Y:S01]  /*17200*/  ISETP.GT.U32.AND P1, PT, R4, R19, PT ;  /* 0x000000130400720c */ /* 0x000fe20003f24070 */
[----:B------:R-:W-:Y:S01]  /*17210*/  VIADD R9, R3, 0x43 ;  /* 0x0000004303097836 */ /* 0x000fe20000000000 */
[----:B------:R0:W-:Y:S01]  /*17220*/  STL [R1+0x16c], R15 ;  /* 0x00016c0f01007387 */ /* 0x0001e20000100800 */
[----:B------:R-:W-:Y:S02]  /*17230*/  IMAD.MOV.U32 R23, RZ, RZ, R12 ;  /* 0x000000ffff177224 */ /* 0x000fe400078e000c */
[----:B------:R-:W-:Y:S01]  /*17240*/  @!P4 IMAD.MOV R14, RZ, RZ, -R14 ;  /* 0x000000ffff0ec224 */ /* 0x000fe200078e0a0e */
[----:B------:R-:W-:Y:S01]  /*17250*/  IABS R21, R9 ;  /* 0x0000000900157213 */ /* 0x000fe20000000000 */
[----:B------:R-:W-:Y:S01]  /*17260*/  @!P6 IMAD.MOV R23, RZ, RZ, -R23 ;  /* 0x000000ffff17e224 */ /* 0x000fe200078e0a17 */
[----:B------:R-:W-:Y:S01]  /*17270*/  ISETP.GE.AND P4, PT, R10, RZ, PT ;  /* 0x000000ff0a00720c */ /* 0x000fe20003f86270 */
[----:B------:R-:W-:-:S02]  /*17280*/  @!P2 IMAD.IADD R20, R20, 0x1, -R4 ;  /* 0x000000011414a824 */ /* 0x000fc400078e0a04 */
[--C-:B------:R-:W-:Y:S01]  /*17290*/  @!P5 IMAD.IADD R17, R17, 0x1, -R4.reuse ;  /* 0x000000011111d824 */ /* 0x100fe200078e0a04 */
[----:B------:R-:W-:Y:S01]  /*172a0*/  STL [R1+0x164], R23 ;  /* 0x0001641701007387 */ /* 0x000fe20000100800 */
[----:B0-----:R-:W-:Y:S01]  /*172b0*/  VIADD R15, R3, 0x42 ;  /* 0x00000042030f7836 */ /* 0x001fe20000000000 */
[C---:B------:R-:W-:Y:S01]  /*172c0*/  ISETP.GT.U32.AND P2, PT, R4.reuse, R20, PT ;  /* 0x000000140400720c */ /* 0x040fe20003f44070 */
[----:B------:R-:W-:Y:S01]  /*172d0*/  IMAD.MOV.U32 R12, RZ, RZ, R21 ;  /* 0x000000ffff0c7224 */ /* 0x000fe200078e0015 */
[C---:B------:R-:W-:Y:S01]  /*172e0*/  ISETP.GT.U32.AND P5, PT, R4.reuse, R17, PT ;  /* 0x000000110400720c */ /* 0x040fe20003fa4070 */
[----:B------:R-:W-:Y:S01]  /*172f0*/  @!P1 IMAD.IADD R19, R19, 0x1, -R4 ;  /* 0x0000000113139824 */ /* 0x000fe200078e0a04 */
[----:B------:R-:W-:Y:S01]  /*17300*/  IABS R16, R15 ;  /* 0x0000000f00107213 */ /* 0x000fe20000000000 */
[----:B------:R-:W-:Y:S01]  /*17310*/  VIADD R0, R3, 0x44 ;  /* 0x0000004403007836 */ /* 0x000fe20000000000 */
[----:B------:R-:W-:Y:S01]  /*17320*/  ISETP.GE.AND P1, PT, R11, RZ, PT ;  /* 0x000000ff0b00720c */ /* 0x000fe20003f26270 */
[----:B------:R0:W-:Y:S01]  /*17330*/  STL [R1+0x144], R14 ;  /* 0x0001440e01007387 */ /* 0x0001e20000100800 */
[----:B------:R-:W-:Y:S01]  /*17340*/  ISETP.GT.U32.AND P6, PT, R4, R19, PT ;  /* 0x000000130400720c */ /* 0x000fe20003fc4070 */
[----:B------:R-:W-:Y:S01]  /*17350*/  IMAD.MOV.U32 R11, RZ, RZ, R16 ;  /* 0x000000ffff0b7224 */ /* 0x000fe200078e0010 */
[----:B------:R-:W-:Y:S01]  /*17360*/  IABS R13, R0 ;  /* 0x00000000000d7213 */ /* 0x000fe20000000000 */
[----:B------:R-:W-:-:S04]  /*17370*/  IMAD.HI.U32 R16, R5, R12, RZ ;  /* 0x0000000c05107227 */ /* 0x000fc800078e00ff */
[----:B------:R-:W-:-:S04]  /*17380*/  IMAD.HI.U32 R10, R5, R11, RZ ;  /* 0x0000000b050a7227 */ /* 0x000fc800078e00ff */
[----:B0-----:R-:W-:Y:S02]  /*17390*/  IMAD.MOV R14, RZ, RZ, -R16 ;  /* 0x000000ffff0e7224 */ /* 0x001fe400078e0a10 */
[----:B------:R-:W-:Y:S02]  /*173a0*/  IMAD.MOV R16, RZ, RZ, -R10 ;  /* 0x000000ffff107224 */ /* 0x000fe400078e0a0a */
[----:B------:R-:W-:Y:S02]  /*173b0*/  IMAD R12, R4, R14, R12 ;  /* 0x0000000e040c7224 */ /* 0x000fe400078e020c */
[----:B------:R-:W-:-:S04]  /*173c0*/  IMAD.HI.U32 R22, R5, R13, RZ ;  /* 0x0000000d05167227 */ /* 0x000fc800078e00ff */
[--C-:B------:R-:W-:Y:S02]  /*173d0*/  @!P2 IMAD.IADD R20, R20, 0x1, -R4.reuse ;  /* 0x000000011414a824 */ /* 0x100fe400078e0a04 */
[C---:B------:R-:W-:Y:S02]  /*173e0*/  IMAD R11, R4.reuse, R16, R11 ;  /* 0x00000010040b7224 */ /* 0x040fe400078e020b */
[----:B------:R-:W-:Y:S01]  /*173f0*/  @!P5 IMAD.IADD R17, R17, 0x1, -R4 ;  /* 0x000000011111d824 */ /* 0x000fe200078e0a04 */
[C---:B------:R-:W-:Y:S01]  /*17400*/  ISETP.GT.U32.AND P5, PT, R4.reuse, R12, PT ;  /* 0x0000000c0400720c */ /* 0x040fe20003fa4070 */
[----:B------:R-:W-:Y:S02]  /*17410*/  IMAD.MOV R22, RZ, RZ, -R22 ;  /* 0x000000ffff167224 */ /* 0x000fe400078e0a16 */
[----:B------:R-:W-:Y:S01]  /*17420*/  @!P3 IMAD.MOV R20, RZ, RZ, -R20 ;  /* 0x000000ffff14b224 */ /* 0x000fe200078e0a14 */
[C---:B------:R-:W-:Y:S01]  /*17430*/  ISETP.GT.U32.AND P3, PT, R4.reuse, R11, PT ;  /* 0x0000000b0400720c */ /* 0x040fe20003f64070 */
[----:B------:R-:W-:-:S02]  /*17440*/  IMAD R13, R4, R22, R13 ;  /* 0x00000016040d7224 */ /* 0x000fc400078e020d */
[--C-:B------:R-:W-:Y:S01]  /*17450*/  @!P6 IMAD.IADD R19, R19, 0x1, -R4.reuse ;  /* 0x000000011313e824 */ /* 0x100fe200078e0a04 */
[----:B------:R-:W-:Y:S01]  /*17460*/  ISETP.GE.AND P6, PT, R0, RZ, PT ;  /* 0x000000ff0000720c */ /* 0x000fe20003fc6270 */
[C---:B------:R-:W-:Y:S01]  /*17470*/  VIADD R14, R3.reuse, 0x40 ;  /* 0x00000040030e7836 */ /* 0x040fe20000000000 */
[----:B------:R-:W-:Y:S01]  /*17480*/  ISETP.GT.U32.AND P2, PT, R4, R13, PT ;  /* 0x0000000d0400720c */ /* 0x000fe20003f44070 */
[----:B------:R-:W-:Y:S01]  /*17490*/  VIADD R0, R3, 0x41 ;  /* 0x0000004103007836 */ /* 0x000fe20000000000 */
[----:B------:R-:W-:Y:S01]  /*174a0*/  STL [R1+0x148], R20 ;  /* 0x0001481401007387 */ /* 0x000fe20000100800 */
[----:B------:R-:W-:Y:S01]  /*174b0*/  IMAD.MOV.U32 R22, RZ, RZ, R19 ;  /* 0x000000ffff167224 */ /* 0x000fe200078e0013 */
[----:B------:R-:W-:Y:S01]  /*174c0*/  IABS R16, R14 ;  /* 0x0000000e00107213 */ /* 0x000fe20000000000 */
[----:B------:R-:W-:Y:S01]  /*174d0*/  @!P5 IMAD.IADD R12, R12, 0x1, -R4 ;  /* 0x000000010c0cd824 */ /* 0x000fe200078e0a04 */
[----:B------:R-:W-:Y:S01]  /*174e0*/  IABS R10, R0 ;  /* 0x00000000000a7213 */ /* 0x000fe20000000000 */
[----:B------:R-:W-:Y:S01]  /*174f0*/  @!P1 IMAD.MOV R22, RZ, RZ, -R22 ;  /* 0x000000ffff169224 */ /* 0x000fe200078e0a16 */
[----:B------:R-:W-:Y:S01]  /*17500*/  ISETP.GE.AND P1, PT, R9, RZ, PT ;  /* 0x000000ff0900720c */ /* 0x000fe20003f26270 */
[----:B------:R-:W-:Y:S01]  /*17510*/  @!P3 IMAD.IADD R11, R11, 0x1, -R4 ;  /* 0x000000010b0bb824 */ /* 0x000fe200078e0a04 */
[C---:B------:R-:W-:Y:S01]  /*17520*/  ISETP.GT.U32.AND P5, PT, R4.reuse, R12, PT ;  /* 0x0000000c0400720c */ /* 0x040fe20003fa4070 */
[----:B------:R-:W-:Y:S01]  /*17530*/  IMAD.MOV.U32 R9, RZ, RZ, R16 ;  /* 0x000000ffff097224 */ /* 0x000fe200078e0010 */
[----:B------:R0:W-:Y:S01]  /*17540*/  STL [R1+0x14c], R22 ;  /* 0x00014c1601007387 */ /* 0x0001e20000100800 */
[----:B------:R-:W-:Y:S01]  /*17550*/  IMAD.HI.U32 R16, R5, R10, RZ ;  /* 0x0000000a05107227 */ /* 0x000fe200078e00ff */
[----:B------:R-:W-:-:S03]  /*17560*/  ISETP.GT.U32.AND P3, PT, R4, R11, PT ;  /* 0x0000000b0400720c */ /* 0x000fc60003f64070 */
[----:B------:R-:W-:Y:S02]  /*17570*/  @!P2 IMAD.IADD R13, R13, 0x1, -R4 ;  /* 0x000000010d0da824 */ /* 0x000fe400078e0a04 */
[----:B------:R-:W-:Y:S02]  /*17580*/  IMAD.MOV.U32 R21, RZ, RZ, R17 ;  /* 0x000000ffff157224 */ /* 0x000fe400078e0011 */
[----:B------:R-:W-:Y:S01]  /*17590*/  IMAD.HI.U32 R17, R5, R9, RZ ;  /* 0x0000000905117227 */ /* 0x000fe200078e00ff */
[----:B------:R-:W-:-:S03]  /*175a0*/  ISETP.GT.U32.AND P2, PT, R4, R13, PT ;  /* 0x0000000d0400720c */ /* 0x000fc60003f44070 */
[----:B------:R-:W-:Y:S02]  /*175b0*/  IMAD.MOV R16, RZ, RZ, -R16 ;  /* 0x000000ffff107224 */ /* 0x000fe400078e0a10 */
[----:B------:R-:W-:Y:S02]  /*175c0*/  IMAD.MOV R17, RZ, RZ, -R17 ;  /* 0x000000ffff117224 */ /* 0x000fe400078e0a11 */
[C---:B------:R-:W-:Y:S02]  /*175d0*/  IMAD R10, R4.reuse, R16, R10 ;  /* 0x00000010040a7224 */ /* 0x040fe400078e020a */
[----:B------:R-:W-:Y:S02]  /*175e0*/  IMAD R9, R4, R17, R9 ;  /* 0x0000001104097224 */ /* 0x000fe400078e0209 */
[--C-:B------:R-:W-:Y:S01]  /*175f0*/  @!P5 IMAD.IADD R12, R12, 0x1, -R4.reuse ;  /* 0x000000010c0cd824 */ /* 0x100fe200078e0a04 */
[C---:B------:R-:W-:Y:S01]  /*17600*/  ISETP.GT.U32.AND P5, PT, R4.reuse, R10, PT ;  /* 0x0000000a0400720c */ /* 0x040fe20003fa4070 */
[----:B------:R-:W-:Y:S01]  /*17610*/  @!P4 IMAD.MOV R21, RZ, RZ, -R21 ;  /* 0x000000ffff15c224 */ /* 0x000fe200078e0a15 */
[----:B------:R-:W-:Y:S01]  /*17620*/  ISETP.GE.AND P4, PT, R15, RZ, PT ;  /* 0x000000ff0f00720c */ /* 0x000fe20003f86270 */
[--C-:B------:R-:W-:Y:S01]  /*17630*/  @!P3 IMAD.IADD R11, R11, 0x1, -R4.reuse ;  /* 0x000000010b0bb824 */ /* 0x100fe200078e0a04 */
[----:B------:R-:W-:Y:S01]  /*17640*/  ISETP.GT.U32.AND P3, PT, R4, R9, PT ;  /* 0x000000090400720c */ /* 0x000fe20003f64070 */
[----:B------:R-:W-:Y:S01]  /*17650*/  VIADD R15, R3, 0x3f ;  /* 0x0000003f030f7836 */ /* 0x000fe20000000000 */
[----:B------:R1:W-:Y:S01]  /*17660*/  STL [R1+0x150], R21 ;  /* 0x0001501501007387 */ /* 0x0003e20000100800 */
[----:B------:R-:W-:Y:S01]  /*17670*/  @!P2 IMAD.IADD R13, R13, 0x1, -R4 ;  /* 0x000000010d0da824 */ /* 0x000fe200078e0a04 */
[----:B------:R-:W-:Y:S01]  /*17680*/  ISETP.GE.AND P2, PT, R0, RZ, PT ;  /* 0x000000ff0000720c */ /* 0x000fe20003f46270 */
[----:B------:R-:W-:Y:S01]  /*17690*/  VIADD R19, R3, 0x3c ;  /* 0x0000003c03137836 */ /* 0x000fe20000000000 */
[----:B------:R-:W-:Y:S01]  /*176a0*/  IABS R0, R15 ;  /* 0x0000000f00007213 */ /* 0x000fe20000000000 */
[----:B------:R-:W-:-:S02]  /*176b0*/  IMAD.MOV.U32 R26, RZ, RZ, R13 ;  /* 0x000000ffff1a7224 */ /* 0x000fc400078e000d */
[----:B------:R-:W-:Y:S01]  /*176c0*/  @!P5 IMAD.IADD R10, R10, 0x1, -R4 ;  /* 0x000000010a0ad824 */ /* 0x000fe200078e0a04 */
[----:B------:R-:W-:Y:S01]  /*176d0*/  IABS R23, R19 ;  /* 0x0000001300177213 */ /* 0x000fe20000000000 */
[----:B0-----:R-:W-:-:S04]  /*176e0*/  IMAD.HI.U32 R22, R5, R0, RZ ;  /* 0x0000000005167227 */ /* 0x001fc800078e00ff */
[----:B------:R-:W-:Y:S01]  /*176f0*/  @!P3 IMAD.IADD R9, R9, 0x1, -R4 ;  /* 0x000000010909b824 */ /* 0x000fe200078e0a04 */
[----:B------:R-:W-:Y:S01]  /*17700*/  ISETP.GT.U32.AND P3, PT, R4, R10, PT ;  /* 0x0000000a0400720c */ /* 0x000fe20003f64070 */
[----:B------:R-:W-:Y:S02]  /*17710*/  IMAD.MOV R22, RZ, RZ, -R22 ;  /* 0x000000ffff167224 */ /* 0x000fe400078e0a16 */
[C---:B------:R-:W-:Y:S02]  /*17720*/  VIADD R16, R3.reuse, 0x3e ;  /* 0x0000003e03107836 */ /* 0x040fe40000000000 */
[----:B------:R-:W-:Y:S01]  /*17730*/  @!P6 IMAD.MOV R26, RZ, RZ, -R26 ;  /* 0x000000ffff1ae224 */ /* 0x000fe200078e0a1a */
[----:B------:R-:W-:Y:S01]  /*17740*/  ISETP.GE.AND P6, PT, R14, RZ, PT ;  /* 0x000000ff0e00720c */ /* 0x000fe20003fc6270 */
[----:B------:R-:W-:Y:S01]  /*17750*/  @!P1 IMAD.MOV R12, RZ, RZ, -R12 ;  /* 0x000000ffff0c9224 */ /* 0x000fe200078e0a0c */
[C---:B------:R-:W-:Y:S01]  /*17760*/  ISETP.GT.U32.AND P1, PT, R4.reuse, R9, PT ;  /* 0x000000090400720c */ /* 0x040fe20003f24070 */
[----:B------:R-:W-:Y:S01]  /*17770*/  VIADD R17, R3, 0x3d ;  /* 0x0000003d03117836 */ /* 0x000fe20000000000 */
[----:B------:R-:W-:Y:S01]  /*17780*/  IABS R20, R16 ;  /* 0x0000001000147213 */ /* 0x000fe20000000000 */
[----:B------:R-:W-:Y:S01]  /*17790*/  IMAD R0, R4, R22, R0 ;  /* 0x0000001604007224 */ /* 0x000fe200078e0200 */
[----:B------:R-:W-:Y:S01]  /*177a0*/  STL [R1+0x140], R26 ;  /* 0x0001401a01007387 */ /* 0x000fe20000100800 */
[----:B------:R-:W-:Y:S01]  /*177b0*/  IMAD.HI.U32 R14, R5, R23, RZ ;  /* 0x00000017050e7227 */ /* 0x000fe200078e00ff */
[----:B-1----:R-:W-:-:S02]  /*177c0*/  IABS R21, R17 ;  /* 0x0000001100157213 */ /* 0x002fc40000000000 */
[----:B------:R-:W-:Y:S01]  /*177d0*/  ISETP.GT.U32.AND P5, PT, R4, R0, PT ;  /* 0x000000000400720c */ /* 0x000fe20003fa4070 */
[----:B------:R-:W-:Y:S01]  /*177e0*/  IMAD.MOV R14, RZ, RZ, -R14 ;  /* 0x000000ffff0e7224 */ /* 0x000fe200078e0a0e */
[----:B------:R0:W-:Y:S01]  /*177f0*/  STL [R1+0x130], R12 ;  /* 0x0001300c01007387 */ /* 0x0001e20000100800 */
[----:B------:R-:W-:Y:S02]  /*17800*/  VIADD R22, R3, 0x3b ;  /* 0x0000003b03167836 */ /* 0x000fe40000000000 */
[----:B------:R-:W-:-:S03]  /*17810*/  IMAD.HI.U32 R24, R5, R20, RZ ;  /* 0x0000001405187227 */ /* 0x000fc600078e00ff */
[----:B------:R-:W-:Y:S01]  /*17820*/  IABS R13, R22 ;  /* 0x00000016000d7213 */ /* 0x000fe20000000000 */
[----:B------:R-:W-:Y:S02]  /*17830*/  @!P3 IMAD.IADD R10, R10, 0x1, -R4 ;  /* 0x000000010a0ab824 */ /* 0x000fe400078e0a04 */
[----:B------:R-:W-:Y:S02]  /*17840*/  IMAD R23, R4, R14, R23 ;  /* 0x0000000e04177224 */ /* 0x000fe400078e0217 */
[----:B------:R-:W-:-:S04]  /*17850*/  IMAD.HI.U32 R25, R5, R21, RZ ;  /* 0x0000001505197227 */ /* 0x000fc800078e00ff */
[----:B------:R-:W-:Y:S02]  /*17860*/  IMAD.MOV R24, RZ, RZ, -R24 ;  /* 0x000000ffff187224 */ /* 0x000fe400078e0a18 */
[----:B0-----:R-:W-:Y:S02]  /*17870*/  IMAD.MOV.U32 R12, RZ, RZ, R10 ;  /* 0x000000ffff0c7224 */ /* 0x001fe400078e000a */
[----:B------:R-:W-:Y:S01]  /*17880*/  @!P1 IMAD.IADD R9, R9, 0x1, -R4 ;  /* 0x0000000109099824 */ /* 0x000fe200078e0a04 */
[C---:B------:R-:W-:Y:S01]  /*17890*/  ISETP.GT.U32.AND P1, PT, R4.reuse, R23, PT ;  /* 0x000000170400720c */ /* 0x040fe20003f24070 */
[----:B------:R-:W-:Y:S02]  /*178a0*/  IMAD.MOV R25, RZ, RZ, -R25 ;  /* 0x000000ffff197224 */ /* 0x000fe400078e0a19 */
[----:B------:R-:W-:Y:S02]  /*178b0*/  @!P4 IMAD.MOV R11, RZ, RZ, -R11 ;  /* 0x000000ffff0bc224 */ /* 0x000fe400078e0a0b */
[----:B------:R-:W-:-:S02]  /*178c0*/  IMAD R20, R4, R24, R20 ;  /* 0x0000001804147224 */ /* 0x000fc400078e0214 */
[----:B------:R-:W-:Y:S01]  /*178d0*/  @!P2 IMAD.MOV R12, RZ, RZ, -R12 ;  /* 0x000000ffff0ca224 */ /* 0x000fe200078e0a0c */
[----:B------:R0:W-:Y:S01]  /*178e0*/  STL [R1+0x128], R11 ;  /* 0x0001280b01007387 */ /* 0x0001e20000100800 */
[----:B------:R-:W-:Y:S01]  /*178f0*/  IMAD.HI.U32 R10, R5, R13, RZ ;  /* 0x0000000d050a7227 */ /* 0x000fe200078e00ff */
[C---:B------:R-:W-:Y:S02]  /*17900*/  ISETP.GT.U32.AND P3, PT, R4.reuse, R20, PT ;  /* 0x000000140400720c */ /* 0x040fe40003f64070 */
[----:B------:R1:W-:Y:S01]  /*17910*/  STL [R1+0x124], R12 ;  /* 0x0001240c01007387 */ /* 0x0003e20000100800 */
[----:B------:R-:W-:Y:S01]  /*17920*/  IMAD R21, R4, R25, R21 ;  /* 0x0000001904157224 */ /* 0x000fe200078e0215 */
[----:B------:R-:W-:Y:S01]  /*17930*/  ISETP.GE.AND P2, PT, R15, RZ, PT ;  /* 0x000000ff0f00720c */ /* 0x000fe20003f46270 */
[--C-:B------:R-:W-:Y:S02]  /*17940*/  @!P5 IMAD.IADD R0, R0, 0x1, -R4.reuse ;  /* 0x000000010000d824 */ /* 0x100fe400078e0a04 */
[----:B------:R-:W-:Y:S01]  /*17950*/  @!P1 IMAD.IADD R23, R23, 0x1, -R4 ;  /* 0x0000000117179824 */ /* 0x000fe200078e0a04 */
[C---:B------:R-:W-:Y:S01]  /*17960*/  ISETP.GT.U32.AND P4, PT, R4.reuse, R21, PT ;  /* 0x000000150400720c */ /* 0x040fe20003f84070 */
[----:B0-----:R-:W-:Y:S01]  /*17970*/  IMAD.MOV R11, RZ, RZ, -R10 ;  /* 0x000000ffff0b7224 */ /* 0x001fe200078e0a0a */
[C---:B------:R-:W-:Y:S01]  /*17980*/  ISETP.GT.U32.AND P5, PT, R4.reuse, R0, PT ;  /* 0x000000000400720c */ /* 0x040fe20003fa4070 */
[----:B------:R-:W-:Y:S01]  /*17990*/  VIADD R10, R3, 0x3a ;  /* 0x0000003a030a7836 */ /* 0x000fe20000000000 */
[----:B------:R-:W-:Y:S01]  /*179a0*/  ISETP.GT.U32.AND P1, PT, R4, R23, PT ;  /* 0x000000170400720c */ /* 0x000fe20003f24070 */
[----:B-1----:R-:W-:-:S02]  /*179b0*/  IMAD.MOV.U32 R12, RZ, RZ, R9 ;  /* 0x000000ffff0c7224 */ /* 0x002fc400078e0009 */
[----:B------:R-:W-:Y:S01]  /*179c0*/  IMAD R11, R4, R11, R13 ;  /* 0x0000000b040b7224 */ /* 0x000fe200078e020d */
[----:B------:R-:W-:Y:S01]  /*179d0*/  IABS R13, R10 ;  /* 0x0000000a000d7213 */ /* 0x000fe20000000000 */
[----:B------:R-:W-:Y:S02]  /*179e0*/  @!P6 IMAD.MOV R12, RZ, RZ, -R12 ;  /* 0x000000ffff0ce224 */ /* 0x000fe400078e0a0c */
[--C-:B------:R-:W-:Y:S01]  /*179f0*/  @!P3 IMAD.IADD R20, R20, 0x1, -R4.reuse ;  /* 0x000000011414b824 */ /* 0x100fe200078e0a04 */
[----:B------:R-:W-:Y:S01]  /*17a00*/  ISETP.GE.AND P3, PT, R17, RZ, PT ;  /* 0x000000ff1100720c */ /* 0x000fe20003f66270 */
[--C-:B------:R-:W-:Y:S01]  /*17a10*/  @!P4 IMAD.IADD R21, R21, 0x1, -R4.reuse ;  /* 0x000000011515c824 */ /* 0x100fe200078e0a04 */
[----:B------:R0:W-:Y:S01]  /*17a20*/  STL [R1+0x120], R12 ;  /* 0x0001200c01007387 */ /* 0x0001e20000100800 */
[----:B------:R-:W-:Y:S01]  /*17a30*/  @!P5 IMAD.IADD R0, R0, 0x1, -R4 ;  /* 0x000000010000d824 */ /* 0x000fe200078e0a04 */
[C---:B------:R-:W-:Y:S01]  /*17a40*/  ISETP.GT.U32.AND P4, PT, R4.reuse, R20, PT ;  /* 0x000000140400720c */ /* 0x040fe20003f84070 */
[----:B------:R-:W-:Y:S01]  /*17a50*/  VIADD R14, R3, 0x39 ;  /* 0x00000039030e7836 */ /* 0x000fe20000000000 */
[C---:B------:R-:W-:Y:S01]  /*17a60*/  ISETP.GT.U32.AND P6, PT, R4.reuse, R21, PT ;  /* 0x000000150400720c */ /* 0x040fe20003fc4070 */
[----:B------:R-:W-:Y:S01]  /*17a70*/  @!P2 IMAD.MOV R0, RZ, RZ, -R0 ;  /* 0x000000ffff00a224 */ /* 0x000fe200078e0a00 */
[----:B------:R-:W-:Y:S01]  /*17a80*/  ISETP.GT.U32.AND P2, PT, R4, R11, PT ;  /* 0x0000000b0400720c */ /* 0x000fe20003f44070 */
[----:B------:R-:W-:Y:S01]  /*17a90*/  @!P1 IMAD.IADD R23, R23, 0x1, -R4 ;  /* 0x0000000117179824 */ /* 0x000fe200078e0a04 */
[----:B------:R-:W-:Y:S01]  /*17aa0*/  IABS R9, R14 ;  /* 0x0000000e00097213 */ /* 0x000fe20000000000 */
[----:B0-----:R-:W-:Y:S01]  /*17ab0*/  IMAD.HI.U32 R12, R5, R13, RZ ;  /* 0x0000000d050c7227 */ /* 0x001fe200078e00ff */
[----:B------:R0:W-:Y:S01]  /*17ac0*/  STL [R1+0x11c], R0 ;  /* 0x00011c0001007387 */ /* 0x0001e20000100800 */
[----:B------:R-:W-:-:S02]  /*17ad0*/  ISETP.GE.AND P5, PT, R16, RZ, PT ;  /* 0x000000ff1000720c */ /* 0x000fc40003fa6270 */
[----:B------:R-:W-:Y:S02]  /*17ae0*/  IMAD.MOV R12, RZ, RZ, -R12 ;  /* 0x000000ffff0c7224 */ /* 0x000fe400078e0a0c */
[----:B------:R-:W-:-:S04]  /*17af0*/  IMAD.HI.U32 R15, R5, R9, RZ ;  /* 0x00000009050f7227 */ /* 0x000fc800078e00ff */
[----:B------:R-:W-:Y:S02]  /*17b00*/  IMAD R13, R4, R12, R13 ;  /* 0x0000000c040d7224 */ /* 0x000fe400078e020d */
[----:B0-----:R-:W-:Y:S02]  /*17b10*/  VIADD R0, R3, 0x38 ;  /* 0x0000003803007836 */ /* 0x001fe40000000000 */
[--C-:B------:R-:W-:Y:S01]  /*17b20*/  @!P4 IMAD.IADD R20, R20, 0x1, -R4.reuse ;  /* 0x000000011414c824 */ /* 0x100fe200078e0a04 */
[----:B------:R-:W-:Y:S01]  /*17b30*/  ISETP.GT.U32.AND P1, PT, R4, R13, PT ;  /* 0x0000000d0400720c */ /* 0x000fe20003f24070 */
[--C-:B------:R-:W-:Y:S01]  /*17b40*/  @!P6 IMAD.IADD R21, R21, 0x1, -R4.reuse ;  /* 0x000000011515e824 */ /* 0x100fe200078e0a04 */
[----:B------:R-:W-:Y:S01]  /*17b50*/  IABS R12, R0 ;  /* 0x00000000000c7213 */ /* 0x000fe20000000000 */
[----:B------:R-:W-:Y:S01]  /*17b60*/  @!P2 IMAD.IADD R11, R11, 0x1, -R4 ;  /* 0x000000010b0ba824 */ /* 0x000fe200078e0a04 */
[----:B------:R-:W-:Y:S01]  /*17b70*/  ISETP.GE.AND P4, PT, R19, RZ, PT ;  /* 0x000000ff1300720c */ /* 0x000fe20003f86270 */
[----:B------:R-:W-:Y:S01]  /*17b80*/  IMAD.MOV R19, RZ, RZ, -R15 ;  /* 0x000000ffff137224 */ /* 0x000fe200078e0a0f */
[----:B------:R-:W-:Y:S01]  /*17b90*/  ISETP.GE.AND P2, PT, R10, RZ, PT ;  /* 0x000000ff0a00720c */ /* 0x000fe20003f46270 */
[----:B------:R-:W-:Y:S01]  /*17ba0*/  IMAD.MOV.U32 R15, RZ, RZ, R12 ;  /* 0x000000ffff0f7224 */ /* 0x000fe200078e000c */
[----:B------:R-:W-:Y:S01]  /*17bb0*/  ISETP.GE.AND P6, PT, R22, RZ, PT ;  /* 0x000000ff1600720c */ /* 0x000fe20003fc6270 */
[----:B------:R-:W-:-:S02]  /*17bc0*/  IMAD R19, R4, R19, R9 ;  /* 0x0000001304137224 */ /* 0x000fc400078e0209 */
[----:B------:R-:W-:Y:S02]  /*17bd0*/  IMAD.MOV.U32 R25, RZ, RZ, R21 ;  /* 0x000000ffff197224 */ /* 0x000fe400078e0015 */
[----:B------:R-:W-:Y:S01]  /*17be0*/  @!P1 IMAD.IADD R13, R13, 0x1, -R4 ;  /* 0x000000010d0d9824 */ /* 0x000fe200078e0a04 */
[----:B------:R-:W-:Y:S01]  /*17bf0*/  ISETP.GT.U32.AND P1, PT, R4, R11, PT ;  /* 0x0000000b0400720c */ /* 0x000fe20003f24070 */
[----:B------:R-:W-:-:S04]  /*17c00*/  IMAD.HI.U32 R24, R5, R15, RZ ;  /* 0x0000000f05187227 */ /* 0x000fc800078e00ff */
[----:B------:R-:W-:Y:S01]  /*17c10*/  @!P3 IMAD.MOV R25, RZ, RZ, -R25 ;  /* 0x000000ffff19b224 */ /* 0x000fe200078e0a19 */
[C---:B------:R-:W-:Y:S01]  /*17c20*/  ISETP.GT.U32.AND P3, PT, R4.reuse, R19, PT ;  /* 0x000000130400720c */ /* 0x040fe20003f64070 */
[----:B------:R-:W-:Y:S02]  /*17c30*/  IMAD.MOV.U32 R26, RZ, RZ, R20 ;  /* 0x000000ffff1a7224 */ /* 0x000fe400078e0014 */
[----:B------:R-:W-:Y:S02]  /*17c40*/  IMAD.MOV R20, RZ, RZ, -R24 ;  /* 0x000000ffff147224 */ /* 0x000fe400078e0a18 */
[----:B------:R-:W-:Y:S02]  /*17c50*/  VIADD R9, R3, 0x36 ;  /* 0x0000003603097836 */ /* 0x000fe40000000000 */
[C---:B------:R-:W-:Y:S02]  /*17c60*/  IMAD R15, R4.reuse, R20, R15 ;  /* 0x00000014040f7224 */ /* 0x040fe400078e020f */
[--C-:B------:R-:W-:Y:S01]  /*17c70*/  @!P1 IMAD.IADD R11, R11, 0x1, -R4.reuse ;  /* 0x000000010b0b9824 */ /* 0x100fe200078e0a04 */
[----:B------:R-:W-:Y:S01]  /*17c80*/  IABS R17, R9 ;  /* 0x0000000900117213 */ /* 0x000fe20000000000 */
[----:B------:R-:W-:Y:S01]  /*17c90*/  VIADD R12, R3, 0x37 ;  /* 0x00000037030c7836 */ /* 0x000fe20000000000 */
[----:B------:R-:W-:Y:S01]  /*17ca0*/  ISETP.GT.U32.AND P1, PT, R4, R15, PT ;  /* 0x0000000f0400720c */ /* 0x000fe20003f24070 */
[----:B------:R-:W-:-:S02]  /*17cb0*/  @!P3 IMAD.IADD R19, R19, 0x1, -R4 ;  /* 0x000000011313b824 */ /* 0x000fc400078e0a04 */
[----:B------:R-:W-:Y:S01]  /*17cc0*/  IMAD.MOV.U32 R21, RZ, RZ, R17 ;  /* 0x000000ffff157224 */ /* 0x000fe200078e0011 */
[----:B------:R-:W-:Y:S01]  /*17cd0*/  IABS R22, R12 ;  /* 0x0000000c00167213 */ /* 0x000fe20000000000 */
[----:B------:R-:W-:Y:S01]  /*17ce0*/  VIADD R10, R3, 0x35 ;  /* 0x00000035030a7836 */ /* 0x000fe20000000000 */
[C---:B------:R-:W-:Y:S01]  /*17cf0*/  ISETP.GT.U32.AND P3, PT, R4.reuse, R19, PT ;  /* 0x000000130400720c */ /* 0x040fe20003f64070 */
[----:B------:R-:W-:Y:S01]  /*17d00*/  @!P5 IMAD.MOV R26, RZ, RZ, -R26 ;  /* 0x000000ffff1ad224 */ /* 0x000fe200078e0a1a */
[----:B------:R-:W-:Y:S01]  /*17d10*/  ISETP.GT.U32.AND P5, PT, R4, R13, PT ;  /* 0x0000000d0400720c */ /* 0x000fe20003fa4070 */
[----:B------:R-:W-:Y:S01]  /*17d20*/  @!P4 IMAD.MOV R23, RZ, RZ, -R23 ;  /* 0x000000ffff17c224 */ /* 0x000fe200078e0a17 */
[----:B------:R-:W-:Y:S01]  /*17d30*/  ISETP.GE.AND P4, PT, R14, RZ, PT ;  /* 0x000000ff0e00720c */ /* 0x000fe20003f86270 */
[C---:B------:R-:W-:Y:S01]  /*17d40*/  IMAD.HI.U32 R14, R5.reuse, R21, RZ ;  /* 0x00000015050e7227 */ /* 0x040fe200078e00ff */
[----:B------:R-:W-:Y:S01]  /*17d50*/  IABS R16, R10 ;  /* 0x0000000a00107213 */ /* 0x000fe20000000000 */
[----:B------:R-:W-:Y:S02]  /*17d60*/  STL [R1+0x118], R26 ;  /* 0x0001181a01007387 */ /* 0x000fe40000100800 */
[----:B------:R-:W-:-:S02]  /*17d70*/  IMAD.HI.U32 R17, R5, R22, RZ ;  /* 0x0000001605117227 */ /* 0x000fc400078e00ff */
[----:B------:R-:W-:Y:S02]  /*17d80*/  STL [R1+0x114], R25 ;  /* 0x0001141901007387 */ /* 0x000fe40000100800 */
[----:B------:R-:W-:Y:S02]  /*17d90*/  IMAD.MOV R14, RZ, RZ, -R14 ;  /* 0x000000ffff0e7224 */ /* 0x000fe400078e0a0e */
[----:B------:R-:W-:Y:S01]  /*17da0*/  @!P1 IMAD.IADD R15, R15, 0x1, -R4 ;  /* 0x000000010f0f9824 */ /* 0x000fe200078e0a04 */
[----:B------:R0:W-:Y:S01]  /*17db0*/  STL [R1+0x110], R23 ;  /* 0x0001101701007387 */ /* 0x0001e20000100800 */
[----:B------:R-:W-:Y:S02]  /*17dc0*/  IMAD.MOV.U32 R20, RZ, RZ, R16 ;  /* 0x000000ffff147224 */ /* 0x000fe400078e0010 */
[----:B------:R-:W-:Y:S01]  /*17dd0*/  IMAD.MOV R17, RZ, RZ, -R17 ;  /* 0x000000ffff117224 */ /* 0x000fe200078e0a11 */
[C---:B------:R-:W-:Y:S01]  /*17de0*/  ISETP.GT.U32.AND P1, PT, R4.reuse, R15, PT ;  /* 0x0000000f0400720c */ /* 0x040fe20003f24070 */
[----:B------:R-:W-:-:S02]  /*17df0*/  IMAD R14, R4, R14, R21 ;  /* 0x0000000e040e7224 */ /* 0x000fc400078e0215 */
[----:B------:R-:W-:Y:S02]  /*17e00*/  VIADD R16, R3, 0x34 ;  /* 0x0000003403107836 */ /* 0x000fe40000000000 */
[----:B------:R-:W-:Y:S01]  /*17e10*/  @!P5 IMAD.IADD R13, R13, 0x1, -R4 ;  /* 0x000000010d0dd824 */ /* 0x000fe200078e0a04 */
[----:B------:R-:W-:Y:S01]  /*17e20*/  ISETP.GE.AND P5, PT, R0, RZ, PT ;  /* 0x000000ff0000720c */ /* 0x000fe20003fa6270 */
[----:B0-----:R-:W-:Y:S01]  /*17e30*/  IMAD.MOV.U32 R23, RZ, RZ, R11 ;  /* 0x000000ffff177224 */ /* 0x001fe200078e000b */
[----:B------:R-:W-:Y:S01]  /*17e40*/  IABS R21, R16 ;  /* 0x0000001000157213 */ /* 0x000fe20000000000 */
[C---:B------:R-:W-:Y:S02]  /*17e50*/  IMAD R17, R4.reuse, R17, R22 ;  /* 0x0000001104117224 */ /* 0x040fe400078e0216 */
[----:B------:R-:W-:Y:S01]  /*17e60*/  @!P3 IMAD.IADD R19, R19, 0x1, -R4 ;  /* 0x000000011313b824 */ /* 0x000fe200078e0a04 */
[----:B------:R-:W-:Y:S01]  /*17e70*/  ISETP.GT.U32.AND P3, PT, R4, R14, PT ;  /* 0x0000000e0400720c */ /* 0x000fe20003f64070 */
[----:B------:R-:W-:-:S04]  /*17e80*/  IMAD.HI.U32 R0, R5, R20, RZ ;  /* 0x0000001405007227 */ /* 0x000fc800078e00ff */
[----:B------:R-:W-:Y:S01]  /*17e90*/  @!P6 IMAD.MOV R23, RZ, RZ, -R23 ;  /* 0x000000ffff17e224 */ /* 0x000fe200078e0a17 */
[----:B------:R-:W-:Y:S01]  /*17ea0*/  ISETP.GT.U32.AND P6, PT, R4, R17, PT ;  /* 0x000000110400720c */ /* 0x000fe20003fc4070 */
[----:B------:R-:W-:Y:S01]  /*17eb0*/  @!P2 IMAD.MOV R13, RZ, RZ, -R13 ;  /* 0x000000ffff0da224 */ /* 0x000fe200078e0a0d */
[----:B------:R-:W-:Y:S01]  /*17ec0*/  ISETP.GE.AND P2, PT, R12, RZ, PT ;  /* 0x000000ff0c00720c */ /* 0x000fe20003f46270 */
[----:B------:R-:W-:Y:S01]  /*17ed0*/  IMAD.MOV R0, RZ, RZ, -R0 ;  /* 0x000000ffff007224 */ /* 0x000fe200078e0a00 */
[----:B------:R-:W-:Y:S01]  /*17ee0*/  STL [R1+0x88], R23 ;  /* 0x0000881701007387 */ /* 0x000fe20000100800 */
[----:B------:R-:W-:Y:S02]  /*17ef0*/  IMAD.MOV.U32 R11, RZ, RZ, R21 ;  /* 0x000000ffff0b7224 */ /* 0x000fe400078e0015 */
[----:B------:R-:W-:Y:S01]  /*17f00*/  IMAD R0, R4, R0, R20 ;  /* 0x0000000004007224 */ /* 0x000fe200078e0214 */
[----:B------:R0:W-:Y:S01]  /*17f10*/  STL [R1+0x84], R13 ;  /* 0x0000840d01007387 */ /* 0x0001e20000100800 */
[----:B------:R-:W-:Y:S01]  /*17f20*/  @!P1 IMAD.IADD R15, R15, 0x1, -R4 ;  /* 0x000000010f0f9824 */ /* 0x000fe200078e0a04 */
[----:B------:R-:W-:Y:S01]  /*17f30*/  ISETP.GE.AND P1, PT, R9, RZ, PT ;  /* 0x000000ff0900720c */ /* 0x000fe20003f26270 */
[----:B------:R-:W-:-:S04]  /*17f40*/  IMAD.HI.U32 R20, R5, R11, RZ ;  /* 0x0000000b05147227 */ /* 0x000fc800078e00ff */
[----:B------:R-:W-:Y:S02]  /*17f50*/  IMAD.MOV.U32 R21, RZ, RZ, R19 ;  /* 0x000000ffff157224 */ /* 0x000fe400078e0013 */
[----:B------:R-:W-:Y:S02]  /*17f60*/  @!P3 IMAD.IADD R14, R14, 0x1, -R4 ;  /* 0x000000010e0eb824 */ /* 0x000fe400078e0a04 */
[----:B0-----:R-:W-:Y:S02]  /*17f70*/  VIADD R13, R3, 0x33 ;  /* 0x00000033030d7836 */ /* 0x001fe40000000000 */
[----:B------:R-:W-:Y:S02]  /*17f80*/  IMAD.MOV.U32 R19, RZ, RZ, R15 ;  /* 0x000000ffff137224 */ /* 0x000fe400078e000f */
[----:B------:R-:W-:Y:S01]  /*17f90*/  IMAD.MOV R20, RZ, RZ, -R20 ;  /* 0x000000ffff147224 */ /* 0x000fe200078e0a14 */
[----:B------:R-:W-:Y:S01]  /*17fa0*/  IABS R12, R13 ;  /* 0x0000000d000c7213 */ /* 0x000fe20000000000 */
[----:B------:R-:W-:Y:S01]  /*17fb0*/  @!P6 IMAD.IADD R17, R17, 0x1, -R4 ;  /* 0x000000011111e824 */ /* 0x000fe200078e0a04 */
[----:B------:R-:W-:Y:S01]  /*17fc0*/  ISETP.GE.AND P6, PT, R10, RZ, PT ;  /* 0x000000ff0a00720c */ /* 0x000fe20003fc6270 */
[----:B------:R-:W-:Y:S01]  /*17fd0*/  @!P5 IMAD.MOV R19, RZ, RZ, -R19 ;  /* 0x000000ffff13d224 */ /* 0x000fe200078e0a13 */
[C---:B------:R-:W-:Y:S01]  /*17fe0*/  ISETP.GT.U32.AND P5, PT, R4.reuse, R14, PT ;  /* 0x0000000e0400720c */ /* 0x040fe20003fa4070 */
[C---:B------:R-:W-:Y:S01]  /*17ff0*/  IMAD R9, R4.reuse, R20, R11 ;  /* 0x0000001404097224 */ /* 0x040fe200078e020b */
[----:B------:R-:W-:Y:S01]  /*18000*/  ISETP.GT.U32.AND P3, PT, R4, R17, PT ;  /* 0x000000110400720c */ /* 0x000fe20003f64070 */
[----:B------:R-:W-:-:S04]  /*18010*/  IMAD.HI.U32 R20, R5, R12, RZ ;  /* 0x0000000c05147227 */ /* 0x000fc800078e00ff */
[----:B------:R-:W-:Y:S02]  /*18020*/  IMAD.MOV R20, RZ, RZ, -R20 ;  /* 0x000000ffff147224 */ /* 0x000fe400078e0a14 */
[----:B------:R-:W-:Y:S01]  /*18030*/  @!P4 IMAD.MOV R21, RZ, RZ, -R21 ;  /* 0x000000ffff15c224 */ /* 0x000fe200078e0a15 */
[C---:B------:R-:W-:Y:S01]  /*18040*/  ISETP.GT.U32.AND P4, PT, R4.reuse, R0, PT ;  /* 0x000000000400720c */ /* 0x040fe20003f84070 */
[----:B------:R-:W-:Y:S02]  /*18050*/  IMAD R12, R4, R20, R12 ;  /* 0x00000014040c7224 */ /* 0x000fe400078e020c */
[--C-:B------:R-:W-:Y:S01]  /*18060*/  @!P5 IMAD.IADD R14, R14, 0x1, -R4.reuse ;  /* 0x000000010e0ed824 */ /* 0x100fe200078e0a04 */
[----:B------:R0:W-:Y:S01]  /*18070*/  STL [R1+0x108], R21 ;  /* 0x0001081501007387 */ /* 0x0001e20000100800 */
[----:B------:R-:W-:Y:S01]  /*18080*/  @!P3 IMAD.IADD R17, R17, 0x1, -R4 ;  /* 0x000000011111b824 */ /* 0x000fe200078e0a04 */
[C---:B------:R-:W-:Y:S01]  /*18090*/  ISETP.GT.U32.AND P5, PT, R4.reuse, R12, PT ;  /* 0x0000000c0400720c */ /* 0x040fe20003fa4070 */
[C---:B------:R-:W-:Y:S01]  /*180a0*/  VIADD R11, R3.reuse, 0x32 ;  /* 0x00000032030b7836 */ /* 0x040fe20000000000 */
[----:B------:R-:W-:Y:S01]  /*180b0*/  ISETP.GT.U32.AND P3, PT, R4, R9, PT ;  /* 0x000000090400720c */ /* 0x000fe20003f64070 */
[----:B------:R-:W-:Y:S01]  /*180c0*/  VIADD R10, R3, 0x30 ;  /* 0x00000030030a7836 */ /* 0x000fe20000000000 */
[----:B------:R1:W-:Y:S01]  /*180d0*/  STL [R1+0x10c], R19 ;  /* 0x00010c1301007387 */ /* 0x0003e20000100800 */
[----:B------:R-:W-:-:S02]  /*180e0*/  IMAD.MOV.U32 R23, RZ, RZ, R14 ;  /* 0x000000ffff177224 */ /* 0x000fc400078e000e */
[--C-:B------:R-:W-:Y:S01]  /*180f0*/  @!P4 IMAD.IADD R0, R0, 0x1, -R4.reuse ;  /* 0x000000010000c824 */ /* 0x100fe200078e0a04 */
[----:B0-----:R-:W-:Y:S01]  /*18100*/  IABS R21, R10 ;  /* 0x0000000a00157213 */ /* 0x001fe20000000000 */
[----:B------:R-:W-:Y:S02]  /*18110*/  VIADD R15, R3, 0x31 ;  /* 0x00000031030f7836 */ /* 0x000fe40000000000 */
[----:B------:R-:W-:Y:S01]  /*18120*/  @!P1 IMAD.MOV R23, RZ, RZ, -R23 ;  /* 0x000000ffff179224 */ /* 0x000fe200078e0a17 */
[----:B------:R-:W-:Y:S01]  /*18130*/  ISETP.GT.U32.AND P4, PT, R4, R0, PT ;  /* 0x000000000400720c */ /* 0x000fe20003f84070 */
[--C-:B------:R-:W-:Y:S01]  /*18140*/  @!P5 IMAD.IADD R12, R12, 0x1, -R4.reuse ;  /* 0x000000010c0cd824 */ /* 0x100fe200078e0a04 */
[----:B-1----:R-:W-:Y:S01]  /*18150*/  IABS R19, R11 ;  /* 0x0000000b00137213 */ /* 0x002fe20000000000 */
[----:B------:R-:W-:Y:S01]  /*18160*/  @!P3 IMAD.IADD R9, R9, 0x1, -R4 ;  /* 0x000000010909b824 */ /* 0x000fe200078e0a04 */
[----:B------:R-:W-:Y:S01]  /*18170*/  ISETP.GE.AND P3, PT, R13, RZ, PT ;  /* 0x000000ff0d00720c */ /* 0x000fe20003f66270 */
[----:B------:R-:W-:Y:S01]  /*18180*/  IMAD.HI.U32 R13, R5, R21, RZ ;  /* 0x00000015050d7227 */ /* 0x000fe200078e00ff */
[----:B------:R-:W-:-:S02]  /*18190*/  ISETP.GT.U32.AND P1, PT, R4, R12, PT ;  /* 0x0000000c0400720c */ /* 0x000fc40003f24070 */
[----:B------:R-:W-:Y:S01]  /*181a0*/  IABS R20, R15 ;  /* 0x0000000f00147213 */ /* 0x000fe20000000000 */
[----:B------:R-:W-:-:S04]  /*181b0*/  IMAD.HI.U32 R22, R5, R19, RZ ;  /* 0x0000001305167227 */ /* 0x000fc800078e00ff */
[----:B------:R-:W-:Y:S02]  /*181c0*/  IMAD.MOV R22, RZ, RZ, -R22 ;  /* 0x000000ffff167224 */ /* 0x000fe400078e0a16 */
[----:B------:R-:W-:Y:S02]  /*181d0*/  IMAD.MOV R13, RZ, RZ, -R13 ;  /* 0x000000ffff0d7224 */ /* 0x000fe400078e0a0d */
[----:B------:R-:W-:Y:S01]  /*181e0*/  @!P4 IMAD.IADD R0, R0, 0x1, -R4 ;  /* 0x000000010000c824 */ /* 0x000fe200078e0a04 */
[----:B------:R-:W-:Y:S01]  /*181f0*/  ISETP.GE.AND P4, PT, R16, RZ, PT ;  /* 0x000000ff1000720c */ /* 0x000fe20003f86270 */
[----:B------:R-:W-:Y:S02]  /*18200*/  IMAD.MOV.U32 R24, RZ, RZ, R17 ;  /* 0x000000ffff187224 */ /* 0x000fe400078e0011 */
[----:B------:R-:W-:-:S04]  /*18210*/  IMAD.HI.U32 R16, R5, R20, RZ ;  /* 0x0000001405107227 */ /* 0x000fc800078e00ff */
[C---:B------:R-:W-:Y:S02]  /*18220*/  IMAD R19, R4.reuse, R22, R19 ;  /* 0x0000001604137224 */ /* 0x040fe400078e0213 */
[C---:B------:R-:W-:Y:S02]  /*18230*/  IMAD R21, R4.reuse, R13, R21 ;  /* 0x0000000d04157224 */ /* 0x040fe400078e0215 */
[----:B------:R-:W-:Y:S01]  /*18240*/  @!P2 IMAD.MOV R24, RZ, RZ, -R24 ;  /* 0x000000ffff18a224 */ /* 0x000fe200078e0a18 */
[C---:B------:R-:W-:Y:S01]  /*18250*/  ISETP.GT.U32.AND P2, PT, R4.reuse, R9, PT ;  /* 0x000000090400720c */ /* 0x040fe20003f44070 */
[----:B------:R-:W-:Y:S01]  /*18260*/  IMAD.MOV R16, RZ, RZ, -R16 ;  /* 0x000000ffff107224 */ /* 0x000fe200078e0a10 */
[----:B------:R-:W-:Y:S01]  /*18270*/  ISETP.GT.U32.AND P5, PT, R4, R19, PT ;  /* 0x000000130400720c */ /* 0x000fe20003fa4070 */
[----:B------:R-:W-:Y:S01]  /*18280*/  @!P1 IMAD.IADD R12, R12, 0x1, -R4 ;  /* 0x000000010c0c9824 */ /* 0x000fe200078e0a04 */
[C---:B------:R-:W-:Y:S01]  /*18290*/  ISETP.GT.U32.AND P1, PT, R4.reuse, R21, PT ;  /* 0x000000150400720c */ /* 0x040fe20003f24070 */
[----:B------:R-:W-:Y:S01]  /*182a0*/  IMAD R20, R4, R16, R20 ;  /* 0x0000001004147224 */ /* 0x000fe200078e0214 */
[----:B------:R-:W-:Y:S01]  /*182b0*/  STL [R1+0x80], R24 ;  /* 0x0000801801007387 */ /* 0x000fe20000100800 */
[----:B------:R-:W-:-:S02]  /*182c0*/  IMAD.MOV.U32 R16, RZ, RZ, R0 ;  /* 0x000000ffff107224 */ /* 0x000fc400078e0000 */
[C---:B------:R-:W-:Y:S01]  /*182d0*/  VIADD R0, R3.reuse, 0x2f ;  /* 0x0000002f03007836 */ /* 0x040fe20000000000 */
[----:B------:R-:W-:Y:S01]  /*182e0*/  STL [R1+0x7c], R23 ;  /* 0x00007c1701007387 */ /* 0x000fe20000100800 */
[----:B------:R-:W-:Y:S02]  /*182f0*/  VIADD R14, R3, 0x2e ;  /* 0x0000002e030e7836 */ /* 0x000fe40000000000 */
[----:B------:R-:W-:Y:S01]  /*18300*/  @!P6 IMAD.MOV R16, RZ, RZ, -R16 ;  /* 0x000000ffff10e224 */ /* 0x000fe200078e0a10 */
[----:B------:R-:W-:Y:S01]  /*18310*/  IABS R13, R0 ;  /* 0x00000000000d7213 */ /* 0x000fe20000000000 */
[--C-:B------:R-:W-:Y:S01]  /*18320*/  @!P2 IMAD.IADD R9, R9, 0x1, -R4.reuse ;  /* 0x000000010909a824 */ /* 0x100fe200078e0a04 */
[C---:B------:R-:W-:Y:S01]  /*18330*/  ISETP.GT.U32.AND P6, PT, R4.reuse, R20, PT ;  /* 0x000000140400720c */ /* 0x040fe20003fc4070 */
[--C-:B------:R-:W-:Y:S01]  /*18340*/  @!P5 IMAD.IADD R19, R19, 0x1, -R4.reuse ;  /* 0x000000011313d824 */ /* 0x100fe200078e0a04 */
[----:B------:R-:W-:Y:S01]  /*18350*/  ISETP.GE.AND P2, PT, R11, RZ, PT ;  /* 0x000000ff0b00720c */ /* 0x000fe20003f46270 */
[----:B------:R-:W-:Y:S01]  /*18360*/  @!P1 IMAD.IADD R21, R21, 0x1, -R4 ;  /* 0x0000000115159824 */ /* 0x000fe200078e0a04 */
[----:B------:R-:W-:Y:S01]  /*18370*/  IABS R11, R14 ;  /* 0x0000000e000b7213 */ /* 0x000fe20000000000 */
[----:B------:R0:W-:Y:S01]  /*18380*/  STL [R1+0xf8], R16 ;  /* 0x0000f81001007387 */ /* 0x0001e20000100800 */
[----:B------:R-:W-:Y:S01]  /*18390*/  ISETP.GE.AND P5, PT, R15, RZ, PT ;  /* 0x000000ff0f00720c */ /* 0x000fe20003fa6270 */
[----:B------:R-:W-:Y:S01]  /*183a0*/  IMAD.HI.U32 R15, R5, R13, RZ ;  /* 0x0000000d050f7227 */ /* 0x000fe200078e00ff */
[----:B------:R-:W-:-:S03]  /*183b0*/  ISETP.GT.U32.AND P1, PT, R4, R21, PT ;  /* 0x000000150400720c */ /* 0x000fc60003f24070 */
[----:B------:R-:W-:Y:S02]  /*183c0*/  IMAD.MOV R15, RZ, RZ, -R15 ;  /* 0x000000ffff0f7224 */ /* 0x000fe400078e0a0f */
[----:B------:R-:W-:Y:S02]  /*183d0*/  @!P6 IMAD.IADD R20, R20, 0x1, -R4 ;  /* 0x000000011414e824 */ /* 0x000fe400078e0a04 */
[----:B0-----:R-:W-:Y:S02]  /*183e0*/  IMAD.MOV.U32 R16, RZ, RZ, R9 ;  /* 0x000000ffff107224 */ /* 0x001fe400078e0009 */
[----:B------:R-:W-:Y:S01]  /*183f0*/  IMAD.HI.U32 R9, R5, R11, RZ ;  /* 0x0000000b05097227 */ /* 0x000fe200078e00ff */
[----:B------:R-:W-:-:S03]  /*18400*/  ISETP.GT.U32.AND P6, PT, R4, R20, PT ;  /* 0x000000140400720c */ /* 0x000fc60003fc4070 */
[----:B------:R-:W-:Y:S01]  /*18410*/  @!P4 IMAD.MOV R16, RZ, RZ, -R16 ;  /* 0x000000ffff10c224 */ /* 0x000fe200078e0a10 */
[C---:B------:R-:W-:Y:S01]  /*18420*/  ISETP.GT.U32.AND P4, PT, R4.reuse, R19, PT ;  /* 0x000000130400720c */ /* 0x040fe20003f84070 */
[C---:B------:R-:W-:Y:S02]  /*18430*/  IMAD R13, R4.reuse, R15, R13 ;  /* 0x0000000f040d7224 */ /* 0x040fe400078e020d */
[----:B------:R-:W-:Y:S01]  /*18440*/  IMAD.MOV R9, RZ, RZ, -R9 ;  /* 0x000000ffff097224 */ /* 0x000fe200078e0a09 */
[----:B------:R0:W-:Y:S01]  /*18450*/  STL [R1+0x100], R16 ;  /* 0x0001001001007387 */ /* 0x0001e20000100800 */
[----:B------:R-:W-:Y:S01]  /*18460*/  @!P3 IMAD.MOV R12, RZ, RZ, -R12 ;  /* 0x000000ffff0cb224 */ /* 0x000fe200078e0a0c */
[C---:B------:R-:W-:Y:S01]  /*18470*/  ISETP.GT.U32.AND P3, PT, R4.reuse, R13, PT ;  /* 0x0000000d0400720c */ /* 0x040fe20003f64070 */
[----:B------:R-:W-:Y:S02]  /*18480*/  IMAD R11, R4, R9, R11 ;  /* 0x00000009040b7224 */ /* 0x000fe400078e020b */
[--C-:B------:R-:W-:Y:S01]  /*18490*/  @!P1 IMAD.IADD R21, R21, 0x1, -R4.reuse ;  /* 0x0000000115159824 */ /* 0x100fe200078e0a04 */
[----:B------:R-:W-:Y:S01]  /*184a0*/  STL [R1+0xfc], R12 ;  /* 0x0000fc0c01007387 */ /* 0x000fe20000100800 */
[--C-:B------:R-:W-:Y:S01]  /*184b0*/  @!P6 IMAD.IADD R20, R20, 0x1, -R4.reuse ;  /* 0x000000011414e824 */ /* 0x100fe200078e0a04 */
[----:B------:R-:W-:Y:S01]  /*184c0*/  ISETP.GT.U32.AND P1, PT, R4, R11, PT ;  /* 0x0000000b0400720c */ /* 0x000fe20003f24070 */
[----:B------:R-:W-:Y:S01]  /*184d0*/  @!P4 IMAD.IADD R19, R19, 0x1, -R4 ;  /* 0x000000011313c824 */ /* 0x000fe200078e0a04 */
[----:B------:R-:W-:Y:S01]  /*184e0*/  ISETP.GE.AND P4, PT, R10, RZ, PT ;  /* 0x000000ff0a00720c */ /* 0x000fe20003f86270 */
[----:B0-----:R-:W-:Y:S01]  /*184f0*/  VIADD R16, R3, 0x2d ;  /* 0x0000002d03107836 */ /* 0x001fe20000000000 */
[----:B------:R-:W-:Y:S01]  /*18500*/  ISETP.GE.AND P6, PT, R0, RZ, PT ;  /* 0x000000ff0000720c */ /* 0x000fe20003fc6270 */
[----:B------:R-:W-:-:S02]  /*18510*/  IMAD.MOV.U32 R22, RZ, RZ, R19 ;  /* 0x000000ffff167224 */ /* 0x000fc400078e0013 */
[----:B------:R-:W-:Y:S01]  /*18520*/  @!P3 IMAD.IADD R13, R13, 0x1, -R4 ;  /* 0x000000010d0db824 */ /* 0x000fe200078e0a04 */
[----:B------:R-:W-:Y:S01]  /*18530*/  IABS R17, R16 ;  /* 0x0000001000117213 */ /* 0x000fe20000000000 */
[----:B------:R-:W-:Y:S01]  /*18540*/  @!P2 IMAD.MOV R22, RZ, RZ, -R22 ;  /* 0x000000ffff16a224 */ /* 0x000fe200078e0a16 */
[----:B------:R-:W-:Y:S01]  /*18550*/  ISETP.GE.AND P3, PT, R14, RZ, PT ;  /* 0x000000ff0e00720c */ /* 0x000fe20003f66270 */
[----:B------:R-:W-:Y:S02]  /*18560*/  VIADD R0, R3, 0x2b ;  /* 0x0000002b03007836 */ /* 0x000fe40000000000 */
[----:B------:R-:W-:Y:S01]  /*18570*/  IMAD.HI.U32 R9, R5, R17, RZ ;  /* 0x0000001105097227 */ /* 0x000fe200078e00ff */
[----:B------:R0:W-:Y:S02]  /*18580*/  STL [R1+0xf4], R22 ;  /* 0x0000f41601007387 */ /* 0x0001e40000100800 */
[----:B------:R-:W-:Y:S01]  /*18590*/  IABS R14, R0 ;  /* 0x00000000000e7213 */ /* 0x000fe20000000000 */
[----:B------:R-:W-:-:S02]  /*185a0*/  IMAD.MOV R9, RZ, RZ, -R9 ;  /* 0x000000ffff097224 */ /* 0x000fc400078e0a09 */
[----:B------:R-:W-:Y:S01]  /*185b0*/  @!P1 IMAD.IADD R11, R11, 0x1, -R4 ;  /* 0x000000010b0b9824 */ /* 0x000fe200078e0a04 */
[C---:B------:R-:W-:Y:S01]  /*185c0*/  ISETP.GT.U32.AND P1, PT, R4.reuse, R13, PT ;  /* 0x0000000d0400720c */ /* 0x040fe20003f24070 */
[C---:B------:R-:W-:Y:S02]  /*185d0*/  IMAD R17, R4.reuse, R9, R17 ;  /* 0x0000000904117224 */ /* 0x040fe400078e0211 */
[----:B------:R-:W-:Y:S01]  /*185e0*/  VIADD R10, R3, 0x2c ;  /* 0x0000002c030a7836 */ /* 0x000fe20000000000 */
[----:B------:R-:W-:Y:S01]  /*185f0*/  ISETP.GT.U32.AND P2, PT, R4, R11, PT ;  /* 0x0000000b0400720c */ /* 0x000fe20003f44070 */
[----:B0-----:R-:W-:Y:S02]  /*18600*/  IMAD.MOV.U32 R22, RZ, RZ, R20 ;  /* 0x000000ffff167224 */ /* 0x001fe400078e0014 */
[----:B------:R-:W-:Y:S01]  /*18610*/  IMAD.HI.U32 R20, R5, R14, RZ ;  /* 0x0000000e05147227 */ /* 0x000fe200078e00ff */
[----:B------:R-:W-:-:S03]  /*18620*/  IABS R12, R10 ;  /* 0x0000000a000c7213 */ /* 0x000fc60000000000 */
[----:B------:R-:W-:Y:S01]  /*18630*/  @!P5 IMAD.MOV R22, RZ, RZ, -R22 ;  /* 0x000000ffff16d224 */ /* 0x000fe200078e0a16 */
[----:B------:R-:W-:Y:S01]  /*18640*/  ISETP.GT.U32.AND P5, PT, R4, R17, PT ;  /* 0x000000110400720c */ /* 0x000fe20003fa4070 */
[----:B------:R-:W-:Y:S01]  /*18650*/  @!P4 IMAD.MOV R21, RZ, RZ, -R21 ;  /* 0x000000ffff15c224 */ /* 0x000fe200078e0a15 */
[----:B------:R-:W-:Y:S01]  /*18660*/  ISETP.GE.AND P4, PT, R16, RZ, PT ;  /* 0x000000ff1000720c */ /* 0x000fe20003f86270 */
[----:B------:R-:W-:Y:S01]  /*18670*/  IMAD.MOV R16, RZ, RZ, -R20 ;  /* 0x000000ffff107224 */ /* 0x000fe200078e0a14 */
[----:B------:R0:W-:Y:S01]  /*18680*/  STL [R1+0xf0], R22 ;  /* 0x0000f01601007387 */ /* 0x0001e20000100800 */
[----:B------:R-:W-:Y:S01]  /*18690*/  @!P1 IMAD.IADD R13, R13, 0x1, -R4 ;  /* 0x000000010d0d9824 */ /* 0x000fe200078e0a04 */
[----:B------:R-:W-:Y:S01]  /*186a0*/  ISETP.GE.AND P1, PT, R10, RZ, PT ;  /* 0x000000ff0a00720c */ /* 0x000fe20003f26270 */
[----:B------:R-:W-:Y:S01]  /*186b0*/  IMAD R10, R4, R16, R14 ;  /* 0x00000010040a7224 */ /* 0x000fe200078e020e */
[----:B------:R1:W-:Y:S01]  /*186c0*/  STL [R1+0x78], R21 ;  /* 0x0000781501007387 */ /* 0x0003e20000100800 */
[----:B------:R-:W-:-:S04]  /*186d0*/  IMAD.HI.U32 R19, R5, R12, RZ ;  /* 0x0000000c05137227 */ /* 0x000fc800078e00ff */
[----:B------:R-:W-:Y:S02]  /*186e0*/  VIADD R15, R3, 0x2a ;  /* 0x0000002a030f7836 */ /* 0x000fe40000000000 */
[----:B0-----:R-:W-:Y:S02]  /*186f0*/  IMAD.MOV.U32 R22, RZ, RZ, R13 ;  /* 0x000000ffff167224 */ /* 0x001fe400078e000d */
[----:B------:R-:W-:Y:S01]  /*18700*/  @!P5 IMAD.IADD R17, R17, 0x1, -R4 ;  /* 0x000000011111d824 */ /* 0x000fe200078e0a04 */
[----:B------:R-:W-:Y:S01]  /*18710*/  IABS R9, R15 ;  /* 0x0000000f00097213 */ /* 0x000fe20000000000 */
[----:B------:R-:W-:Y:S01]  /*18720*/  @!P6 IMAD.MOV R22, RZ, RZ, -R22 ;  /* 0x000000ffff16e224 */ /* 0x000fe200078e0a16 */
[C---:B------:R-:W-:Y:S01]  /*18730*/  ISETP.GT.U32.AND P6, PT, R4.reuse, R10, PT ;  /* 0x0000000a0400720c */ /* 0x040fe20003fc4070 */
[----:B------:R-:W-:Y:S01]  /*18740*/  IMAD.MOV R19, RZ, RZ, -R19 ;  /* 0x000000ffff137224 */ /* 0x000fe200078e0a13 */
[C---:B------:R-:W-:Y:S01]  /*18750*/  ISETP.GT.U32.AND P5, PT, R4.reuse, R17, PT ;  /* 0x000000110400720c */ /* 0x040fe20003fa4070 */
[----:B------:R-:W-:Y:S01]  /*18760*/  @!P2 IMAD.IADD R11, R11, 0x1, -R4 ;  /* 0x000000010b0ba824 */ /* 0x000fe200078e0a04 */
[----:B------:R-:W-:Y:S01]  /*18770*/  STL [R1+0x74], R22 ;  /* 0x0000741601007387 */ /* 0x000fe20000100800 */
[----:B------:R-:W-:-:S02]  /*18780*/  IMAD R12, R4, R19, R12 ;  /* 0x00000013040c7224 */ /* 0x000fc400078e020c */
[----:B------:R-:W-:-:S03]  /*18790*/  IMAD.HI.U32 R14, R5, R9, RZ ;  /* 0x00000009050e7227 */ /* 0x000fc600078e00ff */
[----:B------:R-:W-:Y:S01]  /*187a0*/  ISETP.GT.U32.AND P2, PT, R4, R12, PT ;  /* 0x0000000c0400720c */ /* 0x000fe20003f44070 */
[----:B-1----:R-:W-:Y:S02]  /*187b0*/  IMAD.MOV.U32 R21, RZ, RZ, R11 ;  /* 0x000000ffff157224 */ /* 0x002fe400078e000b */
[----:B------:R-:W-:Y:S02]  /*187c0*/  IMAD.MOV R14, RZ, RZ, -R14 ;  /* 0x000000ffff0e7224 */ /* 0x000fe400078e0a0e */
[--C-:B------:R-:W-:Y:S02]  /*187d0*/  @!P6 IMAD.IADD R10, R10, 0x1, -R4.reuse ;  /* 0x000000010a0ae824 */ /* 0x100fe400078e0a04 */
[----:B------:R-:W-:Y:S01]  /*187e0*/  @!P3 IMAD.MOV R21, RZ, RZ, -R21 ;  /* 0x000000ffff15b224 */ /* 0x000fe200078e0a15 */
[----:B------:R-:W-:Y:S01]  /*187f0*/  ISETP.GE.AND P3, PT, R0, RZ, PT ;  /* 0x000000ff0000720c */ /* 0x000fe20003f66270 */
[C---:B------:R-:W-:Y:S01]  /*18800*/  IMAD R9, R4.reuse, R14, R9 ;  /* 0x0000000e04097224 */ /* 0x040fe200078e0209 */
[C---:B------:R-:W-:Y:S01]  /*18810*/  ISETP.GT.U32.AND P6, PT, R4.reuse, R10, PT ;  /* 0x0000000a0400720c */ /* 0x040fe20003fc4070 */
[----:B------:R-:W-:Y:S01]  /*18820*/  VIADD R0, R3, 0x28 ;  /* 0x0000002803007836 */ /* 0x000fe20000000000 */
[----:B------:R-:W-:Y:S01]  /*18830*/  STL [R1+0xe4], R21 ;  /* 0x0000e41501007387 */ /* 0x000fe20000100800 */
[--C-:B------:R-:W-:Y:S01]  /*18840*/  @!P5 IMAD.IADD R17, R17, 0x1, -R4.reuse ;  /* 0x000000011111d824 */ /* 0x100fe200078e0a04 */
[----:B------:R-:W-:Y:S01]  /*18850*/  ISETP.GT.U32.AND P5, PT, R4, R9, PT ;  /* 0x000000090400720c */ /* 0x000fe20003fa4070 */
[----:B------:R-:W-:Y:S01]  /*18860*/  @!P2 IMAD.IADD R12, R12, 0x1, -R4 ;  /* 0x000000010c0ca824 */ /* 0x000fe200078e0a04 */
[----:B------:R-:W-:Y:S01]  /*18870*/  IABS R14, R0 ;  /* 0x00000000000e7213 */ /* 0x000fe20000000000 */
[----:B------:R-:W-:-:S02]  /*18880*/  IMAD.MOV.U32 R20, RZ, RZ, R17 ;  /* 0x000000ffff147224 */ /* 0x000fc400078e0011 */
[----:B------:R-:W-:Y:S01]  /*18890*/  VIADD R11, R3, 0x29 ;  /* 0x00000029030b7836 */ /* 0x000fe20000000000 */
[----:B------:R-:W-:Y:S01]  /*188a0*/  ISETP.GT.U32.AND P2, PT, R4, R12, PT ;  /* 0x0000000c0400720c */ /* 0x000fe20003f44070 */
[----:B------:R-:W-:Y:S01]  /*188b0*/  @!P4 IMAD.MOV R20, RZ, RZ, -R20 ;  /* 0x000000ffff14c224 */ /* 0x000fe200078e0a14 */
[----:B------:R-:W-:Y:S01]  /*188c0*/  ISETP.GE.AND P4, PT, R15, RZ, PT ;  /* 0x000000ff0f00720c */ /* 0x000fe20003f86270 */
[----:B------:R-:W-:Y:S01]  /*188d0*/  IMAD.HI.U32 R15, R5, R14, RZ ;  /* 0x0000000e050f7227 */ /* 0x000fe200078e00ff */
[----:B------:R-:W-:Y:S02]  /*188e0*/  IABS R16, R11 ;  /* 0x0000000b00107213 */ /* 0x000fe40000000000 */
[----:B------:R0:W-:Y:S01]  /*188f0*/  STL [R1+0xe8], R20 ;  /* 0x0000e81401007387 */ /* 0x0001e20000100800 */
[----:B------:R-:W-:Y:S02]  /*18900*/  IMAD.MOV R15, RZ, RZ, -R15 ;  /* 0x000000ffff0f7224 */ /* 0x000fe400078e0a0f */
[----:B------:R-:W-:-:S02]  /*18910*/  @!P6 IMAD.IADD R10, R10, 0x1, -R4 ;  /* 0x000000010a0ae824 */ /* 0x000fc400078e0a04 */
[----:B------:R-:W-:Y:S02]  /*18920*/  @!P5 IMAD.IADD R9, R9, 0x1, -R4 ;  /* 0x000000010909d824 */ /* 0x000fe400078e0a04 */
[C---:B------:R-:W-:Y:S02]  /*18930*/  IMAD R14, R4.reuse, R15, R14 ;  /* 0x0000000f040e7224 */ /* 0x040fe400078e020e */
[----:B------:R-:W-:Y:S01]  /*18940*/  IMAD.HI.U32 R19, R5, R16, RZ ;  /* 0x0000001005137227 */ /* 0x000fe200078e00ff */
[----:B------:R-:W-:-:S03]  /*18950*/  ISETP.GT.U32.AND P5, PT, R4, R9, PT ;  /* 0x000000090400720c */ /* 0x000fc60003fa4070 */
[----:B0-----:R-:W-:Y:S02]  /*18960*/  IMAD.MOV.U32 R20, RZ, RZ, R10 ;  /* 0x000000ffff147224 */ /* 0x001fe400078e000a */
[----:B------:R-:W-:Y:S02]  /*18970*/  VIADD R13, R3, 0x27 ;  /* 0x00000027030d7836 */ /* 0x000fe40000000000 */
[----:B------:R-:W-:Y:S01]  /*18980*/  @!P3 IMAD.MOV R20, RZ, RZ, -R20 ;  /* 0x000000ffff14b224 */ /* 0x000fe200078e0a14 */
[----:B------:R-:W-:Y:S01]  /*18990*/  ISETP.GT.U32.AND P3, PT, R4, R14, PT ;  /* 0x0000000e0400720c */ /* 0x000fe20003f64070 */
[----:B------:R-:W-:Y:S01]  /*189a0*/  IMAD.MOV R19, RZ, RZ, -R19 ;  /* 0x000000ffff137224 */ /* 0x000fe200078e0a13 */
[----:B------:R-:W-:Y:S01]  /*189b0*/  IABS R17, R13 ;  /* 0x0000000d00117213 */ /* 0x000fe20000000000 */
[----:B------:R-:W-:Y:S01]  /*189c0*/  @!P2 IMAD.IADD R12, R12, 0x1, -R4 ;  /* 0x000000010c0ca824 */ /* 0x000fe200078e0a04 */
[----:B------:R-:W-:Y:S01]  /*189d0*/  ISETP.GE.AND P2, PT, R11, RZ, PT ;  /* 0x000000ff0b00720c */ /* 0x000fe20003f46270 */
[----:B------:R-:W-:-:S02]  /*189e0*/  IMAD R11, R4, R19, R16 ;  /* 0x00000013040b7224 */ /* 0x000fc400078e0210 */
[----:B------:R-:W-:Y:S02]  /*189f0*/  IMAD.MOV.U32 R21, RZ, RZ, R12 ;  /* 0x000000ffff157224 */ /* 0x000fe400078e000c */
[----:B------:R-:W-:Y:S01]  /*18a00*/  IMAD.HI.U32 R12, R5, R17, RZ ;  /* 0x00000011050c7227 */ /* 0x000fe200078e00ff */
[----:B------:R-:W-:-:S03]  /*18a10*/  ISETP.GT.U32.AND P6, PT, R4, R11, PT ;  /* 0x0000000b0400720c */ /* 0x000fc60003fc4070 */
[----:B------:R-:W-:Y:S02]  /*18a20*/  VIADD R10, R3, 0x26 ;  /* 0x00000026030a7836 */ /* 0x000fe40000000000 */
[----:B------:R-:W-:Y:S01]  /*18a30*/  @!P1 IMAD.MOV R21, RZ, RZ, -R21 ;  /* 0x000000ffff159224 */ /* 0x000fe200078e0a15 */
[----:B------:R-:W-:Y:S01]  /*18a40*/  ISETP.GE.AND P1, PT, R0, RZ, PT ;  /* 0x000000ff0000720c */ /* 0x000fe20003f26270 */
[----:B------:R-:W-:Y:S01]  /*18a50*/  IMAD.MOV R12, RZ, RZ, -R12 ;  /* 0x000000ffff0c7224 */ /* 0x000fe200078e0a0c */
[----:B------:R-:W-:Y:S01]  /*18a60*/  IABS R16, R10 ;  /* 0x0000000a00107213 */ /* 0x000fe20000000000 */
[--C-:B------:R-:W-:Y:S01]  /*18a70*/  @!P5 IMAD.IADD R9, R9, 0x1, -R4.reuse ;  /* 0x000000010909d824 */ /* 0x100fe200078e0a04 */
[----:B------:R-:W-:Y:S01]  /*18a80*/  STL [R1+0xd8], R21 ;  /* 0x0000d81501007387 */ /* 0x000fe20000100800 */
[----:B------:R-:W-:Y:S01]  /*18a90*/  @!P3 IMAD.IADD R14, R14, 0x1, -R4 ;  /* 0x000000010e0eb824 */ /* 0x000fe200078e0a04 */
[----:B------:R-:W-:Y:S01]  /*18aa0*/  ISETP.GE.AND P5, PT, R13, RZ, PT ;  /* 0x000000ff0d00720c */ /* 0x000fe20003fa6270 */
[C---:B------:R-:W-:Y:S01]  /*18ab0*/  IMAD R17, R4.reuse, R12, R17 ;  /* 0x0000000c04117224 */ /* 0x040fe200078e0211 */
[----:B------:R0:W-:Y:S01]  /*18ac0*/  STL [R1+0xdc], R20 ;  /* 0x0000dc1401007387 */ /* 0x0001e20000100800 */
[----:B------:R-:W-:Y:S01]  /*18ad0*/  IMAD.HI.U32 R19, R5, R16, RZ ;  /* 0x0000001005137227 */ /* 0x000fe200078e00ff */
[----:B------:R-:W-:-:S03]  /*18ae0*/  ISETP.GT.U32.AND P3, PT, R4, R14, PT ;  /* 0x0000000e0400720c */ /* 0x000fc60003f64070 */
[----:B------:R-:W-:Y:S02]  /*18af0*/  @!P6 IMAD.IADD R11, R11, 0x1, -R4 ;  /* 0x000000010b0be824 */ /* 0x000fe400078e0a04 */
[----:B------:R-:W-:Y:S02]  /*18b00*/  IMAD.MOV R19, RZ, RZ, -R19 ;  /* 0x000000ffff137224 */ /* 0x000fe400078e0a13 */
[C---:B------:R-:W-:Y:S01]  /*18b10*/  VIADD R0, R3.reuse, 0x25 ;  /* 0x0000002503007836 */ /* 0x040fe20000000000 */
[C---:B------:R-:W-:Y:S01]  /*18b20*/  ISETP.GT.U32.AND P6, PT, R4.reuse, R11, PT ;  /* 0x0000000b0400720c */ /* 0x040fe20003fc4070 */
[----:B0-----:R-:W-:Y:S02]  /*18b30*/  IMAD.MOV.U32 R20, RZ, RZ, R9 ;  /* 0x000000ffff147224 */ /* 0x001fe400078e0009 */
[C---:B------:R-:W-:Y:S01]  /*18b40*/  IMAD R16, R4.reuse, R19, R16 ;  /* 0x0000001304107224 */ /* 0x040fe200078e0210 */
[----:B------:R-:W-:Y:S01]  /*18b50*/  IABS R15, R0 ;  /* 0x00000000000f7213 */ /* 0x000fe20000000000 */
[----:B------:R-:W-:Y:S01]  /*18b60*/  @!P4 IMAD.MOV R20, RZ, RZ, -R20 ;  /* 0x000000ffff14c224 */ /* 0x000fe200078e0a14 */
[----:B------:R-:W-:Y:S01]  /*18b70*/  ISETP.GT.U32.AND P4, PT, R4, R17, PT ;  /* 0x000000110400720c */ /* 0x000fe20003f84070 */
[----:B------:R-:W-:Y:S01]  /*18b80*/  @!P3 IMAD.IADD R14, R14, 0x1, -R4 ;  /* 0x000000010e0eb824 */ /* 0x000fe200078e0a04 */
[----:B------:R-:W-:Y:S01]  /*18b90*/  ISETP.GT.U32.AND P3, PT, R4, R16, PT ;  /* 0x000000100400720c */ /* 0x000fe20003f64070 */
[----:B------:R-:W-:Y:S01]  /*18ba0*/  VIADD R13, R3, 0x24 ;  /* 0x00000024030d7836 */ /* 0x000fe20000000000 */
[----:B------:R0:W-:Y:S01]  /*18bb0*/  STL [R1+0xe0], R20 ;  /* 0x0000e01401007387 */ /* 0x0001e20000100800 */
[----:B------:R-:W-:-:S03]  /*18bc0*/  IMAD.HI.U32 R9, R5, R15, RZ ;  /* 0x0000000f05097227 */ /* 0x000fc600078e00ff */
[----:B------:R-:W-:Y:S01]  /*18bd0*/  IABS R12, R13 ;  /* 0x0000000d000c7213 */ /* 0x000fe20000000000 */
[--C-:B------:R-:W-:Y:S01]  /*18be0*/  @!P6 IMAD.IADD R11, R11, 0x1, -R4.reuse ;  /* 0x000000010b0be824 */ /* 0x100fe200078e0a04 */
[----:B------:R-:W-:Y:S01]  /*18bf0*/  ISETP.GE.AND P6, PT, R10, RZ, PT ;  /* 0x000000ff0a00720c */ /* 0x000fe20003fc6270 */
[----:B------:R-:W-:Y:S01]  /*18c00*/  IMAD.MOV R9, RZ, RZ, -R9 ;  /* 0x000000ffff097224 */ /* 0x000fe200078e0a09 */
[----:B------:R-:W-:Y:S01]  /*18c10*/  IABS R10, R2 ;  /* 0x00000002000a7213 */ /* 0x000fe20000000000 */
[----:B------:R-:W-:Y:S02]  /*18c20*/  @!P4 IMAD.IADD R17, R17, 0x1, -R4 ;  /* 0x000000011111c824 */ /* 0x000fe400078e0a04 */
[----:B------:R-:W-:Y:S02]  /*18c30*/  IMAD.MOV.U32 R21, RZ, RZ, R11 ;  /* 0x000000ffff157224 */ /* 0x000fe400078e000b */
[----:B------:R-:W-:Y:S01]  /*18c40*/  IMAD.HI.U32 R11, R5, R12, RZ ;  /* 0x0000000c050b7227 */ /* 0x000fe200078e00ff */
[----:B------:R-:W-:-:S03]  /*18c50*/  ISETP.GT.U32.AND P4, PT, R4, R17, PT ;  /* 0x000000110400720c */ /* 0x000fc60003f84070 */
[----:B------:R-:W-:Y:S02]  /*18c60*/  @!P3 IMAD.IADD R16, R16, 0x1, -R4 ;  /* 0x000000011010b824 */ /* 0x000fe400078e0a04 */
[----:B0-----:R-:W-:Y:S02]  /*18c70*/  IMAD.MOV.U32 R20, RZ, RZ, R14 ;  /* 0x000000ffff147224 */ /* 0x001fe400078e000e */
[C---:B------:R-:W-:Y:S01]  /*18c80*/  IMAD R15, R4.reuse, R9, R15 ;  /* 0x00000009040f7224 */ /* 0x040fe200078e020f */
[----:B------:R-:W-:Y:S01]  /*18c90*/  ISETP.GT.U32.AND P3, PT, R4, R16, PT ;  /* 0x000000100400720c */ /* 0x000fe20003f64070 */
[----:B------:R-:W-:Y:S01]  /*18ca0*/  IMAD.MOV R11, RZ, RZ, -R11 ;  /* 0x000000ffff0b7224 */ /* 0x000fe200078e0a0b */
[----:B------:R-:W0:Y:S01]  /*18cb0*/  I2F.RP R9, R10 ;  /* 0x0000000a00097306 */ /* 0x000e220000209400 */
[----:B------:R-:W-:Y:S02]  /*18cc0*/  VIADD R14, R3, 0x23 ;  /* 0x00000023030e7836 */ /* 0x000fe40000000000 */
[----:B------:R-:W-:Y:S01]  /*18cd0*/  @!P2 IMAD.MOV R21, RZ, RZ, -R21 ;  /* 0x000000ffff15a224 */ /* 0x000fe200078e0a15 */
[----:B------:R-:W-:Y:S01]  /*18ce0*/  ISETP.GE.AND P2, PT, R0, RZ, PT ;  /* 0x000000ff0000720c */ /* 0x000fe20003f46270 */
[----:B------:R-:W-:Y:S01]  /*18cf0*/  @!P1 IMAD.MOV R20, RZ, RZ, -R20 ;  /* 0x000000ffff149224 */ /* 0x000fe200078e0a14 */
[C---:B------:R-:W-:Y:S01]  /*18d00*/  ISETP.GT.U32.AND P1, PT, R4.reuse, R15, PT ;  /* 0x0000000f0400720c */ /* 0x040fe20003f24070 */
[----:B------:R-:W-:Y:S01]  /*18d10*/  IMAD R12, R4, R11, R12 ;  /* 0x0000000b040c7224 */ /* 0x000fe200078e020c */
[----:B------:R-:W-:Y:S01]  /*18d20*/  IABS R11, R14 ;  /* 0x0000000e000b7213 */ /* 0x000fe20000000000 */
[--C-:B------:R-:W-:Y:S01]  /*18d30*/  @!P4 IMAD.IADD R17, R17, 0x1, -R4.reuse ;  /* 0x000000011111c824 */ /* 0x100fe200078e0a04 */
[----:B------:R1:W-:Y:S01]  /*18d40*/  STL [R1+0xc0], R21 ;  /* 0x0000c01501007387 */ /* 0x0003e20000100800 */
[--C-:B------:R-:W-:Y:S01]  /*18d50*/  @!P3 IMAD.IADD R16, R16, 0x1, -R4.reuse ;  /* 0x000000011010b824 */ /* 0x100fe200078e0a04 */
[----:B------:R-:W-:Y:S01]  /*18d60*/  ISETP.GT.U32.AND P4, PT, R4, R12, PT ;  /* 0x0000000c0400720c */ /* 0x000fe20003f84070 */
[C---:B------:R-:W-:Y:S01]  /*18d70*/  VIADD R0, R3.reuse, 0x22 ;  /* 0x0000002203007836 */ /* 0x040fe20000000000 */
[----:B------:R3:W-:Y:S01]  /*18d80*/  STL [R1+0xd0], R20 ;  /* 0x0000d01401007387 */ /* 0x0007e20000100800 */
[----:B0-----:R-:W0:Y:S01]  /*18d90*/  MUFU.RCP R9, R9 ;  /* 0x0000000900097308 */ /* 0x001e220000001000 */
[----:B------:R-:W-:Y:S01]  /*18da0*/  ISETP.GE.AND P3, PT, R14, RZ, PT ;  /* 0x000000ff0e00720c */ /* 0x000fe20003f66270 */
[----:B------:R-:W-:Y:S01]  /*18db0*/  VIADD R22, R3, 0x20 ;  /* 0x0000002003167836 */ /* 0x000fe20000000000 */
[----:B------:R-:W-:Y:S01]  /*18dc0*/  IABS R19, R0 ;  /* 0x0000000000137213 */ /* 0x000fe20000000000 */
[----:B------:R-:W-:Y:S01]  /*18dd0*/  @!P1 IMAD.IADD R15, R15, 0x1, -R4 ;  /* 0x000000010f0f9824 */ /* 0x000fe200078e0a04 */
[----:B-1----:R-:W-:Y:S01]  /*18de0*/  IABS R21, R29 ;  /* 0x0000001d00157213 */ /* 0x002fe20000000000 */
[----:B---3--:R-:W-:-:S03]  /*18df0*/  IMAD.MOV.U32 R20, RZ, RZ, R17 ;  /* 0x000000ffff147224 */ /* 0x008fc600078e0011 */
[----:B------:R-:W-:Y:S01]  /*18e00*/  ISETP.GT.U32.AND P1, PT, R4, R15, PT ;  /* 0x0000000f0400720c */ /* 0x000fe20003f24070 */
[----:B------:R-:W-:-:S04]  /*18e10*/  IMAD.HI.U32 R17, R5, R11, RZ ;  /* 0x0000000b05117227 */ /* 0x000fc800078e00ff */
[----:B------:R-:W-:Y:S01]  /*18e20*/  @!P5 IMAD.MOV R20, RZ, RZ, -R20 ;  /* 0x000000ffff14d224 */ /* 0x000fe200078e0a14 */
[----:B------:R-:W-:Y:S01]  /*18e30*/  ISETP.GE.AND P5, PT, R13, RZ, PT ;  /* 0x000000ff0d00720c */ /* 0x000fe20003fa6270 */
[----:B------:R-:W-:Y:S02]  /*18e40*/  IMAD.MOV R17, RZ, RZ, -R17 ;  /* 0x000000ffff117224 */ /* 0x000fe400078e0a11 */
[--C-:B------:R-:W-:Y:S01]  /*18e50*/  @!P4 IMAD.IADD R12, R12, 0x1, -R4.reuse ;  /* 0x000000010c0cc824 */ /* 0x100fe200078e0a04 */
[----:B------:R1:W-:Y:S01]  /*18e60*/  STL [R1+0xc8], R20 ;  /* 0x0000c81401007387 */ /* 0x0003e20000100800 */
[C---:B------:R-:W-:Y:S02]  /*18e70*/  IMAD R11, R4.reuse, R17, R11 ;  /* 0x00000011040b7224 */ /* 0x040fe400078e020b */
[----:B------:R-:W-:Y:S01]  /*18e80*/  IMAD.MOV.U32 R13, RZ, RZ, R19 ;  /* 0x000000ffff0d7224 */ /* 0x000fe200078e0013 */
[----:B------:R-:W-:Y:S01]  /*18e90*/  ISETP.GT.U32.AND P4, PT, R4, R12, PT ;  /* 0x0000000c0400720c */ /* 0x000fe20003f84070 */
[----:B------:R-:W-:Y:S01]  /*18ea0*/  @!P1 IMAD.IADD R15, R15, 0x1, -R4 ;  /* 0x000000010f0f9824 */ /* 0x000fe200078e0a04 */
[----:B------:R-:W-:Y:S01]  /*18eb0*/  ISETP.GE.AND P1, PT, R0, RZ, PT ;  /* 0x000000ff0000720c */ /* 0x000fe20003f26270 */
[----:B------:R-:W-:-:S04]  /*18ec0*/  IMAD.HI.U32 R14, R5, R13, RZ ;  /* 0x0000000d050e7227 */ /* 0x000fc800078e00ff */
[----:B-1----:R-:W-:Y:S02]  /*18ed0*/  IMAD.MOV.U32 R20, RZ, RZ, R16 ;  /* 0x000000ffff147224 */ /* 0x002fe400078e0010 */
[----:B------:R-:W-:Y:S02]  /*18ee0*/  IMAD.MOV R14, RZ, RZ, -R14 ;  /* 0x000000ffff0e7224 */ /* 0x000fe400078e0a0e */
[----:B------:R-:W-:Y:S01]  /*18ef0*/  @!P6 IMAD.MOV R20, RZ, RZ, -R20 ;  /* 0x000000ffff14e224 */ /* 0x000fe200078e0a14 */
[C---:B------:R-:W-:Y:S01]  /*18f00*/  ISETP.GT.U32.AND P6, PT, R4.reuse, R11, PT ;  /* 0x0000000b0400720c */ /* 0x040fe20003fc4070 */
[----:B0-----:R-:W-:Y:S02]  /*18f10*/  VIADD R16, R9, 0xffffffe ;  /* 0x0ffffffe09107836 */ /* 0x001fe40000000000 */
[----:B------:R-:W-:Y:S01]  /*18f20*/  IMAD R9, R4, R14, R13 ;  /* 0x0000000e04097224 */ /* 0x000fe200078e020d */
[----:B------:R0:W-:Y:S01]  /*18f30*/  STL [R1+0xb8], R20 ;  /* 0x0000b81401007387 */ /* 0x0001e20000100800 */
[----:B------:R-:W-:Y:S01]  /*18f40*/  VIADD R14, R3, 0x21 ;  /* 0x00000021030e7836 */ /* 0x000fe20000000000 */
[----:B------:R-:W1:Y:S01]  /*18f50*/  F2I.FTZ.U32.TRUNC.NTZ R13, R16 ;  /* 0x00000010000d7305 */ /* 0x000e62000021f000 */
[----:B------:R-:W-:-:S02]  /*18f60*/  IMAD.MOV.U32 R17, RZ, RZ, R15 ;  /* 0x000000ffff117224 */ /* 0x000fc400078e000f */
[--C-:B------:R-:W-:Y:S01]  /*18f70*/  @!P4 IMAD.IADD R12, R12, 0x1, -R4.reuse ;  /* 0x000000010c0cc824 */ /* 0x100fe200078e0a04 */
[----:B------:R-:W-:Y:S01]  /*18f80*/  ISETP.GE.AND P4, PT, R14, RZ, PT ;  /* 0x000000ff0e00720c */ /* 0x000fe20003f86270 */
[----:B------:R-:W-:Y:S01]  /*18f90*/  @!P2 IMAD.MOV R17, RZ, RZ, -R17 ;  /* 0x000000ffff11a224 */ /* 0x000fe200078e0a11 */
[----:B------:R-:W-:Y:S01]  /*18fa0*/  IABS R14, R14 ;  /* 0x0000000e000e7213 */ /* 0x000fe20000000000 */
[----:B------:R-:W-:Y:S01]  /*18fb0*/  @!P6 IMAD.IADD R11, R11, 0x1, -R4 ;  /* 0x000000010b0be824 */ /* 0x000fe200078e0a04 */
[----:B------:R-:W-:Y:S01]  /*18fc0*/  ISETP.GE.AND P2, PT, R22, RZ, PT ;  /* 0x000000ff1600720c */ /* 0x000fe20003f46270 */
[----:B------:R-:W-:Y:S01]  /*18fd0*/  IMAD.MOV.U32 R15, RZ, RZ, R12 ;  /* 0x000000ffff0f7224 */ /* 0x000fe200078e000c */
[----:B------:R3:W-:Y:S01]  /*18fe0*/  STL [R1+0xa4], R17 ;  /* 0x0000a41101007387 */ /* 0x0007e20000100800 */
[----:B------:R-:W-:Y:S01]  /*18ff0*/  IABS R22, R22 ;  /* 0x0000001600167213 */ /* 0x000fe20000000000 */
[----:B------:R-:W-:Y:S01]  /*19000*/  IMAD.MOV.U32 R12, RZ, RZ, RZ ;  /* 0x000000ffff0c7224 */ /* 0x000fe200078e00ff */
[----:B------:R-:W-:Y:S01]  /*19010*/  ISETP.GT.U32.AND P6, PT, R4, R11, PT ;  /* 0x0000000b0400720c */ /* 0x000fe20003fc4070 */
[----:B------:R-:W-:Y:S01]  /*19020*/  @!P5 IMAD.MOV R15, RZ, RZ, -R15 ;  /* 0x000000ffff0fd224 */ /* 0x000fe200078e0a0f */
[----:B0-----:R-:W-:Y:S01]  /*19030*/  IABS R20, R3 ;  /* 0x0000000300147213 */ /* 0x001fe20000000000 */
[----:B-1----:R-:W-:-:S02]  /*19040*/  IMAD.MOV R16, RZ, RZ, -R13 ;  /* 0x000000ffff107224 */ /* 0x002fc400078e0a0d */
[----:B------:R-:W-:Y:S01]  /*19050*/  VIADD R0, R3, 0x1f ;  /* 0x0000001f03007836 */ /* 0x000fe20000000000 */
[----:B------:R0:W-:Y:S01]  /*19060*/  STL [R1+0xb0], R15 ;  /* 0x0000b00f01007387 */ /* 0x0001e20000100800 */
[----:B---3--:R-:W-:-:S03]  /*19070*/  IMAD.HI.U32 R17, R5, R14, RZ ;  /* 0x0000000e05117227 */ /* 0x008fc600078e00ff */
[----:B------:R-:W-:Y:S01]  /*19080*/  ISETP.GE.AND P5, PT, R0, RZ, PT ;  /* 0x000000ff0000720c */ /* 0x000fe20003fa6270 */
[----:B------:R-:W-:Y:S01]  /*19090*/  IMAD.MOV R17, RZ, RZ, -R17 ;  /* 0x000000ffff117224 */ /* 0x000fe200078e0a11 */
[----:B------:R-:W-:Y:S01]  /*190a0*/  IABS R0, R0 ;  /* 0x0000000000007213 */ /* 0x000fe20000000000 */
[----:B------:R-:W-:Y:S01]  /*190b0*/  @!P6 IMAD.IADD R11, R11, 0x1, -R4 ;  /* 0x000000010b0be824 */ /* 0x000fe200078e0a04 */
[C---:B------:R-:W-:Y:S01]  /*190c0*/  ISETP.GT.U32.AND P6, PT, R4.reuse, R9, PT ;  /* 0x000000090400720c */ /* 0x040fe20003fc4070 */
[----:B------:R-:W-:Y:S02]  /*190d0*/  IMAD R14, R4, R17, R14 ;  /* 0x00000011040e7224 */ /* 0x000fe400078e020e */
[----:B------:R-:W-:Y:S02]  /*190e0*/  IMAD.MOV.U32 R19, RZ, RZ, R11 ;  /* 0x000000ffff137224 */ /* 0x000fe400078e000b */
[----:B------:R-:W-:Y:S02]  /*190f0*/  IMAD R16, R16, R10, RZ ;  /* 0x0000000a10107224 */ /* 0x000fe400078e02ff */
[----:B------:R-:W-:Y:S01]  /*19100*/  @!P3 IMAD.MOV R19, RZ, RZ, -R19 ;  /* 0x000000ffff13b224 */ /* 0x000fe200078e0a13 */
[----:B------:R-:W-:Y:S01]  /*19110*/  ISETP.GT.U32.AND P3, PT, R4, R14, PT ;  /* 0x0000000e0400720c */ /* 0x000fe20003f64070 */
[----:B0-----:R-:W-:-:S03]  /*19120*/  IMAD.HI.U32 R15, R5, R22, RZ ;  /* 0x00000016050f7227 */ /* 0x001fc600078e00ff */
[----:B------:R0:W-:Y:S01]  /*19130*/  STL [R1+0x6c], R19 ;  /* 0x00006c1301007387 */ /* 0x0001e20000100800 */
[----:B------:R-:W-:Y:S02]  /*19140*/  @!P6 IMAD.IADD R9, R9, 0x1, -R4 ;  /* 0x000000010909e824 */ /* 0x000fe400078e0a04 */
[----:B------:R-:W-:-:S03]  /*19150*/  IMAD.HI.U32 R16, R13, R16, R12 ;  /* 0x000000100d107227 */ /* 0x000fc600078e000c */
[----:B------:R-:W-:Y:S01]  /*19160*/  ISETP.GT.U32.AND P6, PT, R4, R9, PT ;  /* 0x000000090400720c */ /* 0x000fe20003fc4070 */
[----:B------:R-:W-:Y:S02]  /*19170*/  IMAD.MOV R15, RZ, RZ, -R15 ;  /* 0x000000ffff0f7224 */ /* 0x000fe400078e0a0f */
[----:B------:R-:W-:Y:S02]  /*19180*/  @!P3 IMAD.IADD R14, R14, 0x1, -R4 ;  /* 0x000000010e0eb824 */ /* 0x000fe400078e0a04 */
[C---:B------:R-:W-:Y:S02]  /*19190*/  IMAD R22, R4.reuse, R15, R22 ;  /* 0x0000000f04167224 */ /* 0x040fe400078e0216 */
[----:B------:R-:W-:Y:S01]  /*191a0*/  IMAD.HI.U32 R13, R5, R20, RZ ;  /* 0x00000014050d7227 */ /* 0x000fe200078e00ff */
[----:B------:R-:W-:-:S03]  /*191b0*/  ISETP.GT.U32.AND P3, PT, R4, R14, PT ;  /* 0x0000000e0400720c */ /* 0x000fc60003f64070 */
[----:B------:R-:W-:-:S04]  /*191c0*/  IMAD.HI.U32 R16, R16, R21, RZ ;  /* 0x0000001510107227 */ /* 0x000fc800078e00ff */
[----:B------:R-:W-:Y:S02]  /*191d0*/  IMAD.MOV R13, RZ, RZ, -R13 ;  /* 0x000000ffff0d7224 */ /* 0x000fe400078e0a0d */
[----:B------:R-:W-:Y:S01]  /*191e0*/  @!P6 IMAD.IADD R9, R9, 0x1, -R4 ;  /* 0x000000010909e824 */ /* 0x000fe200078e0a04 */
[C---:B------:R-:W-:Y:S01]  /*191f0*/  ISETP.GT.U32.AND P6, PT, R4.reuse, R22, PT ;  /* 0x000000160400720c */ /* 0x040fe20003fc4070 */
[----:B------:R-:W-:Y:S02]  /*19200*/  IMAD.MOV R16, RZ, RZ, -R16 ;  /* 0x000000ffff107224 */ /* 0x000fe400078e0a10 */
[----:B------:R-:W-:Y:S02]  /*19210*/  IMAD R20, R4, R13, R20 ;  /* 0x0000000d04147224 */ /* 0x000fe400078e0214 */
[----:B------:R-:W-:Y:S02]  /*19220*/  IMAD.MOV.U32 R17, RZ, RZ, R9 ;  /* 0x000000ffff117224 */ /* 0x000fe400078e0009 */
[----:B------:R-:W-:-:S02]  /*19230*/  IMAD R21, R10, R16, R21 ;  /* 0x000000100a157224 */ /* 0x000fc400078e0215 */
        /* <DEDUP_REMOVED lines=8> */
[----:B------:R-:W-:Y:S02]  /*192c0*/  IMAD.MOV R15, RZ, RZ, -R15 ;  /* 0x000000ffff0f7224 */ /* 0x000fe400078e0a0f */
[----:B0-----:R-:W-:Y:S02]  /*192d0*/  VIADD R19, R3, 0x1d ;  /* 0x0000001d03137836 */ /* 0x001fe40000000000 */
[----:B------:R-:W-:Y:S02]  /*192e0*/  @!P6 IMAD.IADD R22, R22, 0x1, -R4 ;  /* 0x000000011616e824 */ /* 0x000fe400078e0a04 */
[C---:B------:R-:W-:Y:S01]  /*192f0*/  IMAD R0, R4.reuse, R15, R0 ;  /* 0x0000000f04007224 */ /* 0x040fe200078e0200 */
[----:B------:R-:W-:Y:S01]  /*19300*/  IABS R15, R19 ;  /* 0x00000013000f7213 */ /* 0x000fe20000000000 */
[----:B------:R-:W-:Y:S01]  /*19310*/  IMAD.HI.U32 R13, R5, R12, RZ ;  /* 0x0000000c050d7227 */ /* 0x000fe200078e00ff */
[----:B------:R-:W-:-:S03]  /*19320*/  ISETP.GT.U32.AND P6, PT, R4, R22, PT ;  /* 0x000000160400720c */ /* 0x000fc60003fc4070 */
[----:B------:R-:W-:Y:S01]  /*19330*/  @!P1 IMAD.IADD R20, R20, 0x1, -R4 ;  /* 0x0000000114149824 */ /* 0x000fe200078e0a04 */
[----:B------:R-:W-:Y:S01]  /*19340*/  ISETP.GT.U32.AND P1, PT, R4, R0, PT ;  /* 0x000000000400720c */ /* 0x000fe20003f24070 */
[----:B------:R-:W-:Y:S02]  /*19350*/  @!P3 IMAD.IADD R21, R21, 0x1, -R10 ;  /* 0x000000011515b824 */ /* 0x000fe400078e0a0a */
[----:B------:R-:W-:Y:S02]  /*19360*/  IMAD.MOV R13, RZ, RZ, -R13 ;  /* 0x000000ffff0d7224 */ /* 0x000fe400078e0a0d */
[----:B------:R-:W-:Y:S01]  /*19370*/  IMAD.HI.U32 R9, R5, R15, RZ ;  /* 0x0000000f05097227 */ /* 0x000fe200078e00ff */
[----:B------:R-:W-:-:S03]  /*19380*/  ISETP.GT.U32.AND P3, PT, R10, R21, PT ;  /* 0x000000150a00720c */ /* 0x000fc60003f64070 */
[C---:B------:R-:W-:Y:S02]  /*19390*/  IMAD R12, R4.reuse, R13, R12 ;  /* 0x0000000d040c7224 */ /* 0x040fe400078e020c */
[----:B------:R-:W-:Y:S02]  /*193a0*/  IMAD.MOV R13, RZ, RZ, -R9 ;  /* 0x000000ffff0d7224 */ /* 0x000fe400078e0a09 */
[C---:B-1----:R-:W-:Y:S02]  /*193b0*/  VIADD R17, R3.reuse, 0x1c ;  /* 0x0000001c03117836 */ /* 0x042fe40000000000 */
[----:B------:R-:W-:Y:S02]  /*193c0*/  IMAD R15, R4, R13, R15 ;  /* 0x0000000d040f7224 */ /* 0x000fe400078e020f */
[--C-:B------:R-:W-:Y:S01]  /*193d0*/  @!P6 IMAD.IADD R22, R22, 0x1, -R4.reuse ;  /* 0x000000011616e824 */ /* 0x100fe200078e0a04 */
[----:B------:R-:W-:Y:S01]  /*193e0*/  ISETP.GT.U32.AND P6, PT, R4, R12, PT ;  /* 0x0000000c0400720c */ /* 0x000fe20003fc4070 */
[----:B------:R-:W-:Y:S01]  /*193f0*/  @!P1 IMAD.IADD R0, R0, 0x1, -R4 ;  /* 0x0000000100009824 */ /* 0x000fe200078e0a04 */
[----:B------:R-:W-:Y:S01]  /*19400*/  IABS R13, R17 ;  /* 0x00000011000d7213 */ /* 0x000fe20000000000 */
[----:B------:R-:W-:Y:S01]  /*19410*/  VIADD R9, R3, 0x1b ;  /* 0x0000001b03097836 */ /* 0x000fe20000000000 */
[----:B------:R-:W-:Y:S01]  /*19420*/  ISETP.GT.U32.AND P1, PT, R4, R15, PT ;  /* 0x0000000f0400720c */ /* 0x000fe20003f24070 */
[----:B------:R-:W-:-:S02]  /*19430*/  IMAD.MOV.U32 R23, RZ, RZ, R14 ;  /* 0x000000ffff177224 */ /* 0x000fc400078e000e */
[----:B------:R-:W-:Y:S01]  /*19440*/  @!P3 IMAD.IADD R21, R21, 0x1, -R10 ;  /* 0x000000011515b824 */ /* 0x000fe200078e0a0a */
[----:B------:R-:W-:Y:S01]  /*19450*/  ISETP.GE.AND P3, PT, R29, RZ, PT ;  /* 0x000000ff1d00720c */ /* 0x000fe20003f66270 */
[----:B------:R-:W-:Y:S01]  /*19460*/  IMAD.HI.U32 R24, R5, R13, RZ ;  /* 0x0000000d05187227 */ /* 0x000fe200078e00ff */
[----:B------:R-:W-:-:S03]  /*19470*/  IABS R16, R9 ;  /* 0x0000000900107213 */ /* 0x000fc60000000000 */
[----:B------:R-:W-:Y:S01]  /*19480*/  @!P4 IMAD.MOV R23, RZ, RZ, -R23 ;  /* 0x000000ffff17c224 */ /* 0x000fe200078e0a17 */
[----:B------:R-:W-:Y:S01]  /*19490*/  ISETP.GT.U32.AND P4, PT, R4, R20, PT ;  /* 0x000000140400720c */ /* 0x000fe20003f84070 */
[----:B------:R-:W-:Y:S02]  /*194a0*/  IMAD.MOV R24, RZ, RZ, -R24 ;  /* 0x000000ffff187224 */ /* 0x000fe400078e0a18 */
[--C-:B------:R-:W-:Y:S01]  /*194b0*/  @!P6 IMAD.IADD R12, R12, 0x1, -R4.reuse ;  /* 0x000000010c0ce824 */ /* 0x100fe200078e0a04 */
[----:B------:R0:W-:Y:S01]  /*194c0*/  STL [R1+0x64], R23 ;  /* 0x0000641701007387 */ /* 0x0001e20000100800 */
[----:B------:R-:W-:Y:S01]  /*194d0*/  IMAD R13, R4, R24, R13 ;  /* 0x00000018040d7224 */ /* 0x000fe200078e020d */
[----:B------:R-:W-:Y:S01]  /*194e0*/  ISETP.NE.AND P6, PT, R2, RZ, PT ;  /* 0x000000ff0200720c */ /* 0x000fe20003fc5270 */
[----:B------:R-:W-:Y:S02]  /*194f0*/  VIADD R14, R3, 0x1a ;  /* 0x0000001a030e7836 */ /* 0x000fe40000000000 */
[----:B------:R-:W-:Y:S01]  /*19500*/  @!P1 IMAD.IADD R15, R15, 0x1, -R4 ;  /* 0x000000010f0f9824 */ /* 0x000fe200078e0a04 */
[C---:B------:R-:W-:Y:S01]  /*19510*/  ISETP.GT.U32.AND P1, PT, R4.reuse, R12, PT ;  /* 0x0000000c0400720c */ /* 0x040fe20003f24070 */
[----:B------:R-:W-:Y:S01]  /*19520*/  IMAD.MOV.U32 R24, RZ, RZ, R21 ;  /* 0x000000ffff187224 */ /* 0x000fe200078e0015 */
[----:B------:R-:W-:Y:S01]  /*19530*/  IABS R25, R14 ;  /* 0x0000000e00197213 */ /* 0x000fe20000000000 */
[----:B------:R-:W-:Y:S01]  /*19540*/  @!P2 IMAD.MOV R22, RZ, RZ, -R22 ;  /* 0x000000ffff16a224 */ /* 0x000fe200078e0a16 */
[----:B------:R-:W-:Y:S01]  /*19550*/  ISETP.GT.U32.AND P2, PT, R4, R13, PT ;  /* 0x0000000d0400720c */ /* 0x000fe20003f44070 */
[----:B0-----:R-:W-:-:S03]  /*19560*/  IMAD.HI.U32 R23, R5, R16, RZ ;  /* 0x0000001005177227 */ /* 0x001fc600078e00ff */
[----:B------:R0:W-:Y:S01]  /*19570*/  STL [R1+0x60], R22 ;  /* 0x0000601601007387 */ /* 0x0001e20000100800 */
[----:B------:R-:W-:Y:S02]  /*19580*/  IMAD.MOV R23, RZ, RZ, -R23 ;  /* 0x000000ffff177224 */ /* 0x000fe400078e0a17 */
[----:B------:R-:W-:Y:S01]  /*19590*/  @!P3 IMAD.MOV R24, RZ, RZ, -R24 ;  /* 0x000000ffff18b224 */ /* 0x000fe200078e0a18 */
[C---:B------:R-:W-:Y:S01]  /*195a0*/  ISETP.GT.U32.AND P3, PT, R4.reuse, R15, PT ;  /* 0x0000000f0400720c */ /* 0x040fe20003f64070 */
[----:B------:R-:W-:Y:S01]  /*195b0*/  IMAD R16, R4, R23, R16 ;  /* 0x0000001704107224 */ /* 0x000fe200078e0210 */
[----:B------:R-:W-:Y:S01]  /*195c0*/  @!P6 LOP3.LUT R24, RZ, R2, RZ, 0x33, !PT ;  /* 0x00000002ff18e212 */ /* 0x000fe200078e33ff */
[----:B------:R-:W-:Y:S02]  /*195d0*/  VIADD R10, R3, 0x19 ;  /* 0x00000019030a7836 */ /* 0x000fe40000000000 */
[----:B------:R-:W-:Y:S01]  /*195e0*/  @!P4 IMAD.IADD R20, R20, 0x1, -R4 ;  /* 0x000000011414c824 */ /* 0x000fe200078e0a04 */
[----:B------:R-:W-:Y:S01]  /*195f0*/  ISETP.GE.AND P4, PT, R11, RZ, PT ;  /* 0x000000ff0b00720c */ /* 0x000fe20003f86270 */
[----:B0-----:R-:W-:Y:S01]  /*19600*/  IMAD.MOV.U32 R22, RZ, RZ, R18 ;  /* 0x000000ffff167224 */ /* 0x001fe200078e0012 */
[----:B------:R-:W-:Y:S01]  /*19610*/  IABS R21, R10 ;  /* 0x0000000a00157213 */ /* 0x000fe20000000000 */
[----:B------:R-:W-:Y:S01]  /*19620*/  IMAD.MOV.U32 R11, RZ, RZ, R25 ;  /* 0x000000ffff0b7224 */ /* 0x000fe200078e0019 */
[----:B------:R-:W-:Y:S01]  /*19630*/  STL [R1+0xa8], R24 ;  /* 0x0000a81801007387 */ /* 0x000fe20000100800 */
[----:B------:R-:W-:Y:S01]  /*19640*/  @!P0 IMAD.MOV R22, RZ, RZ, -R22 ;  /* 0x000000ffff168224 */ /* 0x000fe200078e0a16 */
[----:B------:R-:W-:Y:S01]  /*19650*/  ISETP.GT.U32.AND P0, PT, R4, R16, PT ;  /* 0x000000100400720c */ /* 0x000fe20003f04070 */
[----:B------:R-:W-:-:S03]  /*19660*/  IMAD.HI.U32 R23, R5, R11, RZ ;  /* 0x0000000b05177227 */ /* 0x000fc600078e00ff */
[----:B------:R0:W-:Y:S01]  /*19670*/  STL [R1+0x70], R22 ;  /* 0x0000701601007387 */ /* 0x0001e20000100800 */
[--C-:B------:R-:W-:Y:S01]  /*19680*/  @!P1 IMAD.IADD R12, R12, 0x1, -R4.reuse ;  /* 0x000000010c0c9824 */ /* 0x100fe200078e0a04 */
[----:B------:R-:W-:Y:S01]  /*19690*/  ISETP.GE.AND P1, PT, R3, RZ, PT ;  /* 0x000000ff0300720c */ /* 0x000fe20003f26270 */
[----:B------:R-:W-:Y:S02]  /*196a0*/  IMAD.MOV.U32 R18, RZ, RZ, R21 ;  /* 0x000000ffff127224 */ /* 0x000fe400078e0015 */
[----:B------:R-:W-:Y:S02]  /*196b0*/  IMAD.MOV R23, RZ, RZ, -R23 ;  /* 0x000000ffff177224 */ /* 0x000fe400078e0a17 */
[----:B------:R-:W-:Y:S01]  /*196c0*/  @!P3 IMAD.IADD R15, R15, 0x1, -R4 ;  /* 0x000000010f0fb824 */ /* 0x000fe200078e0a04 */
[----:B------:R-:W-:Y:S01]  /*196d0*/  ISETP.GE.AND P3, PT, R19, RZ, PT ;  /* 0x000000ff1300720c */ /* 0x000fe20003f66270 */
[----:B------:R-:W-:Y:S02]  /*196e0*/  VIADD R2, R3, 0x18 ;  /* 0x0000001803027836 */ /* 0x000fe40000000000 */
[----:B------:R-:W-:-:S03]  /*196f0*/  IMAD.HI.U32 R21, R5, R18, RZ ;  /* 0x0000001205157227 */ /* 0x000fc600078e00ff */
[----:B0-----:R-:W-:Y:S01]  /*19700*/  IABS R22, R2 ;  /* 0x0000000200167213 */ /* 0x001fe20000000000 */
[----:B------:R-:W-:Y:S02]  /*19710*/  IMAD R11, R4, R23, R11 ;  /* 0x00000017040b7224 */ /* 0x000fe400078e020b */
[----:B------:R-:W-:Y:S02]  /*19720*/  IMAD.MOV R21, RZ, RZ, -R21 ;  /* 0x000000ffff157224 */ /* 0x000fe400078e0a15 */
[----:B------:R-:W-:Y:S01]  /*19730*/  @!P0 IMAD.IADD R16, R16, 0x1, -R4 ;  /* 0x0000000110108824 */ /* 0x000fe200078e0a04 */
[C---:B------:R-:W-:Y:S01]  /*19740*/  ISETP.GT.U32.AND P6, PT, R4.reuse, R11, PT ;  /* 0x0000000b0400720c */ /* 0x040fe20003fc4070 */
[----:B------:R-:W-:Y:S02]  /*19750*/  IMAD.MOV.U32 R24, RZ, RZ, R12 ;  /* 0x000000ffff187224 */ /* 0x000fe400078e000c */
[----:B------:R-:W-:Y:S01]  /*19760*/  @!P2 IMAD.IADD R13, R13, 0x1, -R4 ;  /* 0x000000010d0da824 */ /* 0x000fe200078e0a04 */
[----:B------:R-:W-:Y:S01]  /*19770*/  ISETP.GE.AND P2, PT, R17, RZ, PT ;  /* 0x000000ff1100720c */ /* 0x000fe20003f46270 */
[----:B------:R-:W-:Y:S01]  /*19780*/  @!P1 IMAD.MOV R20, RZ, RZ, -R20 ;  /* 0x000000ffff149224 */ /* 0x000fe200078e0a14 */
[C---:B------:R-:W-:Y:S01]  /*19790*/  ISETP.GT.U32.AND P1, PT, R4.reuse, R16, PT ;  /* 0x000000100400720c */ /* 0x040fe20003f24070 */
[C---:B------:R-:W-:Y:S01]  /*197a0*/  IMAD R12, R4.reuse, R21, R18 ;  /* 0x00000015040c7224 */ /* 0x040fe200078e0212 */
[----:B------:R-:W-:Y:S01]  /*197b0*/  ISETP.GT.U32.AND P0, PT, R4, R13, PT ;  /* 0x0000000d0400720c */ /* 0x000fe20003f04070 */
[----:B------:R-:W-:Y:S01]  /*197c0*/  IMAD.MOV.U32 R23, RZ, RZ, R15 ;  /* 0x000000ffff177224 */ /* 0x000fe200078e000f */
[----:B------:R-:W-:Y:S01]  /*197d0*/  STL [R1+0x1d44], R20 ;  /* 0x001d441401007387 */ /* 0x000fe20000100800 */
[----:B------:R-:W-:-:S02]  /*197e0*/  IMAD.MOV.U32 R17, RZ, RZ, R22 ;  /* 0x000000ffff117224 */ /* 0x000fc400078e0016 */
[----:B------:R-:W-:Y:S01]  /*197f0*/  @!P4 IMAD.MOV R24, RZ, RZ, -R24 ;  /* 0x000000ffff18c224 */ /* 0x000fe200078e0a18 */
[----:B------:R-:W-:Y:S01]  /*19800*/  ISETP.GE.AND P4, PT, R9, RZ, PT ;  /* 0x000000ff0900720c */ /* 0x000fe20003f86270 */
[----:B------:R-:W-:Y:S01]  /*19810*/  @!P3 IMAD.MOV R23, RZ, RZ, -R23 ;  /* 0x000000ffff17b224 */ /* 0x000fe200078e0a17 */
[----:B------:R-:W-:Y:S01]  /*19820*/  ISETP.GT.U32.AND P3, PT, R4, R12, PT ;  /* 0x0000000c0400720c */ /* 0x000fe20003f64070 */
[----:B------:R-:W-:Y:S01]  /*19830*/  IMAD.HI.U32 R9, R5, R17, RZ ;  /* 0x0000001105097227 */ /* 0x000fe200078e00ff */
[----:B------:R-:W-:Y:S03]  /*19840*/  STL [R1+0x5c], R24 ;  /* 0x00005c1801007387 */ /* 0x000fe60000100800 */
[----:B------:R-:W-:Y:S01]  /*19850*/  IMAD.MOV R9, RZ, RZ, -R9 ;  /* 0x000000ffff097224 */ /* 0x000fe200078e0a09 */
[----:B------:R-:W-:Y:S01]  /*19860*/  STL [R1+0x58], R23 ;  /* 0x0000581701007387 */ /* 0x000fe20000100800 */
[----:B------:R-:W-:-:S02]  /*19870*/  @!P6 IMAD.IADD R11, R11, 0x1, -R4 ;  /* 0x000000010b0be824 */ /* 0x000fc400078e0a04 */
[--C-:B------:R-:W-:Y:S01]  /*19880*/  @!P1 IMAD.IADD R16, R16, 0x1, -R4.reuse ;  /* 0x0000000110109824 */ /* 0x100fe200078e0a04 */
[----:B------:R-:W-:Y:S01]  /*19890*/  ISETP.GE.AND P1, PT, R10, RZ, PT ;  /* 0x000000ff0a00720c */ /* 0x000fe20003f26270 */
[C---:B------:R-:W-:Y:S01]  /*198a0*/  IMAD R9, R4.reuse, R9, R17 ;  /* 0x0000000904097224 */ /* 0x040fe200078e0211 */
[----:B------:R-:W-:Y:S01]  /*198b0*/  ISETP.GT.U32.AND P6, PT, R4, R11, PT ;  /* 0x0000000b0400720c */ /* 0x000fe20003fc4070 */
[----:B------:R-:W-:Y:S02]  /*198c0*/  @!P3 IMAD.IADD R12, R12, 0x1, -R4 ;  /* 0x000000010c0cb824 */ /* 0x000fe400078e0a04 */
[----:B------:R-:W-:Y:S01]  /*198d0*/  @!P4 IMAD.MOV R16, RZ, RZ, -R16 ;  /* 0x000000ffff10c224 */ /* 0x000fe200078e0a10 */
[C---:B------:R-:W-:Y:S01]  /*198e0*/  ISETP.GT.U32.AND P4, PT, R4.reuse, R9, PT ;  /* 0x000000090400720c */ /* 0x040fe20003f84070 */
[----:B------:R-:W-:Y:S01]  /*198f0*/  @!P0 IMAD.IADD R13, R13, 0x1, -R4 ;  /* 0x000000010d0d8824 */ /* 0x000fe200078e0a04 */
[----:B------:R-:W-:Y:S01]  /*19900*/  ISETP.GT.U32.AND P3, PT, R4, R12, PT ;  /* 0x0000000c0400720c */ /* 0x000fe20003f64070 */
[----:B------:R-:W-:Y:S01]  /*19910*/  VIADD R15, R3, 0x17 ;  /* 0x00000017030f7836 */ /* 0x000fe20000000000 */
[----:B------:R-:W-:Y:S01]  /*19920*/  ISETP.GE.AND P0, PT, R14, RZ, PT ;  /* 0x000000ff0e00720c */ /* 0x000fe20003f06270 */
[----:B------:R-:W-:-:S02]  /*19930*/  IMAD.MOV.U32 R18, RZ, RZ, R13 ;  /* 0x000000ffff127224 */ /* 0x000fc400078e000d */
[----:B------:R-:W-:Y:S02]  /*19940*/  VIADD R10, R3, 0x16 ;  /* 0x00000016030a7836 */ /* 0x000fe40000000000 */
[----:B------:R-:W-:Y:S01]  /*19950*/  @!P2 IMAD.MOV R18, RZ, RZ, -R18 ;  /* 0x000000ffff12a224 */ /* 0x000fe200078e0a12 */
[----:B------:R-:W-:Y:S01]  /*19960*/  ISETP.GE.AND P2, PT, R15, RZ, PT ;  /* 0x000000ff0f00720c */ /* 0x000fe20003f46270 */
[--C-:B------:R-:W-:Y:S01]  /*19970*/  @!P6 IMAD.IADD R11, R11, 0x1, -R4.reuse ;  /* 0x000000010b0be824 */ /* 0x100fe200078e0a04 */
[----:B------:R-:W-:Y:S01]  /*19980*/  IABS R15, R15 ;  /* 0x0000000f000f7213 */ /* 0x000fe20000000000 */
[--C-:B------:R-:W-:Y:S01]  /*19990*/  @!P4 IMAD.IADD R9, R9, 0x1, -R4.reuse ;  /* 0x000000010909c824 */ /* 0x100fe200078e0a04 */
[----:B------:R-:W-:Y:S01]  /*199a0*/  ISETP.GE.AND P6, PT, R2, RZ, PT ;  /* 0x000000ff0200720c */ /* 0x000fe20003fc6270 */
[----:B------:R-:W-:Y:S01]  /*199b0*/  VIADD R2, R3, 0x15 ;  /* 0x0000001503027836 */ /* 0x000fe20000000000 */
[----:B------:R0:W-:Y:S01]  /*199c0*/  STL [R1+0x50], R18 ;  /* 0x0000501201007387 */ /* 0x0001e20000100800 */
[----:B------:R-:W-:Y:S01]  /*199d0*/  IABS R14, R10 ;  /* 0x0000000a000e7213 */ /* 0x000fe20000000000 */
[----:B------:R-:W-:Y:S01]  /*199e0*/  @!P3 IMAD.IADD R12, R12, 0x1, -R4 ;  /* 0x000000010c0cb824 */ /* 0x000fe200078e0a04 */
[----:B------:R-:W-:Y:S01]  /*199f0*/  ISETP.GT.U32.AND P4, PT, R4, R9, PT ;  /* 0x000000090400720c */ /* 0x000fe20003f84070 */
[----:B------:R1:W-:Y:S01]  /*19a00*/  STL [R1+0x48], R16 ;  /* 0x0000481001007387 */ /* 0x0003e20000100800 */
[----:B------:R-:W-:Y:S01]  /*19a10*/  ISETP.GE.AND P3, PT, R2, RZ, PT ;  /* 0x000000ff0200720c */ /* 0x000fe20003f66270 */
[----:B------:R-:W-:-:S02]  /*19a20*/  IMAD.MOV.U32 R17, RZ, RZ, R12 ;  /* 0x000000ffff117224 */ /* 0x000fc400078e000c */
[----:B------:R-:W-:Y:S01]  /*19a30*/  @!P0 IMAD.MOV R11, RZ, RZ, -R11 ;  /* 0x000000ffff0b8224 */ /* 0x000fe200078e0a0b */
[----:B------:R-:W-:Y:S01]  /*19a40*/  ISETP.GE.AND P0, PT, R10, RZ, PT ;  /* 0x000000ff0a00720c */ /* 0x000fe20003f06270 */
[----:B------:R-:W-:Y:S01]  /*19a50*/  @!P1 IMAD.MOV R17, RZ, RZ, -R17 ;  /* 0x000000ffff119224 */ /* 0x000fe200078e0a11 */
[----:B0-----:R-:W-:Y:S01]  /*19a60*/  IABS R18, R2 ;  /* 0x0000000200127213 */ /* 0x001fe20000000000 */
[C---:B------:R-:W-:Y:S01]  /*19a70*/  IMAD.HI.U32 R2, R5.reuse, R14, RZ ;  /* 0x0000000e05027227 */ /* 0x040fe200078e00ff */
[----:B------:R0:W-:Y:S03]  /*19a80*/  STL [R1+0x40], R11 ;  /* 0x0000400b01007387 */ /* 0x0001e60000100800 */
[----:B-1----:R-:W-:Y:S01]  /*19a90*/  IMAD.HI.U32 R16, R5, R15, RZ ;  /* 0x0000000f05107227 */ /* 0x002fe200078e00ff */
[----:B------:R1:W-:Y:S03]  /*19aa0*/  STL [R1+0x38], R17 ;  /* 0x0000381101007387 */ /* 0x0003e60000100800 */
[----:B------:R-:W-:-:S02]  /*19ab0*/  IMAD.MOV R16, RZ, RZ, -R16 ;  /* 0x000000ffff107224 */ /* 0x000fc400078e0a10 */
[----:B------:R-:W-:Y:S02]  /*19ac0*/  IMAD.MOV R2, RZ, RZ, -R2 ;  /* 0x000000ffff027224 */ /* 0x000fe400078e0a02 */
[C---:B------:R-:W-:Y:S02]  /*19ad0*/  IMAD R15, R4.reuse, R16, R15 ;  /* 0x00000010040f7224 */ /* 0x040fe400078e020f */
[C---:B------:R-:W-:Y:S02]  /*19ae0*/  IMAD R14, R4.reuse, R2, R14 ;  /* 0x00000002040e7224 */ /* 0x040fe400078e020e */
[----:B------:R-:W-:Y:S01]  /*19af0*/  @!P4 IMAD.IADD R9, R9, 0x1, -R4 ;  /* 0x000000010909c824 */ /* 0x000fe200078e0a04 */
[C---:B------:R-:W-:Y:S01]  /*19b00*/  ISETP.GT.U32.AND P1, PT, R4.reuse, R15, PT ;  /* 0x0000000f0400720c */ /* 0x040fe20003f24070 */
[----:B0-----:R-:W-:Y:S01]  /*19b10*/  IMAD.HI.U32 R11, R5, R18, RZ ;  /* 0x00000012050b7227 */ /* 0x001fe200078e00ff */
[----:B------:R-:W-:-:S03]  /*19b20*/  ISETP.GT.U32.AND P4, PT, R4, R14, PT ;  /* 0x0000000e0400720c */ /* 0x000fc60003f84070 */
[C---:B------:R-:W-:Y:S02]  /*19b30*/  VIADD R13, R3.reuse, 0x14 ;  /* 0x00000014030d7836 */ /* 0x040fe40000000000 */
[----:B------:R-:W-:Y:S02]  /*19b40*/  IMAD.MOV R11, RZ, RZ, -R11 ;  /* 0x000000ffff0b7224 */ /* 0x000fe400078e0a0b */
[----:B------:R-:W-:Y:S01]  /*19b50*/  VIADD R2, R3, 0x13 ;  /* 0x0000001303027836 */ /* 0x000fe20000000000 */
[----:B------:R-:W-:Y:S01]  /*19b60*/  IABS R21, R13 ;  /* 0x0000000d00157213 */ /* 0x000fe20000000000 */
[----:B------:R-:W-:Y:S02]  /*19b70*/  IMAD R18, R4, R11, R18 ;  /* 0x0000000b04127224 */ /* 0x000fe400078e0212 */
[--C-:B------:R-:W-:Y:S01]  /*19b80*/  @!P1 IMAD.IADD R15, R15, 0x1, -R4.reuse ;  /* 0x000000010f0f9824 */ /* 0x100fe200078e0a04 */
[----:B------:R-:W-:Y:S01]  /*19b90*/  IABS R27, R2 ;  /* 0x00000002001b7213 */ /* 0x000fe20000000000 */
[----:B------:R-:W-:Y:S01]  /*19ba0*/  @!P4 IMAD.IADD R14, R14, 0x1, -R4 ;  /* 0x000000010e0ec824 */ /* 0x000fe200078e0a04 */
[C---:B------:R-:W-:Y:S01]  /*19bb0*/  ISETP.GT.U32.AND P1, PT, R4.reuse, R18, PT ;  /* 0x000000120400720c */ /* 0x040fe20003f24070 */
[----:B------:R-:W-:Y:S01]  /*19bc0*/  IMAD.HI.U32 R10, R5, R21, RZ ;  /* 0x00000015050a7227 */ /* 0x000fe200078e00ff */
[----:B------:R-:W-:-:S03]  /*19bd0*/  ISETP.GT.U32.AND P4, PT, R4, R15, PT ;  /* 0x0000000f0400720c */ /* 0x000fc60003f84070 */
[----:B------:R-:W-:Y:S02]  /*19be0*/  IMAD.MOV R10, RZ, RZ, -R10 ;  /* 0x000000ffff0a7224 */ /* 0x000fe400078e0a0a */
[C---:B------:R-:W-:Y:S02]  /*19bf0*/  VIADD R23, R3.reuse, 0x12 ;  /* 0x0000001203177836 */ /* 0x040fe40000000000 */
[----:B------:R-:W-:Y:S02]  /*19c00*/  VIADD R19, R3, 0x11 ;  /* 0x0000001103137836 */ /* 0x000fe40000000000 */
[----:B------:R-:W-:Y:S01]  /*19c10*/  IMAD.HI.U32 R16, R5, R27, RZ ;  /* 0x0000001b05107227 */ /* 0x000fe200078e00ff */
[----:B------:R-:W-:Y:S02]  /*19c20*/  IABS R22, R23 ;  /* 0x0000001700167213 */ /* 0x000fe40000000000 */
[----:B------:R-:W-:Y:S01]  /*19c30*/  IABS R24, R19 ;  /* 0x0000001300187213 */ /* 0x000fe20000000000 */
[----:B------:R-:W-:-:S02]  /*19c40*/  IMAD R21, R4, R10, R21 ;  /* 0x0000000a04157224 */ /* 0x000fc400078e0215 */
[----:B------:R-:W-:Y:S02]  /*19c50*/  IMAD.MOV.U32 R20, RZ, RZ, R9 ;  /* 0x000000ffff147224 */ /* 0x000fe400078e0009 */
[----:B------:R-:W-:Y:S02]  /*19c60*/  IMAD.MOV R16, RZ, RZ, -R16 ;  /* 0x000000ffff107224 */ /* 0x000fe400078e0a10 */
[----:B------:R-:W-:Y:S01]  /*19c70*/  @!P1 IMAD.IADD R18, R18, 0x1, -R4 ;  /* 0x0000000112129824 */ /* 0x000fe200078e0a04 */
[C---:B------:R-:W-:Y:S01]  /*19c80*/  ISETP.GT.U32.AND P1, PT, R4.reuse, R14, PT ;  /* 0x0000000e0400720c */ /* 0x040fe20003f24070 */
[----:B------:R-:W-:Y:S02]  /*19c90*/  @!P6 IMAD.MOV R20, RZ, RZ, -R20 ;  /* 0x000000ffff14e224 */ /* 0x000fe400078e0a14 */
[----:B------:R-:W-:Y:S01]  /*19ca0*/  @!P4 IMAD.IADD R15, R15, 0x1, -R4 ;  /* 0x000000010f0fc824 */ /* 0x000fe200078e0a04 */
[C---:B------:R-:W-:Y:S01]  /*19cb0*/  ISETP.GT.U32.AND P4, PT, R4.reuse, R21, PT ;  /* 0x000000150400720c */ /* 0x040fe20003f84070 */
[C---:B------:R-:W-:Y:S01]  /*19cc0*/  IMAD R27, R4.reuse, R16, R27 ;  /* 0x00000010041b7224 */ /* 0x040fe200078e021b */
[----:B------:R0:W-:Y:S01]  /*19cd0*/  STL [R1+0x2c], R20 ;  /* 0x00002c1401007387 */ /* 0x0001e20000100800 */
[----:B-1----:R-:W-:Y:S01]  /*19ce0*/  IMAD.HI.U32 R17, R5, R22, RZ ;  /* 0x0000001605117227 */ /* 0x002fe200078e00ff */
[----:B------:R-:W-:-:S03]  /*19cf0*/  ISETP.GT.U32.AND P6, PT, R4, R18, PT ;  /* 0x000000120400720c */ /* 0x000fc60003fc4070 */
[----:B------:R-:W-:-:S04]  /*19d00*/  IMAD.HI.U32 R16, R5, R24, RZ ;  /* 0x0000001805107227 */ /* 0x000fc800078e00ff */
[----:B------:R-:W-:Y:S02]  /*19d10*/  VIADD R11, R3, 0xf ;  /* 0x0000000f030b7836 */ /* 0x000fe40000000000 */
[----:B------:R-:W-:Y:S02]  /*19d20*/  IMAD.MOV R17, RZ, RZ, -R17 ;  /* 0x000000ffff117224 */ /* 0x000fe400078e0a11 */
[----:B------:R-:W-:Y:S01]  /*19d30*/  IMAD.MOV R16, RZ, RZ, -R16 ;  /* 0x000000ffff107224 */ /* 0x000fe200078e0a10 */
[----:B------:R-:W-:Y:S01]  /*19d40*/  IABS R12, R11 ;  /* 0x0000000b000c7213 */ /* 0x000fe20000000000 */
[----:B0-----:R-:W-:Y:S02]  /*19d50*/  IMAD.MOV.U32 R20, RZ, RZ, R15 ;  /* 0x000000ffff147224 */ /* 0x001fe400078e000f */
[C---:B------:R-:W-:Y:S02]  /*19d60*/  IMAD R22, R4.reuse, R17, R22 ;  /* 0x0000001104167224 */ /* 0x040fe400078e0216 */
[----:B------:R-:W-:-:S02]  /*19d70*/  IMAD R24, R4, R16, R24 ;  /* 0x0000001004187224 */ /* 0x000fc400078e0218 */
[----:B------:R-:W-:Y:S01]  /*19d80*/  @!P2 IMAD.MOV R20, RZ, RZ, -R20 ;  /* 0x000000ffff14a224 */ /* 0x000fe200078e0a14 */
[----:B------:R-:W-:Y:S01]  /*19d90*/  ISETP.GT.U32.AND P2, PT, R4, R27, PT ;  /* 0x0000001b0400720c */ /* 0x000fe20003f44070 */
[--C-:B------:R-:W-:Y:S01]  /*19da0*/  @!P1 IMAD.IADD R14, R14, 0x1, -R4.reuse ;  /* 0x000000010e0e9824 */ /* 0x100fe200078e0a04 */
[C---:B------:R-:W-:Y:S01]  /*19db0*/  ISETP.GT.U32.AND P1, PT, R4.reuse, R22, PT ;  /* 0x000000160400720c */ /* 0x040fe20003f24070 */
[----:B------:R-:W-:Y:S01]  /*19dc0*/  @!P4 IMAD.IADD R21, R21, 0x1, -R4 ;  /* 0x000000011515c824 */ /* 0x000fe200078e0a04 */
[----:B------:R-:W-:Y:S01]  /*19dd0*/  ISETP.GT.U32.AND P4, PT, R4, R24, PT ;  /* 0x000000180400720c */ /* 0x000fe20003f84070 */
[----:B------:R-:W-:Y:S01]  /*19de0*/  IMAD.HI.U32 R15, R5, R12, RZ ;  /* 0x0000000c050f7227 */ /* 0x000fe200078e00ff */
[----:B------:R-:W-:Y:S03]  /*19df0*/  STL [R1+0x28], R20 ;  /* 0x0000281401007387 */ /* 0x000fe60000100800 */
[----:B------:R-:W-:-:S02]  /*19e00*/  IMAD.MOV R15, RZ, RZ, -R15 ;  /* 0x000000ffff0f7224 */ /* 0x000fc400078e0a0f */
[C---:B------:R-:W-:Y:S02]  /*19e10*/  VIADD R10, R3.reuse, 0x10 ;  /* 0x00000010030a7836 */ /* 0x040fe40000000000 */
[C---:B------:R-:W-:Y:S02]  /*19e20*/  IMAD R12, R4.reuse, R15, R12 ;  /* 0x0000000f040c7224 */ /* 0x040fe400078e020c */
[----:B------:R-:W-:Y:S01]  /*19e30*/  VIADD R15, R3, 0xe ;  /* 0x0000000e030f7836 */ /* 0x000fe20000000000 */
[----:B------:R-:W-:Y:S01]  /*19e40*/  IABS R26, R10 ;  /* 0x0000000a001a7213 */ /* 0x000fe20000000000 */
[--C-:B------:R-:W-:Y:S01]  /*19e50*/  @!P2 IMAD.IADD R27, R27, 0x1, -R4.reuse ;  /* 0x000000011b1ba824 */ /* 0x100fe200078e0a04 */
[----:B------:R-:W-:Y:S01]  /*19e60*/  ISETP.GT.U32.AND P2, PT, R4, R21, PT ;  /* 0x000000150400720c */ /* 0x000fe20003f44070 */
[--C-:B------:R-:W-:Y:S01]  /*19e70*/  @!P6 IMAD.IADD R18, R18, 0x1, -R4.reuse ;  /* 0x000000011212e824 */ /* 0x100fe200078e0a04 */
[----:B------:R-:W-:Y:S01]  /*19e80*/  ISETP.GE.AND P6, PT, R13, RZ, PT ;  /* 0x000000ff0d00720c */ /* 0x000fe20003fc6270 */
[--C-:B------:R-:W-:Y:S01]  /*19e90*/  @!P1 IMAD.IADD R22, R22, 0x1, -R4.reuse ;  /* 0x0000000116169824 */ /* 0x100fe200078e0a04 */
[----:B------:R-:W-:Y:S01]  /*19ea0*/  IABS R13, R15 ;  /* 0x0000000f000d7213 */ /* 0x000fe20000000000 */
[----:B------:R-:W-:Y:S01]  /*19eb0*/  @!P4 IMAD.IADD R24, R24, 0x1, -R4 ;  /* 0x000000011818c824 */ /* 0x000fe200078e0a04 */
[----:B------:R-:W-:Y:S01]  /*19ec0*/  ISETP.GT.U32.AND P1, PT, R4, R27, PT ;  /* 0x0000001b0400720c */ /* 0x000fe20003f24070 */
[----:B------:R-:W-:-:S03]  /*19ed0*/  IMAD.HI.U32 R9, R5, R26, RZ ;  /* 0x0000001a05097227 */ /* 0x000fc600078e00ff */
[----:B------:R-:W-:Y:S01]  /*19ee0*/  ISETP.GT.U32.AND P4, PT, R4, R24, PT ;  /* 0x000000180400720c */ /* 0x000fe20003f84070 */
[----:B------:R-:W-:-:S04]  /*19ef0*/  IMAD.HI.U32 R25, R5, R13, RZ ;  /* 0x0000000d05197227 */ /* 0x000fc800078e00ff */
[----:B------:R-:W-:Y:S02]  /*19f00*/  IMAD.MOV R9, RZ, RZ, -R9 ;  /* 0x000000ffff097224 */ /* 0x000fe400078e0a09 */
[----:B------:R-:W-:Y:S02]  /*19f10*/  IMAD.MOV R25, RZ, RZ, -R25 ;  /* 0x000000ffff197224 */ /* 0x000fe400078e0a19 */
[----:B------:R-:W-:Y:S02]  /*19f20*/  IMAD.MOV.U32 R16, RZ, RZ, R14 ;  /* 0x000000ffff107224 */ /* 0x000fe400078e000e */
[C---:B------:R-:W-:Y:S02]  /*19f30*/  IMAD R26, R4.reuse, R9, R26 ;  /* 0x00000009041a7224 */ /* 0x040fe400078e021a */
[----:B------:R-:W-:Y:S01]  /*19f40*/  @!P1 IMAD.IADD R27, R27, 0x1, -R4 ;  /* 0x000000011b1b9824 */ /* 0x000fe200078e0a04 */
[C---:B------:R-:W-:Y:S01]  /*19f50*/  ISETP.GT.U32.AND P1, PT, R4.reuse, R12, PT ;  /* 0x0000000c0400720c */ /* 0x040fe20003f24070 */
[----:B------:R-:W-:-:S02]  /*19f60*/  IMAD R13, R4, R25, R13 ;  /* 0x00000019040d7224 */ /* 0x000fc400078e020d */
[----:B------:R-:W-:Y:S01]  /*19f70*/  @!P0 IMAD.MOV R16, RZ, RZ, -R16 ;  /* 0x000000ffff108224 */ /* 0x000fe200078e0a10 */
[C---:B------:R-:W-:Y:S01]  /*19f80*/  ISETP.GT.U32.AND P0, PT, R4.reuse, R22, PT ;  /* 0x000000160400720c */ /* 0x040fe20003f04070 */
[--C-:B------:R-:W-:Y:S01]  /*19f90*/  @!P2 IMAD.IADD R21, R21, 0x1, -R4.reuse ;  /* 0x000000011515a824 */ /* 0x100fe200078e0a04 */
[----:B------:R-:W-:Y:S01]  /*19fa0*/  ISETP.GT.U32.AND P2, PT, R4, R26, PT ;  /* 0x0000001a0400720c */ /* 0x000fe20003f44070 */
[--C-:B------:R-:W-:Y:S01]  /*19fb0*/  @!P4 IMAD.IADD R24, R24, 0x1, -R4.reuse ;  /* 0x000000011818c824 */ /* 0x100fe200078e0a04 */
[----:B------:R-:W-:Y:S01]  /*19fc0*/  ISETP.GT.U32.AND P4, PT, R4, R13, PT ;  /* 0x0000000d0400720c */ /* 0x000fe20003f84070 */
[C---:B------:R-:W-:Y:S01]  /*19fd0*/  VIADD R9, R3.reuse, 0xc ;  /* 0x0000000c03097836 */ /* 0x040fe20000000000 */
[----:B------:R0:W-:Y:S01]  /*19fe0*/  STL [R1+0x1c], R16 ;  /* 0x00001c1001007387 */ /* 0x0001e20000100800 */
[----:B------:R-:W-:Y:S02]  /*19ff0*/  VIADD R17, R3, 0xd ;  /* 0x0000000d03117836 */ /* 0x000fe40000000000 */
[--C-:B------:R-:W-:Y:S01]  /*1a000*/  @!P1 IMAD.IADD R12, R12, 0x1, -R4.reuse ;  /* 0x000000010c0c9824 */ /* 0x100fe200078e0a04 */
[----:B------:R-:W-:Y:S01]  /*1a010*/  ISETP.GE.AND P1, PT, R19, RZ, PT ;  /* 0x000000ff1300720c */ /* 0x000fe20003f26270 */
[----:B------:R-:W-:Y:S01]  /*1a020*/  @!P6 IMAD.MOV R21, RZ, RZ, -R21 ;  /* 0x000000ffff15e224 */ /* 0x000fe200078e0a15 */
[----:B------:R-:W-:Y:S01]  /*1a030*/  IABS R14, R17 ;  /* 0x00000011000e7213 */ /* 0x000fe20000000000 */
[--C-:B------:R-:W-:Y:S01]  /*1a040*/  @!P0 IMAD.IADD R22, R22, 0x1, -R4.reuse ;  /* 0x0000000116168824 */ /* 0x100fe200078e0a04 */
[----:B------:R-:W-:Y:S01]  /*1a050*/  ISETP.GE.AND P0, PT, R2, RZ, PT ;  /* 0x000000ff0200720c */ /* 0x000fe20003f06270 */
[--C-:B------:R-:W-:Y:S01]  /*1a060*/  @!P2 IMAD.IADD R26, R26, 0x1, -R4.reuse ;  /* 0x000000011a1aa824 */ /* 0x100fe200078e0a04 */
[----:B0-----:R-:W-:Y:S01]  /*1a070*/  IABS R16, R9 ;  /* 0x0000000900107213 */ /* 0x001fe20000000000 */
[----:B------:R-:W-:Y:S01]  /*1a080*/  @!P4 IMAD.IADD R13, R13, 0x1, -R4 ;  /* 0x000000010d0dc824 */ /* 0x000fe200078e0a04 */
[----:B------:R-:W-:Y:S01]  /*1a090*/  ISETP.GE.AND P2, PT, R23, RZ, PT ;  /* 0x000000ff1700720c */ /* 0x000fe20003f46270 */
[----:B------:R-:W-:Y:S01]  /*1a0a0*/  IMAD.HI.U32 R25, R5, R14, RZ ;  /* 0x0000000e05197227 */ /* 0x000fe200078e00ff */
[----:B------:R-:W-:-:S02]  /*1a0b0*/  ISETP.GT.U32.AND P4, PT, R4, R12, PT ;  /* 0x0000000c0400720c */ /* 0x000fc40003f84070 */
[----:B------:R-:W-:Y:S01]  /*1a0c0*/  ISETP.GT.U32.AND P6, PT, R4, R13, PT ;  /* 0x0000000d0400720c */ /* 0x000fe20003fc4070 */
[----:B------:R-:W-:-:S04]  /*1a0d0*/  IMAD.HI.U32 R2, R5, R16, RZ ;  /* 0x0000001005027227 */ /* 0x000fc800078e00ff */
[----:B------:R-:W-:Y:S02]  /*1a0e0*/  IMAD.MOV R23, RZ, RZ, -R2 ;  /* 0x000000ffff177224 */ /* 0x000fe400078e0a02 */
[----:B------:R-:W-:Y:S02]  /*1a0f0*/  VIADD R2, R3, 0xb ;  /* 0x0000000b03027836 */ /* 0x000fe40000000000 */
[----:B------:R-:W-:Y:S01]  /*1a100*/  @!P2 IMAD.MOV R22, RZ, RZ, -R22 ;  /* 0x000000ffff16a224 */ /* 0x000fe200078e0a16 */
[----:B------:R-:W-:Y:S01]  /*1a110*/  ISETP.GE.AND P2, PT, R10, RZ, PT ;  /* 0x000000ff0a00720c */ /* 0x000fe20003f46270 */
[----:B------:R-:W-:Y:S01]  /*1a120*/  @!P4 IMAD.IADD R12, R12, 0x1, -R4 ;  /* 0x000000010c0cc824 */ /* 0x000fe200078e0a04 */
[----:B------:R-:W-:Y:S01]  /*1a130*/  IABS R19, R2 ;  /* 0x0000000200137213 */ /* 0x000fe20000000000 */
[----:B------:R-:W-:Y:S01]  /*1a140*/  IMAD.MOV R25, RZ, RZ, -R25 ;  /* 0x000000ffff197224 */ /* 0x000fe200078e0a19 */
[----:B------:R-:W-:Y:S01]  /*1a150*/  ISETP.GE.AND P4, PT, R15, RZ, PT ;  /* 0x000000ff0f00720c */ /* 0x000fe20003f86270 */
[----:B------:R-:W-:Y:S01]  /*1a160*/  @!P3 IMAD.MOV R18, RZ, RZ, -R18 ;  /* 0x000000ffff12b224 */ /* 0x000fe200078e0a12 */
[----:B------:R-:W-:Y:S01]  /*1a170*/  ISETP.GT.U32.AND P3, PT, R4, R26, PT ;  /* 0x0000001a0400720c */ /* 0x000fe20003f64070 */
[----:B------:R-:W-:-:S03]  /*1a180*/  IMAD.HI.U32 R10, R5, R19, RZ ;  /* 0x00000013050a7227 */ /* 0x000fc600078e00ff */
[----:B------:R-:W-:Y:S01]  /*1a190*/  STL [R1+0x1d28], R18 ;  /* 0x001d281201007387 */ /* 0x000fe20000100800 */
[----:B------:R-:W-:Y:S02]  /*1a1a0*/  IMAD.MOV R10, RZ, RZ, -R10 ;  /* 0x000000ffff0a7224 */ /* 0x000fe400078e0a0a */
[C---:B------:R-:W-:Y:S01]  /*1a1b0*/  IMAD R14, R4.reuse, R25, R14 ;  /* 0x00000019040e7224 */ /* 0x040fe200078e020e */
[----:B------:R-:W-:Y:S01]  /*1a1c0*/  STL [R1+0x1d2c], R21 ;  /* 0x001d2c1501007387 */ /* 0x000fe20000100800 */
[----:B------:R-:W-:Y:S01]  /*1a1d0*/  @!P6 IMAD.IADD R13, R13, 0x1, -R4 ;  /* 0x000000010d0de824 */ /* 0x000fe200078e0a04 */
[----:B------:R-:W-:Y:S01]  /*1a1e0*/  ISETP.GE.AND P6, PT, R17, RZ, PT ;  /* 0x000000ff1100720c */ /* 0x000fe20003fc6270 */
[C---:B------:R-:W-:Y:S02]  /*1a1f0*/  IMAD R16, R4.reuse, R23, R16 ;  /* 0x0000001704107224 */ /* 0x040fe400078e0210 */
[C---:B------:R-:W-:Y:S02]  /*1a200*/  IMAD R17, R4.reuse, R10, R19 ;  /* 0x0000000a04117224 */ /* 0x040fe400078e0213 */
[----:B------:R-:W-:Y:S01]  /*1a210*/  @!P0 IMAD.MOV R27, RZ, RZ, -R27 ;  /* 0x000000ffff1b8224 */ /* 0x000fe200078e0a1b */
[C---:B------:R-:W-:Y:S01]  /*1a220*/  ISETP.GT.U32.AND P0, PT, R4.reuse, R14, PT ;  /* 0x0000000e0400720c */ /* 0x040fe20003f04070 */
[----:B------:R-:W-:Y:S01]  /*1a230*/  @!P1 IMAD.MOV R24, RZ, RZ, -R24 ;  /* 0x000000ffff189224 */ /* 0x000fe200078e0a18 */
[C---:B------:R-:W-:Y:S01]  /*1a240*/  ISETP.GT.U32.AND P1, PT, R4.reuse, R16, PT ;  /* 0x000000100400720c */ /* 0x040fe20003f24070 */
[----:B------:R-:W-:Y:S01]  /*1a250*/  @!P4 IMAD.MOV R13, RZ, RZ, -R13 ;  /* 0x000000ffff0dc224 */ /* 0x000fe200078e0a0d */
[----:B------:R-:W-:Y:S01]  /*1a260*/  ISETP.GT.U32.AND P4, PT, R4, R17, PT ;  /* 0x000000110400720c */ /* 0x000fe20003f84070 */
[----:B------:R-:W-:Y:S01]  /*1a270*/  @!P3 IMAD.IADD R26, R26, 0x1, -R4 ;  /* 0x000000011a1ab824 */ /* 0x000fe200078e0a04 */
[----:B------:R-:W-:Y:S01]  /*1a280*/  ISETP.GE.AND P3, PT, R11, RZ, PT ;  /* 0x000000ff0b00720c */ /* 0x000fe20003f66270 */
[----:B------:R-:W-:Y:S01]  /*1a290*/  STL [R1+0x1d30], R27 ;  /* 0x001d301b01007387 */ /* 0x000fe20000100800 */
[----:B------:R-:W-:-:S02]  /*1a2a0*/  VIADD R25, R3, 0xa ;  /* 0x0000000a03197836 */ /* 0x000fc40000000000 */
[----:B------:R-:W-:Y:S01]  /*1a2b0*/  @!P2 IMAD.MOV R26, RZ, RZ, -R26 ;  /* 0x000000ffff1aa224 */ /* 0x000fe200078e0a1a */
[----:B------:R0:W-:Y:S01]  /*1a2c0*/  STL [R1+0x1d34], R22 ;  /* 0x001d341601007387 */ /* 0x0001e20000100800 */
[----:B------:R-:W-:Y:S02]  /*1a2d0*/  VIADD R19, R3, 0x9 ;  /* 0x0000000903137836 */ /* 0x000fe40000000000 */
[--C-:B------:R-:W-:Y:S01]  /*1a2e0*/  @!P0 IMAD.IADD R14, R14, 0x1, -R4.reuse ;  /* 0x000000010e0e8824 */ /* 0x100fe200078e0a04 */
[----:B------:R-:W-:Y:S01]  /*1a2f0*/  ISETP.GE.AND P0, PT, R9, RZ, PT ;  /* 0x000000ff0900720c */ /* 0x000fe20003f06270 */
[--C-:B------:R-:W-:Y:S01]  /*1a300*/  @!P1 IMAD.IADD R16, R16, 0x1, -R4.reuse ;  /* 0x0000000110109824 */ /* 0x100fe200078e0a04 */
[----:B------:R-:W-:Y:S01]  /*1a310*/  STL [R1+0x1d38], R24 ;  /* 0x001d381801007387 */ /* 0x000fe20000100800 */
[----:B------:R-:W-:Y:S01]  /*1a320*/  @!P4 IMAD.IADD R17, R17, 0x1, -R4 ;  /* 0x000000011111c824 */ /* 0x000fe200078e0a04 */
[C---:B------:R-:W-:Y:S01]  /*1a330*/  ISETP.GT.U32.AND P1, PT, R4.reuse, R14, PT ;  /* 0x0000000e0400720c */ /* 0x040fe20003f24070 */
[----:B------:R-:W-:Y:S01]  /*1a340*/  @!P3 IMAD.MOV R12, RZ, RZ, -R12 ;  /* 0x000000ffff0cb224 */ /* 0x000fe200078e0a0c */
[C---:B------:R-:W-:Y:S01]  /*1a350*/  ISETP.GT.U32.AND P2, PT, R4.reuse, R16, PT ;  /* 0x000000100400720c */ /* 0x040fe20003f44070 */
[----:B------:R-:W-:Y:S01]  /*1a360*/  STL [R1+0x1d3c], R26 ;  /* 0x001d3c1a01007387 */ /* 0x000fe20000100800 */
[----:B------:R-:W-:Y:S01]  /*1a370*/  ISETP.GT.U32.AND P4, PT, R4, R17, PT ;  /* 0x000000110400720c */ /* 0x000fe20003f84070 */
[C---:B------:R-:W-:Y:S01]  /*1a380*/  VIADD R10, R3.reuse, 0x8 ;  /* 0x00000008030a7836 */ /* 0x040fe20000000000 */
[----:B------:R-:W-:Y:S01]  /*1a390*/  ISETP.GE.AND P3, PT, R2, RZ, PT ;  /* 0x000000ff0200720c */ /* 0x000fe20003f66270 */
[----:B------:R-:W-:Y:S01]  /*1a3a0*/  STL [R1+0x1d40], R12 ;  /* 0x001d400c01007387 */ /* 0x000fe20000100800 */
[----:B------:R-:W-:-:S02]  /*1a3b0*/  VIADD R2, R3, 0x7 ;  /* 0x0000000703027836 */ /* 0x000fc40000000000 */
[C---:B0-----:R-:W-:Y:S01]  /*1a3c0*/  VIADD R22, R3.reuse, 0x6 ;  /* 0x0000000603167836 */ /* 0x041fe20000000000 */
[----:B------:R0:W-:Y:S01]  /*1a3d0*/  STL [R1+0x1d48], R13 ;  /* 0x001d480d01007387 */ /* 0x0001e20000100800 */
[----:B------:R-:W-:Y:S01]  /*1a3e0*/  VIADD R27, R3, 0x5 ;  /* 0x00000005031b7836 */ /* 0x000fe20000000000 */
[----:B------:R-:W-:Y:S01]  /*1a3f0*/  IABS R9, R2 ;  /* 0x0000000200097213 */ /* 0x000fe20000000000 */
[--C-:B------:R-:W-:Y:S01]  /*1a400*/  @!P1 IMAD.IADD R14, R14, 0x1, -R4.reuse ;  /* 0x000000010e0e9824 */ /* 0x100fe200078e0a04 */
[----:B------:R-:W-:Y:S01]  /*1a410*/  ISETP.GE.AND P1, PT, R25, RZ, PT ;  /* 0x000000ff1900720c */ /* 0x000fe20003f26270 */
[--C-:B------:R-:W-:Y:S01]  /*1a420*/  @!P2 IMAD.IADD R16, R16, 0x1, -R4.reuse ;  /* 0x000000011010a824 */ /* 0x100fe200078e0a04 */
[----:B------:R-:W-:Y:S01]  /*1a430*/  IABS R25, R25 ;  /* 0x0000001900197213 */ /* 0x000fe20000000000 */
[----:B------:R-:W-:Y:S01]  /*1a440*/  @!P4 IMAD.IADD R17, R17, 0x1, -R4 ;  /* 0x000000011111c824 */ /* 0x000fe200078e0a04 */
[----:B------:R-:W-:Y:S01]  /*1a450*/  ISETP.GE.AND P2, PT, R19, RZ, PT ;  /* 0x000000ff1300720c */ /* 0x000fe20003f46270 */
[----:B------:R-:W-:Y:S01]  /*1a460*/  @!P6 IMAD.MOV R14, RZ, RZ, -R14 ;  /* 0x000000ffff0ee224 */ /* 0x000fe200078e0a0e */
[----:B------:R-:W-:Y:S01]  /*1a470*/  IABS R19, R19 ;  /* 0x0000001300137213 */ /* 0x000fe20000000000 */
[----:B------:R-:W-:Y:S01]  /*1a480*/  @!P0 IMAD.MOV R16, RZ, RZ, -R16 ;  /* 0x000000ffff108224 */ /* 0x000fe200078e0a10 */
[----:B------:R-:W-:Y:S01]  /*1a490*/  ISETP.GE.AND P6, PT, R10, RZ, PT ;  /* 0x000000ff0a00720c */ /* 0x000fe20003fc6270 */
[----:B------:R-:W-:Y:S01]  /*1a4a0*/  @!P3 IMAD.MOV R17, RZ, RZ, -R17 ;  /* 0x000000ffff11b224 */ /* 0x000fe200078e0a11 */
[----:B------:R-:W-:Y:S01]  /*1a4b0*/  STL [R1+0x1d4c], R14 ;  /* 0x001d4c0e01007387 */ /* 0x000fe20000100800 */
[C---:B------:R-:W-:Y:S01]  /*1a4c0*/  VIADD R21, R3.reuse, 0x4 ;  /* 0x0000000403157836 */ /* 0x040fe20000000000 */
[----:B------:R-:W-:Y:S01]  /*1a4d0*/  IABS R10, R10 ;  /* 0x0000000a000a7213 */ /* 0x000fe20000000000 */
[C---:B------:R-:W-:Y:S01]  /*1a4e0*/  VIADD R18, R3.reuse, 0x3 ;  /* 0x0000000303127836 */ /* 0x040fe20000000000 */
[----:B------:R-:W-:Y:S01]  /*1a4f0*/  STL [R1+0x1d50], R16 ;  /* 0x001d501001007387 */ /* 0x000fe20000100800 */
[C---:B------:R-:W-:Y:S01]  /*1a500*/  VIADD R20, R3.reuse, 0x2 ;  /* 0x0000000203147836 */ /* 0x040fe20000000000 */
[----:B------:R-:W-:Y:S01]  /*1a510*/  IABS R15, R22 ;  /* 0x00000016000f7213 */ /* 0x000fe20000000000 */
[----:B0-----:R-:W-:Y:S01]  /*1a520*/  VIADD R13, R3, 0x1 ;  /* 0x00000001030d7836 */ /* 0x001fe20000000000 */
[----:B------:R0:W-:Y:S01]  /*1a530*/  STL [R1+0x1d54], R17 ;  /* 0x001d541101007387 */ /* 0x0001e20000100800 */
[----:B------:R-:W-:Y:S01]  /*1a540*/  IMAD.HI.U32 R23, R5, R25, RZ ;  /* 0x0000001905177227 */ /* 0x000fe200078e00ff */
[----:B------:R-:W-:-:S02]  /*1a550*/  ISETP.GE.AND P3, PT, R2, RZ, PT ;  /* 0x000000ff0200720c */ /* 0x000fc40003f66270 */
[----:B------:R-:W3:Y:S01]  /*1a560*/  LDL.LU R3, [R1+0x1e0c] ;  /* 0x001e0c0001037983 */ /* 0x000ee20000300800 */
[----:B------:R-:W-:Y:S01]  /*1a570*/  IMAD.HI.U32 R11, R5, R19, RZ ;  /* 0x00000013050b7227 */ /* 0x000fe200078e00ff */
[----:B------:R-:W-:Y:S01]  /*1a580*/  IABS R26, R20 ;  /* 0x00000014001a7213 */ /* 0x000fe20000000000 */
[----:B------:R-:W1:Y:S02]  /*1a590*/  S2R R24, SR_TID.X ;  /* 0x0000000000187919 */ /* 0x000e640000002100 */
[----:B------:R-:W-:Y:S02]  /*1a5a0*/  IMAD.MOV R23, RZ, RZ, -R23 ;  /* 0x000000ffff177224 */ /* 0x000fe400078e0a17 */
[----:B------:R-:W-:Y:S02]  /*1a5b0*/  IMAD.MOV R11, RZ, RZ, -R11 ;  /* 0x000000ffff0b7224 */ /* 0x000fe400078e0a0b */
[C---:B------:R-:W-:Y:S02]  /*1a5c0*/  IMAD R25, R4.reuse, R23, R25 ;  /* 0x0000001704197224 */ /* 0x040fe400078e0219 */
[----:B------:R-:W-:-:S02]  /*1a5d0*/  IMAD R19, R4, R11, R19 ;  /* 0x0000000b04137224 */ /* 0x000fc400078e0213 */
[C---:B------:R-:W-:Y:S01]  /*1a5e0*/  IMAD.HI.U32 R23, R5.reuse, R10, RZ ;  /* 0x0000000a05177227 */ /* 0x040fe200078e00ff */
[C---:B------:R-:W-:Y:S02]  /*1a5f0*/  ISETP.GT.U32.AND P4, PT, R4.reuse, R25, PT ;  /* 0x000000190400720c */ /* 0x040fe40003f84070 */
[----:B------:R-:W-:Y:S01]  /*1a600*/  ISETP.GT.U32.AND P0, PT, R4, R19, PT ;  /* 0x000000130400720c */ /* 0x000fe20003f04070 */
[----:B------:R-:W-:-:S04]  /*1a610*/  IMAD.HI.U32 R11, R5, R9, RZ ;  /* 0x00000009050b7227 */ /* 0x000fc800078e00ff */
[----:B------:R-:W-:Y:S02]  /*1a620*/  IMAD.MOV R23, RZ, RZ, -R23 ;  /* 0x000000ffff177224 */ /* 0x000fe400078e0a17 */
[----:B------:R-:W-:Y:S02]  /*1a630*/  IMAD.MOV R11, RZ, RZ, -R11 ;  /* 0x000000ffff0b7224 */ /* 0x000fe400078e0a0b */
[C---:B------:R-:W-:Y:S01]  /*1a640*/  IMAD R10, R4.reuse, R23, R10 ;  /* 0x00000017040a7224 */ /* 0x040fe200078e020a */
[----:B------:R-:W-:Y:S01]  /*1a650*/  IABS R23, R27 ;  /* 0x0000001b00177213 */ /* 0x000fe20000000000 */
[--C-:B------:R-:W-:Y:S02]  /*1a660*/  @!P4 IMAD.IADD R25, R25, 0x1, -R4.reuse ;  /* 0x000000011919c824 */ /* 0x100fe400078e0a04 */
[----:B------:R-:W-:Y:S02]  /*1a670*/  @!P0 IMAD.IADD R19, R19, 0x1, -R4 ;  /* 0x0000000113138824 */ /* 0x000fe400078e0a04 */
[C---:B------:R-:W-:Y:S01]  /*1a680*/  IMAD R9, R4.reuse, R11, R9 ;  /* 0x0000000b04097224 */ /* 0x040fe200078e0209 */
[C---:B------:R-:W-:Y:S01]  /*1a690*/  ISETP.GT.U32.AND P4, PT, R4.reuse, R25, PT ;  /* 0x000000190400720c */ /* 0x040fe20003f84070 */
[----:B------:R-:W-:Y:S01]  /*1a6a0*/  IMAD.HI.U32 R28, R5, R15, RZ ;  /* 0x0000000f051c7227 */ /* 0x000fe200078e00ff */
[----:B------:R-:W-:-:S02]  /*1a6b0*/  ISETP.GT.U32.AND P0, PT, R4, R19, PT ;  /* 0x000000130400720c */ /* 0x000fc40003f04070 */
[----:B------:R-:W-:Y:S01]  /*1a6c0*/  IABS R11, R21 ;  /* 0x00000015000b7213 */ /* 0x000fe20000000000 */
[----:B------:R-:W-:Y:S01]  /*1a6d0*/  IMAD.MOV R2, RZ, RZ, -R28 ;  /* 0x000000ffff027224 */ /* 0x000fe200078e0a1c */
[----:B-1----:R-:W-:Y:S01]  /*1a6e0*/  SHF.R.U32.HI R24, RZ, 0x5, R24 ;  /* 0x00000005ff187819 */ /* 0x002fe20000011618 */
[C---:B------:R-:W-:Y:S01]  /*1a6f0*/  IMAD.HI.U32 R28, R5.reuse, R23, RZ ;  /* 0x00000017051c7227 */ /* 0x040fe200078e00ff */
[----:B0-----:R-:W-:Y:S02]  /*1a700*/  IABS R17, R13 ;  /* 0x0000000d00117213 */ /* 0x001fe40000000000 */
[----:B------:R-:W-:Y:S01]  /*1a710*/  SGXT.U32 R24, R24, 0x2 ;  /* 0x000000021818781a */ /* 0x000fe20000000000 */
[----:B------:R-:W-:-:S03]  /*1a720*/  IMAD.HI.U32 R29, R5, R11, RZ ;  /* 0x0000000b051d7227 */ /* 0x000fc600078e00ff */
[----:B------:R-:W-:Y:S01]  /*1a730*/  LOP3.LUT R12, R24, 0x7c, RZ, 0xfc, !PT ;  /* 0x0000007c180c7812 */ /* 0x000fe200078efcff */
[--C-:B------:R-:W-:Y:S01]  /*1a740*/  @!P4 IMAD.IADD R25, R25, 0x1, -R4.reuse ;  /* 0x000000011919c824 */ /* 0x100fe200078e0a04 */
[C---:B------:R-:W-:Y:S01]  /*1a750*/  ISETP.GT.U32.AND P4, PT, R4.reuse, R10, PT ;  /* 0x0000000a0400720c */ /* 0x040fe20003f84070 */
[----:B------:R-:W-:Y:S01]  /*1a760*/  @!P0 IMAD.IADD R19, R19, 0x1, -R4 ;  /* 0x0000000113138824 */ /* 0x000fe200078e0a04 */
[C---:B------:R-:W-:Y:S01]  /*1a770*/  ISETP.GT.U32.AND P0, PT, R4.reuse, R9, PT ;  /* 0x000000090400720c */ /* 0x040fe20003f04070 */
[C---:B------:R-:W-:Y:S01]  /*1a780*/  IMAD R15, R4.reuse, R2, R15 ;  /* 0x00000002040f7224 */ /* 0x040fe200078e020f */
[----:B------:R-:W-:Y:S01]  /*1a790*/  IABS R2, R18 ;  /* 0x0000001200027213 */ /* 0x000fe20000000000 */
[----:B------:R-:W-:Y:S02]  /*1a7a0*/  IMAD.MOV R29, RZ, RZ, -R29 ;  /* 0x000000ffff1d7224 */ /* 0x000fe400078e0a1d */
[----:B------:R-:W-:Y:S02]  /*1a7b0*/  IMAD.MOV R28, RZ, RZ, -R28 ;  /* 0x000000ffff1c7224 */ /* 0x000fe400078e0a1c */
[----:B------:R-:W-:-:S02]  /*1a7c0*/  IMAD R11, R4, R29, R11 ;  /* 0x0000001d040b7224 */ /* 0x000fc400078e020b */
[----:B------:R-:W-:-:S04]  /*1a7d0*/  IMAD.HI.U32 R29, R5, R2, RZ ;  /* 0x00000002051d7227 */ /* 0x000fc800078e00ff */
[--C-:B------:R-:W-:Y:S02]  /*1a7e0*/  @!P4 IMAD.IADD R10, R10, 0x1, -R4.reuse ;  /* 0x000000010a0ac824 */ /* 0x100fe400078e0a04 */
[----:B------:R-:W-:Y:S02]  /*1a7f0*/  @!P0 IMAD.IADD R9, R9, 0x1, -R4 ;  /* 0x0000000109098824 */ /* 0x000fe400078e0a04 */
[C---:B------:R-:W-:Y:S01]  /*1a800*/  IMAD R23, R4.reuse, R28, R23 ;  /* 0x0000001c04177224 */ /* 0x040fe200078e0217 */
[C---:B------:R-:W-:Y:S01]  /*1a810*/  ISETP.GT.U32.AND P0, PT, R4.reuse, R10, PT ;  /* 0x0000000a0400720c */ /* 0x040fe20003f04070 */
[----:B------:R-:W-:Y:S02]  /*1a820*/  IMAD.MOV.U32 R28, RZ, RZ, R26 ;  /* 0x000000ffff1c7224 */ /* 0x000fe400078e001a */
[----:B------:R-:W-:Y:S01]  /*1a830*/  IMAD.MOV R29, RZ, RZ, -R29 ;  /* 0x000000ffff1d7224 */ /* 0x000fe200078e0a1d */
[C---:B------:R-:W-:Y:S01]  /*1a840*/  ISETP.GT.U32.AND P4, PT, R4.reuse, R15, PT ;  /* 0x0000000f0400720c */ /* 0x040fe20003f84070 */
[----:B------:R-:W-:Y:S01]  /*1a850*/  @!P1 IMAD.MOV R25, RZ, RZ, -R25 ;  /* 0x000000ffff199224 */ /* 0x000fe200078e0a19 */
[----:B------:R-:W-:Y:S01]  /*1a860*/  ISETP.GT.U32.AND P1, PT, R4, R9, PT ;  /* 0x000000090400720c */ /* 0x000fe20003f24070 */
[----:B------:R-:W-:-:S04]  /*1a870*/  IMAD.HI.U32 R14, R5, R28, RZ ;  /* 0x0000001c050e7227 */ /* 0x000fc800078e00ff */
[----:B------:R-:W-:Y:S02]  /*1a880*/  IMAD R2, R4, R29, R2 ;  /* 0x0000001d04027224 */ /* 0x000fe400078e0202 */
[----:B------:R-:W-:Y:S02]  /*1a890*/  IMAD.MOV.U32 R29, RZ, RZ, R17 ;  /* 0x000000ffff1d7224 */ /* 0x000fe400078e0011 */
[----:B------:R-:W-:Y:S01]  /*1a8a0*/  @!P0 IMAD.IADD R10, R10, 0x1, -R4 ;  /* 0x000000010a0a8824 */ /* 0x000fe200078e0a04 */
[----:B------:R-:W-:Y:S01]  /*1a8b0*/  ISETP.GT.U32.AND P0, PT, R4, R23, PT ;  /* 0x000000170400720c */ /* 0x000fe20003f04070 */
[----:B------:R-:W-:Y:S02]  /*1a8c0*/  IMAD.MOV R16, RZ, RZ, -R14 ;  /* 0x000000ffff107224 */ /* 0x000fe400078e0a0e */
[----:B------:R-:W-:Y:S02]  /*1a8d0*/  IMAD R14, R12, UR8, RZ ;  /* 0x000000080c0e7c24 */ /* 0x000fe4000f8e02ff */
[----:B------:R-:W-:-:S04]  /*1a8e0*/  IMAD.HI.U32 R5, R5, R29, RZ ;  /* 0x0000001d05057227 */ /* 0x000fc800078e00ff */
[----:B------:R-:W-:Y:S02]  /*1a8f0*/  IMAD R12, RZ, RZ, -UR8 ;  /* 0x80000008ff0c7e24 */ /* 0x000fe4000f8e02ff */
[----:B------:R-:W-:Y:S02]  /*1a900*/  IMAD R28, R4, R16, R28 ;  /* 0x00000010041c7224 */ /* 0x000fe400078e021c */
[----:B------:R-:W-:Y:S02]  /*1a910*/  IMAD.MOV R5, RZ, RZ, -R5 ;  /* 0x000000ffff057224 */ /* 0x000fe400078e0a05 */
[----:B------:R-:W-:Y:S02]  /*1a920*/  IMAD R14, R12, 0x4, R14 ;  /* 0x000000040c0e7824 */ /* 0x000fe400078e020e */
[----:B------:R-:W-:Y:S02]  /*1a930*/  @!P4 IMAD.IADD R15, R15, 0x1, -R4 ;  /* 0x000000010f0fc824 */ /* 0x000fe400078e0a04 */
[----:B------:R-:W-:-:S02]  /*1a940*/  IMAD R29, R4, R5, R29 ;  /* 0x00000005041d7224 */ /* 0x000fc400078e021d */
[----:B------:R-:W-:Y:S01]  /*1a950*/  @!P1 IMAD.IADD R9, R9, 0x1, -R4 ;  /* 0x0000000109099824 */ /* 0x000fe200078e0a04 */
[C---:B------:R-:W-:Y:S01]  /*1a960*/  ISETP.GT.U32.AND P1, PT, R4.reuse, R28, PT ;  /* 0x0000001c0400720c */ /* 0x040fe20003f24070 */
[----:B------:R-:W-:Y:S01]  /*1a970*/  @!P2 IMAD.MOV R19, RZ, RZ, -R19 ;  /* 0x000000ffff13a224 */ /* 0x000fe200078e0a13 */
[----:B------:R0:W-:Y:S01]  /*1a980*/  STL [R1+0x854], R14 ;  /* 0x0008540e01007387 */ /* 0x0001e20000100800 */
[----:B------:R-:W-:Y:S01]  /*1a990*/  @!P6 IMAD.MOV R10, RZ, RZ, -R10 ;  /* 0x000000ffff0ae224 */ /* 0x000fe200078e0a0a */
[C---:B------:R-:W-:Y:S01]  /*1a9a0*/  ISETP.GT.U32.AND P4, PT, R4.reuse, R15, PT ;  /* 0x0000000f0400720c */ /* 0x040fe20003f84070 */
[----:B------:R-:W-:Y:S01]  /*1a9b0*/  @!P0 IMAD.IADD R23, R23, 0x1, -R4 ;  /* 0x0000000117178824 */ /* 0x000fe200078e0a04 */
[----:B------:R-:W-:Y:S01]  /*1a9c0*/  STL [R1+0x1d58], R25 ;  /* 0x001d581901007387 */ /* 0x000fe20000100800 */
[----:B------:R-:W-:Y:S01]  /*1a9d0*/  ISETP.GT.U32.AND P0, PT, R4, R29, PT ;  /* 0x0000001d0400720c */ /* 0x000fe20003f04070 */
[----:B0-----:R-:W-:Y:S02]  /*1a9e0*/  IMAD R14, R12, 0x4, R14 ;  /* 0x000000040c0e7824 */ /* 0x001fe400078e020e */
[----:B------:R-:W-:Y:S04]  /*1a9f0*/  STL [R1+0x1d5c], R19 ;  /* 0x001d5c1301007387 */ /* 0x000fe80000100800 */
[----:B------:R-:W-:Y:S04]  /*1aa00*/  STL [R1+0x1d60], R10 ;  /* 0x001d600a01007387 */ /* 0x000fe80000100800 */
[----:B------:R0:W-:Y:S01]  /*1aa10*/  STL [R1+0x858], R14 ;  /* 0x0008580e01007387 */ /* 0x0001e20000100800 */
[----:B------:R-:W-:-:S02]  /*1aa20*/  @!P1 IMAD.IADD R28, R28, 0x1, -R4 ;  /* 0x000000011c1c9824 */ /* 0x000fc400078e0a04 */
[----:B------:R-:W-:Y:S02]  /*1aa30*/  @!P4 IMAD.IADD R15, R15, 0x1, -R4 ;  /* 0x000000010f0fc824 */ /* 0x000fe400078e0a04 */
[----:B0-----:R-:W-:-:S04]  /*1aa40*/  IMAD R14, R12, 0x4, R14 ;  /* 0x000000040c0e7824 */ /* 0x001fc800078e020e */
[----:B------:R-:W-:Y:S01]  /*1aa50*/  IMAD R5, R12, 0x4, R14 ;  /* 0x000000040c057824 */ /* 0x000fe200078e020e */
[----:B------:R-:W-:Y:S01]  /*1aa60*/  STL [R1+0x814], R14 ;  /* 0x0008140e01007387 */ /* 0x000fe20000100800 */
[----:B------:R-:W-:Y:S01]  /*1aa70*/  ISETP.GE.AND P4, PT, R22, RZ, PT ;  /* 0x000000ff1600720c */ /* 0x000fe20003f86270 */
[----:B------:R-:W-:Y:S01]  /*1aa80*/  @!P0 IMAD.IADD R29, R29, 0x1, -R4 ;  /* 0x000000011d1d8824 */ /* 0x000fe200078e0a04 */
[----:B------:R-:W-:Y:S01]  /*1aa90*/  ISETP.GT.U32.AND P0, PT, R4, R28, PT ;  /* 0x0000001c0400720c */ /* 0x000fe20003f04070 */
[----:B------:R0:W-:Y:S01]  /*1aaa0*/  STL [R1+0x818], R5 ;  /* 0x0008180501007387 */ /* 0x0001e20000100800 */
[----:B------:R-:W-:Y:S02]  /*1aab0*/  @!P3 IMAD.MOV R9, RZ, RZ, -R9 ;  /* 0x000000ffff09b224 */ /* 0x000fe400078e0a09 */
[----:B0-----:R-:W-:-:S05]  /*1aac0*/  IMAD R5, R12, 0x4, R5 ;  /* 0x000000040c057824 */ /* 0x001fca00078e0205 */
[----:B------:R0:W-:Y:S01]  /*1aad0*/  STL [R1+0x81c], R5 ;  /* 0x00081c0501007387 */ /* 0x0001e20000100800 */
[----:B------:R-:W-:Y:S01]  /*1aae0*/  ISETP.GT.U32.AND P2, PT, R4, R11, PT ;  /* 0x0000000b0400720c */ /* 0x000fe20003f44070 */
[----:B------:R-:W-:Y:S02]  /*1aaf0*/  @!P4 IMAD.MOV R15, RZ, RZ, -R15 ;  /* 0x000000ffff0fc224 */ /* 0x000fe400078e0a0f */
[----:B------:R-:W-:Y:S01]  /*1ab00*/  STL [R1+0x1d64], R9 ;  /* 0x001d640901007387 */ /* 0x000fe20000100800 */
[----:B0-----:R-:W-:Y:S01]  /*1ab10*/  IMAD R5, R12, 0x4, R5 ;  /* 0x000000040c057824 */ /* 0x001fe200078e0205 */
[----:B------:R-:W-:Y:S01]  /*1ab20*/  ISETP.GT.U32.AND P6, PT, R4, R2, PT ;  /* 0x000000020400720c */ /* 0x000fe20003fc4070 */
[----:B------:R-:W-:-:S03]  /*1ab30*/  @!P0 IMAD.IADD R28, R28, 0x1, -R4 ;  /* 0x000000011c1c8824 */ /* 0x000fc600078e0a04 */
[----:B------:R0:W-:Y:S01]  /*1ab40*/  STL [R1+0x820], R5 ;  /* 0x0008200501007387 */ /* 0x0001e20000100800 */
[----:B------:R-:W-:Y:S02]  /*1ab50*/  ISETP.GE.AND P0, PT, R20, RZ, PT ;  /* 0x000000ff1400720c */ /* 0x000fe40003f06270 */
[----:B------:R-:W1:Y:S01]  /*1ab60*/  S2R R20, SR_TID.X ;  /* 0x0000000000147919 */ /* 0x000e620000002100 */
[----:B0-----:R-:W-:Y:S01]  /*1ab70*/  IMAD R5, R12, 0x4, R5 ;  /* 0x000000040c057824 */ /* 0x001fe200078e0205 */
[----:B------:R-:W-:Y:S04]  /*1ab80*/  STL [R1+0x1d68], R15 ;  /* 0x001d680f01007387 */ /* 0x000fe80000100800 */
[----:B------:R0:W-:Y:S01]  /*1ab90*/  STL [R1+0x824], R5 ;  /* 0x0008240501007387 */ /* 0x0001e20000100800 */
[----:B------:R-:W-:-:S02]  /*1aba0*/  @!P2 IMAD.IADD R11, R11, 0x1, -R4 ;  /* 0x000000010b0ba824 */ /* 0x000fc400078e0a04 */
[----:B0-----:R-:W-:-:S05]  /*1abb0*/  IMAD R5, R12, 0x4, R5 ;  /* 0x000000040c057824 */ /* 0x001fca00078e0205 */
[----:B------:R0:W-:Y:S01]  /*1abc0*/  STL [R1+0x828], R5 ;  /* 0x0008280501007387 */ /* 0x0001e20000100800 */
[----:B------:R-:W-:Y:S01]  /*1abd0*/  @!P6 IMAD.IADD R2, R2, 0x1, -R4 ;  /* 0x000000010202e824 */ /* 0x000fe200078e0a04 */
[C---:B------:R-:W-:Y:S02]  /*1abe0*/  ISETP.GT.U32.AND P6, PT, R4.reuse, R23, PT ;  /* 0x000000170400720c */ /* 0x040fe40003fc4070 */
[----:B------:R-:W-:Y:S01]  /*1abf0*/  ISETP.GT.U32.AND P1, PT, R4, R11, PT ;  /* 0x0000000b0400720c */ /* 0x000fe20003f24070 */
[----:B0-----:R-:W-:Y:S01]  /*1ac00*/  IMAD R5, R12, 0x4, R5 ;  /* 0x000000040c057824 */ /* 0x001fe200078e0205 */
[----:B------:R-:W-:-:S04]  /*1ac10*/  ISETP.GE.AND P2, PT, R27, RZ, PT ;  /* 0x000000ff1b00720c */ /* 0x000fc80003f46270 */
[----:B------:R0:W-:Y:S02]  /*1ac20*/  STL [R1+0x82c], R5 ;  /* 0x00082c0501007387 */ /* 0x0001e40000100800 */
[----:B0-----:R-:W-:-:S04]  /*1ac30*/  IMAD R5, R12, 0x4, R5 ;  /* 0x000000040c057824 */ /* 0x001fc800078e0205 */
[----:B------:R-:W-:Y:S01]  /*1ac40*/  IMAD R9, R12, 0x4, R5 ;  /* 0x000000040c097824 */ /* 0x000fe200078e0205 */
[----:B------:R-:W-:Y:S01]  /*1ac50*/  STL [R1+0x830], R5 ;  /* 0x0008300501007387 */ /* 0x000fe20000100800 */
[----:B------:R-:W-:-:S03]  /*1ac60*/  @!P6 IMAD.IADD R23, R23, 0x1, -R4 ;  /* 0x000000011717e824 */ /* 0x000fc600078e0a04 */
[----:B------:R0:W-:Y:S01]  /*1ac70*/  STL [R1+0x834], R9 ;  /* 0x0008340901007387 */ /* 0x0001e20000100800 */
[----:B------:R-:W-:Y:S01]  /*1ac80*/  @!P1 IMAD.IADD R11, R11, 0x1, -R4 ;  /* 0x000000010b0b9824 */ /* 0x000fe200078e0a04 */
[C---:B------:R-:W-:Y:S02]  /*1ac90*/  ISETP.GT.U32.AND P3, PT, R4.reuse, R2, PT ;  /* 0x000000020400720c */ /* 0x040fe40003f64070 */
[C---:B------:R-:W-:Y:S02]  /*1aca0*/  ISETP.GT.U32.AND P4, PT, R4.reuse, R29, PT ;  /* 0x0000001d0400720c */ /* 0x040fe40003f84070 */
[----:B------:R-:W-:Y:S01]  /*1acb0*/  ISETP.GT.U32.AND P1, PT, R4, R0, PT ;  /* 0x000000000400720c */ /* 0x000fe20003f24070 */
[----:B0-----:R-:W-:Y:S02]  /*1acc0*/  IMAD R9, R12, 0x4, R9 ;  /* 0x000000040c097824 */ /* 0x001fe400078e0209 */
[----:B------:R-:W-:Y:S01]  /*1acd0*/  @!P2 IMAD.MOV R23, RZ, RZ, -R23 ;  /* 0x000000ffff17a224 */ /* 0x000fe200078e0a17 */
[----:B-1----:R-:W-:-:S02]  /*1ace0*/  LOP3.LUT R5, R20, 0x7f, RZ, 0xc0, !PT ;  /* 0x0000007f14057812 */ /* 0x002fc400078ec0ff */
[----:B------:R0:W-:Y:S04]  /*1acf0*/  STL [R1+0x838], R9 ;  /* 0x0008380901007387 */ /* 0x0001e80000100800 */
[----:B------:R-:W-:Y:S01]  /*1ad00*/  STL [R1+0x1d6c], R23 ;  /* 0x001d6c1701007387 */ /* 0x000fe20000100800 */
[----:B0-----:R-:W-:Y:S02]  /*1ad10*/  IMAD R9, R12, 0x4, R9 ;  /* 0x000000040c097824 */ /* 0x001fe400078e0209 */
[----:B--2---:R-:W-:-:S03]  /*1ad20*/  IMAD R5, R5, UR4, RZ ;  /* 0x0000000405057c24 */ /* 0x004fc6000f8e02ff */
[----:B------:R0:W-:Y:S01]  /*1ad30*/  STL [R1+0x83c], R9 ;  /* 0x00083c0901007387 */ /* 0x0001e20000100800 */
[--C-:B------:R-:W-:Y:S02]  /*1ad40*/  @!P3 IMAD.IADD R2, R2, 0x1, -R4.reuse ;  /* 0x000000010202b824 */ /* 0x100fe400078e0a04 */
[--C-:B------:R-:W-:Y:S02]  /*1ad50*/  @!P4 IMAD.IADD R29, R29, 0x1, -R4.reuse ;  /* 0x000000011d1dc824 */ /* 0x100fe400078e0a04 */
[----:B------:R-:W-:Y:S02]  /*1ad60*/  @!P1 IMAD.IADD R0, R0, 0x1, -R4 ;  /* 0x0000000100009824 */ /* 0x000fe400078e0a04 */
[----:B0-----:R-:W-:-:S05]  /*1ad70*/  IMAD R9, R12, 0x4, R9 ;  /* 0x000000040c097824 */ /* 0x001fca00078e0209 */
[----:B------:R0:W-:Y:S04]  /*1ad80*/  STL [R1+0x844], R9 ;  /* 0x0008440901007387 */ /* 0x0001e80000100800 */
[----:B------:R-:W-:Y:S01]  /*1ad90*/  STL [R1+0x1d70], R5 ;  /* 0x001d700501007387 */ /* 0x000fe20000100800 */
[----:B0-----:R-:W-:Y:S01]  /*1ada0*/  IMAD R9, R12, 0x4, R9 ;  /* 0x000000040c097824 */ /* 0x001fe200078e0209 */
[----:B---3--:R-:W-:Y:S02]  /*1adb0*/  ISETP.NE.AND P1, PT, R3, RZ, PT ;  /* 0x000000ff0300720c */ /* 0x008fe40003f25270 */
[----:B------:R-:W-:Y:S02]  /*1adc0*/  LOP3.LUT R4, RZ, R3, RZ, 0x33, !PT ;  /* 0x00000003ff047212 */ /* 0x000fe400078e33ff */
[----:B----4-:R-:W-:-:S05]  /*1add0*/  IADD3 R3, P2, PT, R5, UR6, RZ ;  /* 0x0000000605037c10 */ /* 0x010fca000ff5e0ff */
[----:B------:R0:W-:Y:S04]  /*1ade0*/  STL [R1+0x1cd4], R3 ;  /* 0x001cd40301007387 */ /* 0x0001e80000100800 */
[----:B------:R1:W-:Y:S01]  /*1adf0*/  STL [R1+0x84c], R9 ;  /* 0x00084c0901007387 */ /* 0x0003e20000100800 */
[----:B------:R-:W-:-:S03]  /*1ae00*/  ISETP.GE.AND P6, PT, R21, RZ, PT ;  /* 0x000000ff1500720c */ /* 0x000fc60003fc6270 */
[----:B0-----:R-:W2:Y:S01]  /*1ae10*/  LDL.LU R3, [R1+0x30] ;  /* 0x0000300001037983 */ /* 0x001ea20000300800 */
[----:B-1----:R-:W-:-:S03]  /*1ae20*/  IMAD R9, R12, 0x4, R9 ;  /* 0x000000040c097824 */ /* 0x002fc600078e0209 */
[----:B------:R-:W3:Y:S01]  /*1ae30*/  LDL.LU R5, [R1+0x34] ;  /* 0x0000340001057983 */ /* 0x000ee20000300800 */
[----:B------:R-:W-:-:S03]  /*1ae40*/  ISETP.GE.AND P3, PT, R18, RZ, PT ;  /* 0x000000ff1200720c */ /* 0x000fc60003f66270 */
[----:B------:R0:W-:Y:S04]  /*1ae50*/  STL [R1+0x840], R9 ;  /* 0x0008400901007387 */ /* 0x0001e80000100800 */
[----:B------:R-:W4:Y:S04]  /*1ae60*/  LDL.LU R23, [R1+0x3c] ;  /* 0x00003c0001177983 */ /* 0x000f280000300800 */
[----:B------:R-:W5:Y:S04]  /*1ae70*/  LDL.LU R15, [R1+0x44] ;  /* 0x00004400010f7983 */ /* 0x000f680000300800 */
[----:B0-----:R-:W2:Y:S04]  /*1ae80*/  LDL.LU R9, [R1+0x4c] ;  /* 0x00004c0001097983 */ /* 0x001ea80000300800 */
[----:B------:R-:W2:Y:S04]  /*1ae90*/  LDL.LU R10, [R1+0x54] ;  /* 0x00005400010a7983 */ /* 0x000ea80000300800 */
[----:B------:R-:W2:Y:S01]  /*1aea0*/  LDL.LU R19, [R1+0x8c] ;  /* 0x00008c0001137983 */ /* 0x000ea20000300800 */
[----:B------:R-:W-:-:S03]  /*1aeb0*/  ISETP.GE.AND P4, PT, R13, RZ, PT ;  /* 0x000000ff0d00720c */ /* 0x000fc60003f86270 */
[----:B------:R-:W2:Y:S04]  /*1aec0*/  LDL.LU R25, [R1+0x94] ;  /* 0x0000940001197983 */ /* 0x000ea80000300800 */
[----:B------:R-:W2:Y:S04]  /*1aed0*/  LDL.LU R17, [R1+0x4b8] ;  /* 0x0004b80001117983 */ /* 0x000ea80000300800 */
[----:B------:R-:W2:Y:S04]  /*1aee0*/  LDL.LU R16, [R1+0x7b0] ;  /* 0x0007b00001107983 */ /* 0x000ea80000300800 */
[----:B------:R-:W2:Y:S04]  /*1aef0*/  LDL.LU R14, [R1+0x7b8] ;  /* 0x0007b800010e7983 */ /* 0x000ea80000300800 */
[----:B------:R-:W2:Y:S01]  /*1af00*/  LDL.LU R13, [R1+0x7c4] ;  /* 0x0007c400010d7983 */ /* 0x000ea20000300800 */
[----:B------:R-:W-:-:S03]  /*1af10*/  @!P6 IMAD.MOV R11, RZ, RZ, -R11 ;  /* 0x000000ffff0be224 */ /* 0x000fc600078e0a0b */
[----:B------:R-:W2:Y:S01]  /*1af20*/  LDL.LU R12, [R1+0x7bc] ;  /* 0x0007bc00010c7983 */ /* 0x000ea20000300800 */
[----:B------:R-:W-:-:S03]  /*1af30*/  @!P3 IMAD.MOV R2, RZ, RZ, -R2 ;  /* 0x000000ffff02b224 */ /* 0x000fc600078e0a02 */
[----:B------:R-:W2:Y:S04]  /*1af40*/  LDL.LU R26, [R1+0x7c0] ;  /* 0x0007c000011a7983 */ /* 0x000ea80000300800 */
[----:B------:R-:W2:Y:S04]  /*1af50*/  LDL.LU R24, [R1+0x7b4] ;  /* 0x0007b40001187983 */ /* 0x000ea80000300800 */
[----:B------:R-:W2:Y:S04]  /*1af60*/  LDL.LU R22, [R1+0xa0] ;  /* 0x0000a00001167983 */ /* 0x000ea80000300800 */
[----:B------:R-:W2:Y:S04]  /*1af70*/  LDL.LU R27, [R1+0xac] ;  /* 0x0000ac00011b7983 */ /* 0x000ea80000300800 */
[----:B------:R-:W2:Y:S04]  /*1af80*/  LDL.LU R21, [R1+0xb4] ;  /* 0x0000b40001157983 */ /* 0x000ea80000300800 */
[----:B------:R-:W2:Y:S04]  /*1af90*/  LDL.LU R18, [R1+0xbc] ;  /* 0x0000bc0001127983 */ /* 0x000ea80000300800 */
[----:B------:R-:W2:Y:S04]  /*1afa0*/  LDL.LU R20, [R1+0xc4] ;  /* 0x0000c40001147983 */ /* 0x000ea80000300800 */
[----:B------:R-:W-:Y:S04]  /*1afb0*/  STL [R1+0x1d74], R11 ;  /* 0x001d740b01007387 */ /* 0x000fe80000100800 */
[----:B------:R0:W-:Y:S04]  /*1afc0*/  STL [R1+0x1d78], R2 ;  /* 0x001d780201007387 */ /* 0x0001e80000100800 */
[----:B0-----:R-:W2:Y:S01]  /*1afd0*/  LDL R2, [R1+0x840] ;  /* 0x0008400001027983 */ /* 0x001ea20000100800 */
[----:B------:R-:W-:-:S02]  /*1afe0*/  @!P0 IMAD.MOV R28, RZ, RZ, -R28 ;  /* 0x000000ffff1c8224 */ /* 0x000fc400078e0a1c */
[----:B------:R-:W-:Y:S02]  /*1aff0*/  @!P4 IMAD.MOV R29, RZ, RZ, -R29 ;  /* 0x000000ffff1dc224 */ /* 0x000fe400078e0a1d */
[----:B------:R-:W-:Y:S02]  /*1b000*/  IMAD R11, RZ, RZ, -UR8 ;  /* 0x80000008ff0b7e24 */ /* 0x000fe4000f8e02ff */
[----:B------:R-:W-:Y:S01]  /*1b010*/  @!P5 IMAD.MOV R0, RZ, RZ, -R0 ;  /* 0x000000ffff00d224 */ /* 0x000fe200078e0a00 */
[----:B------:R-:W-:Y:S04]  /*1b020*/  STL [R1+0x1d7c], R28 ;  /* 0x001d7c1c01007387 */ /* 0x000fe80000100800 */
[----:B------:R-:W-:Y:S04]  /*1b030*/  STL [R1+0x1d80], R29 ;  /* 0x001d801d01007387 */ /* 0x000fe80000100800 */
[----:B------:R0:W-:Y:S02]  /*1b040*/  STL [R1+0x1d84], R0 ;  /* 0x001d840001007387 */ /* 0x0001e40000100800 */
[----:B0-----:R-:W-:-:S02]  /*1b050*/  SEL R0, R4, R6, !P1 ;  /* 0x0000000604007207 */ /* 0x001fc40004800000 */
[C---:B------:R-:W-:Y:S02]  /*1b060*/  SEL R6, R4.reuse, R7, !P1 ;  /* 0x0000000704067207 */ /* 0x040fe40004800000 */
[----:B-----5:R-:W-:Y:S01]  /*1b070*/  SEL R7, R4, R15, !P1 ;  /* 0x0000000f04077207 */ /* 0x020fe20004800000 */
[----:B--2---:R-:W-:-:S05]  /*1b080*/  IMAD R2, R11, 0x4, R2 ;  /* 0x000000040b027824 */ /* 0x004fca00078e0202 */
[----:B------:R0:W-:Y:S04]  /*1b090*/  STL [R1+0x848], R2 ;  /* 0x0008480201007387 */ /* 0x0001e80000100800 */
[----:B------:R1:W-:Y:S01]  /*1b0a0*/  STL [R1+0xc], R0 ;  /* 0x00000c0001007387 */ /* 0x0003e20000100800 */
[C---:B0-----:R-:W-:Y:S02]  /*1b0b0*/  SEL R2, R4.reuse, R8, !P1 ;  /* 0x0000000804027207 */ /* 0x041fe40004800000 */
[C---:B---3--:R-:W-:Y:S02]  /*1b0c0*/  SEL R8, R4.reuse, R5, !P1 ;  /* 0x0000000504087207 */ /* 0x048fe40004800000 */
[C---:B-1----:R-:W-:Y:S01]  /*1b0d0*/  SEL R0, R4.reuse, R3, !P1 ;  /* 0x0000000304007207 */ /* 0x042fe20004800000 */
[----:B------:R4:W-:Y:S04]  /*1b0e0*/  STL [R1+0x8], R6 ;  /* 0x0000080601007387 */ /* 0x0009e80000100800 */
[----:B------:R0:W-:Y:S01]  /*1b0f0*/  STL [R1+0x4], R2 ;  /* 0x0000040201007387 */ /* 0x0001e20000100800 */
[----:B------:R-:W-:-:S03]  /*1b100*/  SEL R3, R4, R10, !P1 ;  /* 0x0000000a04037207 */ /* 0x000fc60004800000 */
[----:B------:R-:W-:Y:S01]  /*1b110*/  STL [R1+0x1d88], R8 ;  /* 0x001d880801007387 */ /* 0x000fe20000100800 */
[----:B----4-:R-:W-:-:S03]  /*1b120*/  SEL R6, R4, R23, !P1 ;  /* 0x0000001704067207 */ /* 0x010fc60004800000 */
[----:B------:R1:W-:Y:S01]  /*1b130*/  STL [R1], R0 ;  /* 0x0000000001007387 */ /* 0x0003e20000100800 */
[----:B0-----:R-:W-:-:S03]  /*1b140*/  SEL R2, R4, R19, !P1 ;  /* 0x0000001304027207 */ /* 0x001fc60004800000 */
[----:B------:R-:W-:Y:S01]  /*1b150*/  STL [R1+0x1d8c], R6 ;  /* 0x001d8c0601007387 */ /* 0x000fe20000100800 */
[----:B-1----:R-:W-:-:S03]  /*1b160*/  SEL R0, R4, R9, !P1 ;  /* 0x0000000904007207 */ /* 0x002fc60004800000 */
[----:B------:R-:W-:Y:S04]  /*1b170*/  STL [R1+0x1d90], R7 ;  /* 0x001d900701007387 */ /* 0x000fe80000100800 */
[----:B------:R0:W-:Y:S04]  /*1b180*/  STL [R1+0x10], R0 ;  /* 0x0000100001007387 */ /* 0x0001e80000100800 */
[----:B------:R1:W-:Y:S01]  /*1b190*/  STL [R1+0x18], R3 ;  /* 0x0000180301007387 */ /* 0x0003e20000100800 */
[----:B0-----:R-:W-:-:S03]  /*1b1a0*/  SEL R0, R4, R25, !P1 ;  /* 0x0000001904007207 */ /* 0x001fc60004800000 */
[----:B------:R0:W-:Y:S01]  /*1b1b0*/  STL [R1+0x24], R2 ;  /* 0x0000240201007387 */ /* 0x0001e20000100800 */
[----:B-1----:R-:W-:-:S03]  /*1b1c0*/  SEL R3, R4, R17, !P1 ;  /* 0x0000001104037207 */ /* 0x002fc60004800000 */
[----:B------:R1:W-:Y:S04]  /*1b1d0*/  STL [R1+0x30], R0 ;  /* 0x0000300001007387 */ /* 0x0003e80000100800 */
[----:B------:R2:W-:Y:S01]  /*1b1e0*/  STL [R1+0x34], R3 ;  /* 0x0000340301007387 */ /* 0x0005e20000100800 */
[C---:B0-----:R-:W-:Y:S02]  /*1b1f0*/  SEL R2, R4.reuse, R16, !P1 ;  /* 0x0000001004027207 */ /* 0x041fe40004800000 */
[----:B-1----:R-:W-:-:S03]  /*1b200*/  SEL R0, R4, R14, !P1 ;  /* 0x0000000e04007207 */ /* 0x002fc60004800000 */
[----:B------:R0:W-:Y:S01]  /*1b210*/  STL [R1+0x3c], R2 ;  /* 0x00003c0201007387 */ /* 0x0001e20000100800 */
[----:B--2---:R-:W-:-:S03]  /*1b220*/  SEL R3, R4, R13, !P1 ;  /* 0x0000000d04037207 */ /* 0x004fc60004800000 */
        /* <DEDUP_REMOVED lines=13> */
[----:B------:R-:W-:Y:S04]  /*1b300*/  STL [R1+0xb4], R3 ;  /* 0x0000b40301007387 */ /* 0x000fe80000100800 */
[----:B------:R-:W2:Y:S01]  /*1b310*/  LDL.LU R7, [R1+0x134] ;  /* 0x0001340001077983 */ /* 0x000ea20000300800 */
[C---:B0-----:R-:W-:Y:S02]  /*1b320*/  SEL R2, R4.reuse, R18, !P1 ;  /* 0x0000001204027207 */ /* 0x041fe40004800000 */
[----:B-1----:R-:W-:-:S03]  /*1b330*/  SEL R0, R4, R20, !P1 ;  /* 0x0000001404007207 */ /* 0x002fc60004800000 */
[----:B------:R-:W-:Y:S04]  /*1b340*/  STL [R1+0xbc], R2 ;  /* 0x0000bc0201007387 */ /* 0x000fe80000100800 */
[----:B--2---:R0:W-:Y:S04]  /*1b350*/  STL [R1+0x1e00], R7 ;  /* 0x001e000701007387 */ /* 0x0041e80000100800 */
[----:B------:R-:W-:Y:S04]  /*1b360*/  STL [R1+0xc4], R0 ;  /* 0x0000c40001007387 */ /* 0x000fe80000100800 */
[----:B0-----:R-:W2:Y:S04]  /*1b370*/  LDL.LU R7, [R1+0xec] ;  /* 0x0000ec0001077983 */ /* 0x001ea80000300800 */
[----:B--2---:R0:W-:Y:S04]  /*1b380*/  STL [R1+0x1e04], R7 ;  /* 0x001e040701007387 */ /* 0x0041e80000100800 */
[----:B0-----:R-:W2:Y:S04]  /*1b390*/  LDL.LU R7, [R1+0xd4] ;  /* 0x0000d40001077983 */ /* 0x001ea80000300800 */
[----:B--2---:R0:W-:Y:S04]  /*1b3a0*/  STL [R1+0x1e08], R7 ;  /* 0x001e080701007387 */ /* 0x0041e80000100800 */
[----:B0-----:R-:W2:Y:S04]  /*1b3b0*/  LDL.LU R7, [R1+0xcc] ;  /* 0x0000cc0001077983 */ /* 0x001ea80000300800 */
[----:B------:R-:W3:Y:S04]  /*1b3c0*/  LDL.LU R6, [R1+0x13c] ;  /* 0x00013c0001067983 */ /* 0x000ee80000300800 */
[----:B------:R-:W4:Y:S04]  /*1b3d0*/  LDL.LU R8, [R1+0x158] ;  /* 0x0001580001087983 */ /* 0x000f280000300800 */
[----:B------:R-:W5:Y:S04]  /*1b3e0*/  LDL.LU R0, [R1+0x160] ;  /* 0x0001600001007983 */ /* 0x000f680000300800 */
[----:B------:R-:W3:Y:S04]  /*1b3f0*/  LDL.LU R29, [R1+0x170] ;  /* 0x00017000011d7983 */ /* 0x000ee80000300800 */
        /* <DEDUP_REMOVED lines=22> */
[----:B------:R-:W3:Y:S01]  /*1b560*/  LDL.LU R20, [R1+0x25c] ;  /* 0x00025c0001147983 */ /* 0x000ee20000300800 */
[----:B--2---:R-:W-:-:S05]  /*1b570*/  SEL R7, R4, R7, !P1 ;  /* 0x0000000704077207 */ /* 0x004fca0004800000 */
[----:B------:R0:W-:Y:S04]  /*1b580*/  STL [R1+0xcc], R7 ;  /* 0x0000cc0701007387 */ /* 0x0001e80000100800 */
[----:B0-----:R-:W2:Y:S02]  /*1b590*/  LDL.LU R7, [R1+0x1e08] ;  /* 0x001e080001077983 */ /* 0x001ea40000300800 */
[----:B--2---:R-:W-:-:S05]  /*1b5a0*/  SEL R7, R4, R7, !P1 ;  /* 0x0000000704077207 */ /* 0x004fca0004800000 */
[----:B------:R0:W-:Y:S04]  /*1b5b0*/  STL [R1+0xd4], R7 ;  /* 0x0000d40701007387 */ /* 0x0001e80000100800 */
[----:B0-----:R-:W2:Y:S02]  /*1b5c0*/  LDL.LU R7, [R1+0x1e04] ;  /* 0x001e040001077983 */ /* 0x001ea40000300800 */
[----:B--2---:R-:W-:-:S05]  /*1b5d0*/  SEL R7, R4, R7, !P1 ;  /* 0x0000000704077207 */ /* 0x004fca0004800000 */
[----:B------:R0:W-:Y:S04]  /*1b5e0*/  STL [R1+0xec], R7 ;  /* 0x0000ec0701007387 */ /* 0x0001e80000100800 */
[----:B0-----:R-:W2:Y:S01]  /*1b5f0*/  LDL.LU R7, [R1+0x1e00] ;  /* 0x001e000001077983 */ /* 0x001ea20000300800 */
[C---:B---3--:R-:W-:Y:S02]  /*1b600*/  SEL R6, R4.reuse, R6, !P1 ;  /* 0x0000000604067207 */ /* 0x048fe40004800000 */
[C---:B-----5:R-:W-:Y:S02]  /*1b610*/  SEL R0, R4.reuse, R0, !P1 ;  /* 0x0000000004007207 */ /* 0x060fe40004800000 */
[----:B--2---:R-:W-:-:S05]  /*1b620*/  SEL R7, R4, R7, !P1 ;  /* 0x0000000704077207 */ /* 0x004fca0004800000 */
[----:B------:R4:W-:Y:S04]  /*1b630*/  STL [R1+0x134], R7 ;  /* 0x0001340701007387 */ /* 0x0009e80000100800 */
[----:B------:R0:W-:Y:S01]  /*1b640*/  STL [R1+0x13c], R6 ;  /* 0x00013c0601007387 */ /* 0x0001e20000100800 */
[C---:B----4-:R-:W-:Y:S02]  /*1b650*/  SEL R7, R4.reuse, R8, !P1 ;  /* 0x0000000804077207 */ /* 0x050fe40004800000 */
[----:B0-----:R-:W-:-:S03]  /*1b660*/  SEL R6, R4, R29, !P1 ;  /* 0x0000001d04067207 */ /* 0x001fc60004800000 */
[----:B------:R0:W-:Y:S04]  /*1b670*/  STL [R1+0x158], R7 ;  /* 0x0001580701007387 */ /* 0x0001e80000100800 */
[----:B------:R1:W-:Y:S01]  /*1b680*/  STL [R1+0x160], R0 ;  /* 0x0001600001007387 */ /* 0x0003e20000100800 */
[----:B0-----:R-:W-:-:S03]  /*1b690*/  SEL R7, R4, R28, !P1 ;  /* 0x0000001c04077207 */ /* 0x001fc60004800000 */
[----:B------:R0:W-:Y:S01]  /*1b6a0*/  STL [R1+0x170], R6 ;  /* 0x0001700601007387 */ /* 0x0001e20000100800 */
[----:B-1----:R-:W-:-:S03]  /*1b6b0*/  SEL R0, R4, R2, !P1 ;  /* 0x0000000204007207 */ /* 0x002fc60004800000 */
[----:B------:R-:W-:Y:S01]  /*1b6c0*/  STL [R1+0x174], R7 ;  /* 0x0001740701007387 */ /* 0x000fe20000100800 */
[----:B------:R-:W-:-:S03]  /*1b6d0*/  SEL R2, R4, R3, !P1 ;  /* 0x0000000304027207 */ /* 0x000fc60004800000 */
[----:B------:R1:W-:Y:S01]  /*1b6e0*/  STL [R1+0x178], R0 ;  /* 0x0001780001007387 */ /* 0x0003e20000100800 */
[C---:B0-----:R-:W-:Y:S02]  /*1b6f0*/  SEL R6, R4.reuse, R11, !P1 ;  /* 0x0000000b04067207 */ /* 0x041fe40004800000 */
[----:B------:R-:W-:-:S03]  /*1b700*/  SEL R3, R4, R23, !P1 ;  /* 0x0000001704037207 */ /* 0x000fc60004800000 */
[----:B------:R-:W-:Y:S01]  /*1b710*/  STL [R1+0x180], R6 ;  /* 0x0001800601007387 */ /* 0x000fe20000100800 */
[----:B-1----:R-:W-:-:S03]  /*1b720*/  SEL R0, R4, R5, !P1 ;  /* 0x0000000504007207 */ /* 0x002fc60004800000 */
[----:B------:R0:W-:Y:S04]  /*1b730*/  STL [R1+0x184], R2 ;  /* 0x0001840201007387 */ /* 0x0001e80000100800 */
        /* <DEDUP_REMOVED lines=622> */
[----:B------:R-:W-:Y:S01]  /*1de20*/  STL [R1+0x71c], R2 ;  /* 0x00071c0201007387 */ /* 0x000fe20000100800 */
[----:B--2---:R-:W-:-:S03]  /*1de30*/  SEL R3, R4, R21, !P1 ;  /* 0x0000001504037207 */ /* 0x004fc60004800000 */
[----:B------:R0:W-:Y:S04]  /*1de40*/  STL [R1+0x718], R0 ;  /* 0x0007180001007387 */ /* 0x0001e80000100800 */
[----:B------:R-:W-:Y:S01]  /*1de50*/  STL [R1+0x710], R3 ;  /* 0x0007100301007387 */ /* 0x000fe20000100800 */
[----:B0-----:R-:W-:-:S03]  /*1de60*/  SEL R0, R4, R20, !P1 ;  /* 0x0000001404007207 */ /* 0x001fc60004800000 */
[----:B------:R-:W2:Y:S01]  /*1de70*/  LDL.LU R20, [R1+0x668] ;  /* 0x0006680001147983 */ /* 0x000ea20000300800 */
[----:B------:R-:W-:-:S05]  /*1de80*/  SEL R2, R4, R18, !P1 ;  /* 0x0000001204027207 */ /* 0x000fca0004800000 */
[----:B------:R-:W-:Y:S04]  /*1de90*/  STL [R1+0x70c], R2 ;  /* 0x00070c0201007387 */ /* 0x000fe80000100800 */
[----:B--2---:R0:W-:Y:S04]  /*1dea0*/  STL [R1+0x1db4], R20 ;  /* 0x001db41401007387 */ /* 0x0041e80000100800 */
[----:B------:R-:W-:Y:S04]  /*1deb0*/  STL [R1+0x704], R0 ;  /* 0x0007040001007387 */ /* 0x000fe80000100800 */
[----:B0-----:R-:W2:Y:S04]  /*1dec0*/  LDL.LU R20, [R1+0x654] ;  /* 0x0006540001147983 */ /* 0x001ea80000300800 */
[----:B------:R-:W3:Y:S04]  /*1ded0*/  LDL.LU R7, [R1+0x660] ;  /* 0x0006600001077983 */ /* 0x000ee80000300800 */
[----:B---3--:R0:W-:Y:S04]  /*1dee0*/  STL [R1+0x1db0], R7 ;  /* 0x001db00701007387 */ /* 0x0081e80000100800 */
[----:B0-----:R-:W3:Y:S04]  /*1def0*/  LDL.LU R7, [R1+0x66c] ;  /* 0x00066c0001077983 */ /* 0x001ee80000300800 */
[----:B------:R-:W4:Y:S04]  /*1df00*/  LDL.LU R6, [R1+0x664] ;  /* 0x0006640001067983 */ /* 0x000f280000300800 */
[----:B------:R-:W5:Y:S04]  /*1df10*/  LDL.LU R8, [R1+0x65c] ;  /* 0x00065c0001087983 */ /* 0x000f680000300800 */
[----:B------:R-:W4:Y:S04]  /*1df20*/  LDL.LU R0, [R1+0x658] ;  /* 0x0006580001007983 */ /* 0x000f280000300800 */
        /* <DEDUP_REMOVED lines=14> */
[----:B------:R-:W4:Y:S01]  /*1e010*/  LDL.LU R14, [R1+0x5dc] ;  /* 0x0005dc00010e7983 */ /* 0x000f220000300800 */
[----:B--2---:R-:W-:-:S03]  /*1e020*/  SEL R20, R4, R20, !P1 ;  /* 0x0000001404147207 */ /* 0x004fc60004800000 */
[----:B------:R-:W2:Y:S04]  /*1e030*/  LDL.LU R13, [R1+0x5d8] ;  /* 0x0005d800010d7983 */ /* 0x000ea80000300800 */
[----:B------:R-:W2:Y:S04]  /*1e040*/  LDL.LU R12, [R1+0x5d4] ;  /* 0x0005d400010c7983 */ /* 0x000ea80000300800 */
[----:B------:R-:W2:Y:S04]  /*1e050*/  LDL.LU R26, [R1+0x5d0] ;  /* 0x0005d000011a7983 */ /* 0x000ea80000300800 */
[----:B------:R-:W2:Y:S04]  /*1e060*/  LDL.LU R24, [R1+0x5c4] ;  /* 0x0005c40001187983 */ /* 0x000ea80000300800 */
[----:B------:R-:W2:Y:S04]  /*1e070*/  LDL.LU R22, [R1+0x5c0] ;  /* 0x0005c00001167983 */ /* 0x000ea80000300800 */
[----:B------:R-:W2:Y:S04]  /*1e080*/  LDL.LU R27, [R1+0x5bc] ;  /* 0x0005bc00011b7983 */ /* 0x000ea80000300800 */
[----:B------:R-:W2:Y:S04]  /*1e090*/  LDL.LU R21, [R1+0x5b4] ;  /* 0x0005b40001157983 */ /* 0x000ea80000300800 */
[----:B------:R-:W2:Y:S04]  /*1e0a0*/  LDL.LU R18, [R1+0x5a0] ;  /* 0x0005a00001127983 */ /* 0x000ea80000300800 */
[----:B------:R0:W-:Y:S04]  /*1e0b0*/  STL [R1+0x6fc], R20 ;  /* 0x0006fc1401007387 */ /* 0x0001e80000100800 */
[----:B0-----:R-:W2:Y:S01]  /*1e0c0*/  LDL.LU R20, [R1+0x1db4] ;  /* 0x001db40001147983 */ /* 0x001ea20000300800 */
[----:B---3--:R-:W-:-:S02]  /*1e0d0*/  SEL R7, R4, R7, !P1 ;  /* 0x0000000704077207 */ /* 0x008fc40004800000 */
[----:B--2---:R-:W-:-:S05]  /*1e0e0*/  SEL R20, R4, R20, !P1 ;  /* 0x0000001404147207 */ /* 0x004fca0004800000 */
[----:B------:R0:W-:Y:S04]  /*1e0f0*/  STL [R1+0x6f4], R20 ;  /* 0x0006f41401007387 */ /* 0x0001e80000100800 */
[----:B0-----:R-:W2:Y:S04]  /*1e100*/  LDL.LU R20, [R1+0x4fc] ;  /* 0x0004fc0001147983 */ /* 0x001ea80000300800 */
[----:B------:R0:W-:Y:S04]  /*1e110*/  STL [R1+0x6f0], R7 ;  /* 0x0006f00701007387 */ /* 0x0001e80000100800 */
[----:B0-----:R-:W3:Y:S01]  /*1e120*/  LDL.LU R7, [R1+0x1db0] ;  /* 0x001db00001077983 */ /* 0x001ee20000300800 */
[----:B-----5:R-:W-:-:S02]  /*1e130*/  SEL R8, R4, R8, !P1 ;  /* 0x0000000804087207 */ /* 0x020fc40004800000 */
[----:B---3--:R-:W-:-:S05]  /*1e140*/  SEL R7, R4, R7, !P1 ;  /* 0x0000000704077207 */ /* 0x008fca0004800000 */
[----:B------:R4:W-:Y:S02]  /*1e150*/  STL [R1+0x6ec], R7 ;  /* 0x0006ec0701007387 */ /* 0x0009e40000100800 */
[C---:B----4-:R-:W-:Y:S02]  /*1e160*/  SEL R7, R4.reuse, R6, !P1 ;  /* 0x0000000604077207 */ /* 0x050fe40004800000 */
[----:B------:R-:W-:-:S03]  /*1e170*/  SEL R6, R4, R0, !P1 ;  /* 0x0000000004067207 */ /* 0x000fc60004800000 */
[----:B------:R0:W-:Y:S01]  /*1e180*/  STL [R1+0x6e4], R7 ;  /* 0x0006e40701007387 */ /* 0x0001e20000100800 */
[----:B------:R-:W-:-:S03]  /*1e190*/  SEL R0, R4, R28, !P1 ;  /* 0x0000001c04007207 */ /* 0x000fc60004800000 */
[----:B------:R-:W-:Y:S01]  /*1e1a0*/  STL [R1+0x6e0], R8 ;  /* 0x0006e00801007387 */ /* 0x000fe20000100800 */
[----:B0-----:R-:W-:-:S03]  /*1e1b0*/  SEL R7, R4, R29, !P1 ;  /* 0x0000001d04077207 */ /* 0x001fc60004800000 */
[----:B------:R0:W-:Y:S04]  /*1e1c0*/  STL [R1+0x6dc], R6 ;  /* 0x0006dc0601007387 */ /* 0x0001e80000100800 */
[----:B------:R-:W-:Y:S04]  /*1e1d0*/  STL [R1+0x6d8], R7 ;  /* 0x0006d80701007387 */ /* 0x000fe80000100800 */
[----:B------:R1:W-:Y:S01]  /*1e1e0*/  STL [R1+0x6d4], R0 ;  /* 0x0006d40001007387 */ /* 0x0003e20000100800 */
[C---:B0-----:R-:W-:Y:S02]  /*1e1f0*/  SEL R6, R4.reuse, R2, !P1 ;  /* 0x0000000204067207 */ /* 0x041fe40004800000 */
[----:B------:R-:W-:-:S03]  /*1e200*/  SEL R2, R4, R11, !P1 ;  /* 0x0000000b04027207 */ /* 0x000fc60004800000 */
[----:B------:R-:W-:Y:S01]  /*1e210*/  STL [R1+0x6d0], R6 ;  /* 0x0006d00601007387 */ /* 0x000fe20000100800 */
[----:B-1----:R-:W-:-:S03]  /*1e220*/  SEL R0, R4, R3, !P1 ;  /* 0x0000000304007207 */ /* 0x002fc60004800000 */
[----:B------:R0:W-:Y:S01]  /*1e230*/  STL [R1+0x6cc], R2 ;  /* 0x0006cc0201007387 */ /* 0x0001e20000100800 */
[----:B------:R-:W-:-:S03]  /*1e240*/  SEL R3, R4, R5, !P1 ;  /* 0x0000000504037207 */ /* 0x000fc60004800000 */
[----:B------:R1:W-:Y:S01]  /*1e250*/  STL [R1+0x6c8], R0 ;  /* 0x0006c80001007387 */ /* 0x0003e20000100800 */
[----:B0-----:R-:W-:-:S03]  /*1e260*/  SEL R2, R4, R23, !P1 ;  /* 0x0000001704027207 */ /* 0x001fc60004800000 */
[----:B------:R0:W-:Y:S01]  /*1e270*/  STL [R1+0x6c4], R3 ;  /* 0x0006c40301007387 */ /* 0x0001e20000100800 */
[----:B-1----:R-:W-:-:S03]  /*1e280*/  SEL R0, R4, R15, !P1 ;  /* 0x0000000f04007207 */ /* 0x002fc60004800000 */
        /* <DEDUP_REMOVED lines=28> */
[----:B------:R-:W-:Y:S04]  /*1e450*/  STL [R1+0x658], R3 ;  /* 0x0006580301007387 */ /* 0x000fe80000100800 */
[----:B------:R-:W3:Y:S01]  /*1e460*/  LDL.LU R21, [R1+0x5b8] ;  /* 0x0005b80001157983 */ /* 0x000ee20000300800 */
[----:B0-----:R-:W-:-:S03]  /*1e470*/  SEL R0, R4, R18, !P1 ;  /* 0x0000001204007207 */ /* 0x001fc60004800000 */
[----:B------:R-:W-:Y:S04]  /*1e480*/  STL [R1+0x654], R2 ;  /* 0x0006540201007387 */ /* 0x000fe80000100800 */
[----:B------:R-:W4:Y:S04]  /*1e490*/  LDL.LU R18, [R1+0x5b0] ;  /* 0x0005b00001127983 */ /* 0x000f280000300800 */
[----:B------:R2:W-:Y:S04]  /*1e4a0*/  STL [R1+0x64c], R0 ;  /* 0x00064c0001007387 */ /* 0x0005e80000100800 */
[----:B------:R-:W5:Y:S01]  /*1e4b0*/  LDL.LU R7, [R1+0x588] ;  /* 0x0005880001077983 */ /* 0x000f620000300800 */
[----:B--2---:R-:W-:-:S03]  /*1e4c0*/  SEL R0, R4, R20, !P1 ;  /* 0x0000001404007207 */ /* 0x004fc60004800000 */
[----:B-----5:R0:W-:Y:S04]  /*1e4d0*/  STL [R1+0x1dac], R7 ;  /* 0x001dac0701007387 */ /* 0x0201e80000100800 */
[----:B------:R1:W-:Y:S04]  /*1e4e0*/  STL [R1+0x648], R0 ;  /* 0x0006480001007387 */ /* 0x0003e80000100800 */
[----:B0-----:R-:W2:Y:S04]  /*1e4f0*/  LDL.LU R7, [R1+0x59c] ;  /* 0x00059c0001077983 */ /* 0x001ea80000300800 */
[----:B------:R-:W5:Y:S04]  /*1e500*/  LDL.LU R6, [R1+0x590] ;  /* 0x0005900001067983 */ /* 0x000f680000300800 */
[----:B------:R-:W5:Y:S04]  /*1e510*/  LDL.LU R8, [R1+0x594] ;  /* 0x0005940001087983 */ /* 0x000f680000300800 */
[----:B-1----:R-:W5:Y:S04]  /*1e520*/  LDL.LU R0, [R1+0x598] ;  /* 0x0005980001007983 */ /* 0x002f680000300800 */
[----:B------:R-:W5:Y:S04]  /*1e530*/  LDL.LU R29, [R1+0x58c] ;  /* 0x00058c00011d7983 */ /* 0x000f680000300800 */
        /* <DEDUP_REMOVED lines=12> */
[----:B------:R-:W5:Y:S01]  /*1e600*/  LDL.LU R16, [R1+0x564] ;  /* 0x0005640001107983 */ /* 0x000f620000300800 */
[----:B---3--:R-:W-:-:S03]  /*1e610*/  SEL R21, R4, R21, !P1 ;  /* 0x0000001504157207 */ /* 0x008fc60004800000 */
[----:B------:R-:W3:Y:S04]  /*1e620*/  LDL.LU R14, [R1+0x544] ;  /* 0x00054400010e7983 */ /* 0x000ee80000300800 */
[----:B------:R-:W3:Y:S01]  /*1e630*/  LDL.LU R13, [R1+0x548] ;  /* 0x00054800010d7983 */ /* 0x000ee20000300800 */
[----:B----4-:R-:W-:-:S03]  /*1e640*/  SEL R18, R4, R18, !P1 ;  /* 0x0000001204127207 */ /* 0x010fc60004800000 */
[----:B------:R-:W4:Y:S04]  /*1e650*/  LDL.LU R12, [R1+0x54c] ;  /* 0x00054c00010c7983 */ /* 0x000f280000300800 */
[----:B------:R-:W3:Y:S04]  /*1e660*/  LDL.LU R26, [R1+0x540] ;  /* 0x00054000011a7983 */ /* 0x000ee80000300800 */
[----:B------:R-:W3:Y:S04]  /*1e670*/  LDL.LU R24, [R1+0x510] ;  /* 0x0005100001187983 */ /* 0x000ee80000300800 */
[----:B------:R-:W3:Y:S04]  /*1e680*/  LDL.LU R22, [R1+0x530] ;  /* 0x0005300001167983 */ /* 0x000ee80000300800 */
[----:B------:R-:W3:Y:S04]  /*1e690*/  LDL.LU R27, [R1+0x528] ;  /* 0x00052800011b7983 */ /* 0x000ee80000300800 */
[----:B------:R-:W3:Y:S04]  /*1e6a0*/  LDL.LU R20, [R1+0x514] ;  /* 0x0005140001147983 */ /* 0x000ee80000300800 */
[----:B------:R0:W-:Y:S04]  /*1e6b0*/  STL [R1+0x634], R21 ;  /* 0x0006341501007387 */ /* 0x0001e80000100800 */
[----:B0-----:R-:W3:Y:S04]  /*1e6c0*/  LDL.LU R21, [R1+0x50c] ;  /* 0x00050c0001157983 */ /* 0x001ee80000300800 */
[----:B------:R0:W-:Y:S04]  /*1e6d0*/  STL [R1+0x630], R18 ;  /* 0x0006301201007387 */ /* 0x0001e80000100800 */
[----:B0-----:R-:W3:Y:S01]  /*1e6e0*/  LDL.LU R18, [R1+0x508] ;  /* 0x0005080001127983 */ /* 0x001ee20000300800 */
[----:B--2---:R-:W-:-:S05]  /*1e6f0*/  SEL R7, R4, R7, !P1 ;  /* 0x0000000704077207 */ /* 0x004fca0004800000 */
[----:B------:R0:W-:Y:S04]  /*1e700*/  STL [R1+0x61c], R7 ;  /* 0x00061c0701007387 */ /* 0x0001e80000100800 */
[----:B0-----:R-:W2:Y:S01]  /*1e710*/  LDL.LU R7, [R1+0x1dac] ;  /* 0x001dac0001077983 */ /* 0x001ea20000300800 */
[C---:B-----5:R-:W-:Y:S02]  /*1e720*/  SEL R2, R4.reuse, R2, !P1 ;  /* 0x0000000204027207 */ /* 0x060fe40004800000 */
[C---:B------:R-:W-:Y:S02]  /*1e730*/  SEL R3, R4.reuse, R3, !P1 ;  /* 0x0000000304037207 */ /* 0x040fe40004800000 */
[----:B--2---:R-:W-:-:S05]  /*1e740*/  SEL R7, R4, R7, !P1 ;  /* 0x0000000704077207 */ /* 0x004fca0004800000 */
[----:B------:R0:W-:Y:S02]  /*1e750*/  STL [R1+0x618], R7 ;  /* 0x0006180701007387 */ /* 0x0001e40000100800 */
[C---:B0-----:R-:W-:Y:S02]  /*1e760*/  SEL R7, R4.reuse, R6, !P1 ;  /* 0x0000000604077207 */ /* 0x041fe40004800000 */
[----:B------:R-:W-:-:S03]  /*1e770*/  SEL R6, R4, R8, !P1 ;  /* 0x0000000804067207 */ /* 0x000fc60004800000 */
[----:B------:R0:W-:Y:S04]  /*1e780*/  STL [R1+0x614], R7 ;  /* 0x0006140701007387 */ /* 0x0001e80000100800 */
[----:B------:R1:W-:Y:S01]  /*1e790*/  STL [R1+0x60c], R6 ;  /* 0x00060c0601007387 */ /* 0x0003e20000100800 */
[C---:B0-----:R-:W-:Y:S02]  /*1e7a0*/  SEL R7, R4.reuse, R0, !P1 ;  /* 0x0000000004077207 */ /* 0x041fe40004800000 */
[C---:B------:R-:W-:Y:S02]  /*1e7b0*/  SEL R0, R4.reuse, R29, !P1 ;  /* 0x0000001d04007207 */ /* 0x040fe40004800000 */
[C---:B-1----:R-:W-:Y:S01]  /*1e7c0*/  SEL R6, R4.reuse, R28, !P1 ;  /* 0x0000001c04067207 */ /* 0x042fe20004800000 */
[----:B------:R-:W-:Y:S04]  /*1e7d0*/  STL [R1+0x608], R7 ;  /* 0x0006080701007387 */ /* 0x000fe80000100800 */
[----:B------:R0:W-:Y:S04]  /*1e7e0*/  STL [R1+0x604], R0 ;  /* 0x0006040001007387 */ /* 0x0001e80000100800 */
[----:B------:R-:W-:Y:S01]  /*1e7f0*/  STL [R1+0x5fc], R6 ;  /* 0x0005fc0601007387 */ /* 0x000fe20000100800 */
[----:B0-----:R-:W-:-:S03]  /*1e800*/  SEL R0, R4, R11, !P1 ;  /* 0x0000000b04007207 */ /* 0x001fc60004800000 */
[----:B------:R0:W-:Y:S04]  /*1e810*/  STL [R1+0x5f8], R2 ;  /* 0x0005f80201007387 */ /* 0x0001e80000100800 */
        /* <DEDUP_REMOVED lines=19> */
[----:B---3--:R-:W-:-:S03]  /*1e950*/  SEL R2, R4, R14, !P1 ;  /* 0x0000000e04027207 */ /* 0x008fc60004800000 */
[----:B------:R4:W-:Y:S01]  /*1e960*/  STL [R1+0x5c0], R3 ;  /* 0x0005c00301007387 */ /* 0x0009e20000100800 */
[----:B0-----:R-:W-:-:S03]  /*1e970*/  SEL R0, R4, R13, !P1 ;  /* 0x0000000d04007207 */ /* 0x001fc60004800000 */
[----:B------:R0:W-:Y:S01]  /*1e980*/  STL [R1+0x5bc], R2 ;  /* 0x0005bc0201007387 */ /* 0x0001e20000100800 */
[----:B----4-:R-:W-:-:S03]  /*1e990*/  SEL R3, R4, R12, !P1 ;  /* 0x0000000c04037207 */ /* 0x010fc60004800000 */
        /* <DEDUP_REMOVED lines=9> */
[----:B------:R-:W2:Y:S01]  /*1ea30*/  LDL.LU R27, [R1+0x504] ;  /* 0x00050400011b7983 */ /* 0x000ea20000300800 */
[----:B0-----:R-:W-:-:S03]  /*1ea40*/  SEL R0, R4, R20, !P1 ;  /* 0x0000001404007207 */ /* 0x001fc60004800000 */
[----:B------:R0:W-:Y:S04]  /*1ea50*/  STL [R1+0x598], R2 ;  /* 0x0005980201007387 */ /* 0x0001e80000100800 */
[----:B------:R-:W3:Y:S04]  /*1ea60*/  LDL.LU R20, [R1+0x4f8] ;  /* 0x0004f80001147983 */ /* 0x000ee80000300800 */
[----:B------:R1:W-:Y:S04]  /*1ea70*/  STL [R1+0x594], R0 ;  /* 0x0005940001007387 */ /* 0x0003e80000100800 */
[----:B------:R-:W4:Y:S01]  /*1ea80*/  LDL.LU R7, [R1+0x4f0] ;  /* 0x0004f00001077983 */ /* 0x000f220000300800 */
[----:B0-----:R-:W-:-:S02]  /*1ea90*/  SEL R2, R4, R21, !P1 ;  /* 0x0000001504027207 */ /* 0x001fc40004800000 */
[----:B-1----:R-:W-:-:S03]  /*1eaa0*/  SEL R0, R4, R18, !P1 ;  /* 0x0000001204007207 */ /* 0x002fc60004800000 */
[----:B------:R-:W-:Y:S04]  /*1eab0*/  STL [R1+0x590], R2 ;  /* 0x0005900201007387 */ /* 0x000fe80000100800 */
[----:B----4-:R0:W-:Y:S04]  /*1eac0*/  STL [R1+0x1da8], R7 ;  /* 0x001da80701007387 */ /* 0x0101e80000100800 */
[----:B------:R1:W-:Y:S04]  /*1ead0*/  STL [R1+0x58c], R0 ;  /* 0x00058c0001007387 */ /* 0x0003e80000100800 */
[----:B0-----:R-:W4:Y:S04]  /*1eae0*/  LDL.LU R7, [R1+0x4f4] ;  /* 0x0004f40001077983 */ /* 0x001f280000300800 */
        /* <DEDUP_REMOVED lines=17> */
[----:B--2---:R-:W-:-:S03]  /*1ec00*/  SEL R27, R4, R27, !P1 ;  /* 0x0000001b041b7207 */ /* 0x004fc60004800000 */
[----:B------:R-:W2:Y:S04]  /*1ec10*/  LDL.LU R14, [R1+0x438] ;  /* 0x00043800010e7983 */ /* 0x000ea80000300800 */
[----:B------:R-:W2:Y:S01]  /*1ec20*/  LDL.LU R13, [R1+0x434] ;  /* 0x00043400010d7983 */ /* 0x000ea20000300800 */
[----:B---3--:R-:W-:-:S03]  /*1ec30*/  SEL R20, R4, R20, !P1 ;  /* 0x0000001404147207 */ /* 0x008fc60004800000 */
[----:B------:R-:W3:Y:S04]  /*1ec40*/  LDL.LU R12, [R1+0x430] ;  /* 0x00043000010c7983 */ /* 0x000ee80000300800 */
[----:B------:R-:W2:Y:S04]  /*1ec50*/  LDL.LU R26, [R1+0x42c] ;  /* 0x00042c00011a7983 */ /* 0x000ea80000300800 */
[----:B------:R-:W2:Y:S04]  /*1ec60*/  LDL.LU R24, [R1+0x41c] ;  /* 0x00041c0001187983 */ /* 0x000ea80000300800 */
[----:B------:R-:W2:Y:S04]  /*1ec70*/  LDL.LU R21, [R1+0x418] ;  /* 0x0004180001157983 */ /* 0x000ea80000300800 */
[----:B------:R-:W2:Y:S04]  /*1ec80*/  LDL.LU R18, [R1+0x414] ;  /* 0x0004140001127983 */ /* 0x000ea80000300800 */
[----:B------:R-:W2:Y:S04]  /*1ec90*/  LDL.LU R22, [R1+0x3e4] ;  /* 0x0003e40001167983 */ /* 0x000ea80000300800 */
[----:B------:R0:W-:Y:S04]  /*1eca0*/  STL [R1+0x588], R27 ;  /* 0x0005881b01007387 */ /* 0x0001e80000100800 */
[----:B0-----:R-:W2:Y:S04]  /*1ecb0*/  LDL.LU R27, [R1+0x3e0] ;  /* 0x0003e000011b7983 */ /* 0x001ea80000300800 */
[----:B------:R0:W-:Y:S04]  /*1ecc0*/  STL [R1+0x584], R20 ;  /* 0x0005841401007387 */ /* 0x0001e80000100800 */
[----:B0-----:R-:W2:Y:S01]  /*1ecd0*/  LDL.LU R20, [R1+0x3dc] ;  /* 0x0003dc0001147983 */ /* 0x001ea20000300800 */
[----:B----4-:R-:W-:-:S05]  /*1ece0*/  SEL R7, R4, R7, !P1 ;  /* 0x0000000704077207 */ /* 0x010fca0004800000 */
[----:B------:R0:W-:Y:S04]  /*1ecf0*/  STL [R1+0x580], R7 ;  /* 0x0005800701007387 */ /* 0x0001e80000100800 */
[----:B0-----:R-:W4:Y:S01]  /*1ed00*/  LDL.LU R7, [R1+0x1da8] ;  /* 0x001da80001077983 */ /* 0x001f220000300800 */
[C---:B-----5:R-:W-:Y:S02]  /*1ed10*/  SEL R6, R4.reuse, R6, !P1 ;  /* 0x0000000604067207 */ /* 0x060fe40004800000 */
[C---:B------:R-:W-:Y:S02]  /*1ed20*/  SEL R0, R4.reuse, R0, !P1 ;  /* 0x0000000004007207 */ /* 0x040fe40004800000 */
[----:B----4-:R-:W-:-:S05]  /*1ed30*/  SEL R7, R4, R7, !P1 ;  /* 0x0000000704077207 */ /* 0x010fca0004800000 */
[----:B------:R0:W-:Y:S04]  /*1ed40*/  STL [R1+0x57c], R7 ;  /* 0x00057c0701007387 */ /* 0x0001e80000100800 */
[----:B------:R1:W-:Y:S01]  /*1ed50*/  STL [R1+0x578], R6 ;  /* 0x0005780601007387 */ /* 0x0003e20000100800 */
[C---:B0-----:R-:W-:Y:S02]  /*1ed60*/  SEL R7, R4.reuse, R8, !P1 ;  /* 0x0000000804077207 */ /* 0x041fe40004800000 */
[----:B-1----:R-:W-:-:S03]  /*1ed70*/  SEL R6, R4, R29, !P1 ;  /* 0x0000001d04067207 */ /* 0x002fc60004800000 */
        /* <DEDUP_REMOVED lines=18> */
[----:B----4-:R-:W-:-:S03]  /*1eea0*/  SEL R3, R4, R10, !P1 ;  /* 0x0000000a04037207 */ /* 0x010fc60004800000 */
        /* <DEDUP_REMOVED lines=9> */
[----:B--2---:R-:W-:-:S03]  /*1ef40*/  SEL R0, R4, R14, !P1 ;  /* 0x0000000e04007207 */ /* 0x004fc60004800000 */
[----:B------:R3:W-:Y:S01]  /*1ef50*/  STL [R1+0x510], R2 ;  /* 0x0005100201007387 */ /* 0x0007e20000100800 */
[----:B-1----:R-:W-:-:S03]  /*1ef60*/  SEL R3, R4, R13, !P1 ;  /* 0x0000000d04037207 */ /* 0x002fc60004800000 */
[----:B------:R0:W-:Y:S04]  /*1ef70*/  STL [R1+0x50c], R0 ;  /* 0x00050c0001007387 */ /* 0x0001e80000100800 */
[----:B------:R1:W-:Y:S01]  /*1ef80*/  STL [R1+0x508], R3 ;  /* 0x0005080301007387 */ /* 0x0003e20000100800 */
[C---:B---3--:R-:W-:Y:S02]  /*1ef90*/  SEL R2, R4.reuse, R12, !P1 ;  /* 0x0000000c04027207 */ /* 0x048fe40004800000 */
[----:B0-----:R-:W-:-:S03]  /*1efa0*/  SEL R0, R4, R26, !P1 ;  /* 0x0000001a04007207 */ /* 0x001fc60004800000 */
[----:B------:R0:W-:Y:S01]  /*1efb0*/  STL [R1+0x504], R2 ;  /* 0x0005040201007387 */ /* 0x0001e20000100800 */
[----:B-1----:R-:W-:-:S03]  /*1efc0*/  SEL R3, R4, R24, !P1 ;  /* 0x0000001804037207 */ /* 0x002fc60004800000 */
[----:B------:R1:W-:Y:S04]  /*1efd0*/  STL [R1+0x500], R0 ;  /* 0x0005000001007387 */ /* 0x0003e80000100800 */
[----:B------:R2:W-:Y:S01]  /*1efe0*/  STL [R1+0x4fc], R3 ;  /* 0x0004fc0301007387 */ /* 0x0005e20000100800 */
[----:B0-----:R-:W-:-:S03]  /*1eff0*/  SEL R2, R4, R21, !P1 ;  /* 0x0000001504027207 */ /* 0x001fc60004800000 */
[----:B------:R-:W3:Y:S01]  /*1f000*/  LDL.LU R21, [R1+0x3d8] ;  /* 0x0003d80001157983 */ /* 0x000ee20000300800 */
[----:B-1----:R-:W-:-:S03]  /*1f010*/  SEL R0, R4, R18, !P1 ;  /* 0x0000001204007207 */ /* 0x002fc60004800000 */
[----:B------:R0:W-:Y:S01]  /*1f020*/  STL [R1+0x4f8], R2 ;  /* 0x0004f80201007387 */ /* 0x0001e20000100800 */
[----:B--2---:R-:W-:-:S03]  /*1f030*/  SEL R3, R4, R22, !P1 ;  /* 0x0000001604037207 */ /* 0x004fc60004800000 */
[----:B------:R-:W2:Y:S04]  /*1f040*/  LDL.LU R18, [R1+0x3d4] ;  /* 0x0003d40001127983 */ /* 0x000ea80000300800 */
[----:B------:R1:W-:Y:S04]  /*1f050*/  STL [R1+0x4f4], R0 ;  /* 0x0004f40001007387 */ /* 0x0003e80000100800 */
[----:B------:R-:W-:Y:S04]  /*1f060*/  STL [R1+0x4f0], R3 ;  /* 0x0004f00301007387 */ /* 0x000fe80000100800 */
        /* <DEDUP_REMOVED lines=26> */
[----:B--2---:R-:W-:-:S03]  /*1f210*/  SEL R18, R4, R18, !P1 ;  /* 0x0000001204127207 */ /* 0x004fc60004800000 */
[----:B------:R-:W2:Y:S04]  /*1f220*/  LDL.LU R13, [R1+0x37c] ;  /* 0x00037c00010d7983 */ /* 0x000ea80000300800 */
[----:B------:R-:W2:Y:S04]  /*1f230*/  LDL.LU R12, [R1+0x374] ;  /* 0x00037400010c7983 */ /* 0x000ea80000300800 */
[----:B------:R-:W2:Y:S04]  /*1f240*/  LDL.LU R26, [R1+0x370] ;  /* 0x00037000011a7983 */ /* 0x000ea80000300800 */
[----:B------:R-:W2:Y:S04]  /*1f250*/  LDL.LU R27, [R1+0x36c] ;  /* 0x00036c00011b7983 */ /* 0x000ea80000300800 */
[----:B------:R-:W2:Y:S04]  /*1f260*/  LDL.LU R20, [R1+0x360] ;  /* 0x0003600001147983 */ /* 0x000ea80000300800 */
[----:B------:R-:W2:Y:S04]  /*1f270*/  LDL.LU R24, [R1+0x35c] ;  /* 0x00035c0001187983 */ /* 0x000ea80000300800 */
[----:B------:R0:W-:Y:S04]  /*1f280*/  STL [R1+0x4d8], R21 ;  /* 0x0004d81501007387 */ /* 0x0001e80000100800 */
[----:B------:R-:W2:Y:S04]  /*1f290*/  LDL.LU R22, [R1+0x328] ;  /* 0x0003280001167983 */ /* 0x000ea80000300800 */
[----:B------:R1:W-:Y:S04]  /*1f2a0*/  STL [R1+0x4d4], R18 ;  /* 0x0004d41201007387 */ /* 0x0003e80000100800 */
[----:B0-----:R-:W2:Y:S04]  /*1f2b0*/  LDL.LU R21, [R1+0x348] ;  /* 0x0003480001157983 */ /* 0x001ea80000300800 */
[----:B-1----:R-:W2:Y:S01]  /*1f2c0*/  LDL.LU R18, [R1+0x368] ;  /* 0x0003680001127983 */ /* 0x002ea20000300800 */
[----:B----4-:R-:W-:-:S05]  /*1f2d0*/  SEL R7, R4, R7, !P1 ;  /* 0x0000000704077207 */ /* 0x010fca0004800000 */
[----:B------:R0:W-:Y:S04]  /*1f2e0*/  STL [R1+0x4d0], R7 ;  /* 0x0004d00701007387 */ /* 0x0001e80000100800 */
[----:B0-----:R-:W4:Y:S01]  /*1f2f0*/  LDL.LU R7, [R1+0x1da4] ;  /* 0x001da40001077983 */ /* 0x001f220000300800 */
[C---:B-----5:R-:W-:Y:S02]  /*1f300*/  SEL R8, R4.reuse, R8, !P1 ;  /* 0x0000000804087207 */ /* 0x060fe40004800000 */
[----:B----4-:R-:W-:-:S05]  /*1f310*/  SEL R7, R4, R7, !P1 ;  /* 0x0000000704077207 */ /* 0x010fca0004800000 */
[----:B------:R0:W-:Y:S02]  /*1f320*/  STL [R1+0x4cc], R7 ;  /* 0x0004cc0701007387 */ /* 0x0001e40000100800 */
[C---:B0-----:R-:W-:Y:S02]  /*1f330*/  SEL R7, R4.reuse, R6, !P1 ;  /* 0x0000000604077207 */ /* 0x041fe40004800000 */
        /* <DEDUP_REMOVED lines=33> */
[----:B--2---:R-:W-:-:S03]  /*1f550*/  SEL R2, R4, R13, !P1 ;  /* 0x0000000d04027207 */ /* 0x004fc60004800000 */
        /* <DEDUP_REMOVED lines=8> */
[----:B------:R-:W2:Y:S04]  /*1f5e0*/  LDL.LU R27, [R1+0x364] ;  /* 0x00036400011b7983 */ /* 0x000ea80000300800 */
[----:B------:R-:W-:Y:S04]  /*1f5f0*/  STL [R1+0x3d8], R2 ;  /* 0x0003d80201007387 */ /* 0x000fe80000100800 */
[----:B------:R-:W3:Y:S01]  /*1f600*/  LDL.LU R20, [R1+0x350] ;  /* 0x0003500001147983 */ /* 0x000ee20000300800 */
[----:B0-----:R-:W-:-:S03]  /*1f610*/  SEL R3, R4, R22, !P1 ;  /* 0x0000001604037207 */ /* 0x001fc60004800000 */
[----:B------:R0:W-:Y:S02]  /*1f620*/  STL [R1+0x3d4], R0 ;  /* 0x0003d40001007387 */ /* 0x0001e40000100800 */
[----:B0-----:R-:W-:-:S05]  /*1f630*/  SEL R0, R4, R24, !P1 ;  /* 0x0000001804007207 */ /* 0x001fca0004800000 */
[----:B------:R0:W-:Y:S04]  /*1f640*/  STL [R1+0x3d0], R0 ;  /* 0x0003d00001007387 */ /* 0x0001e80000100800 */
[----:B------:R-:W-:Y:S04]  /*1f650*/  STL [R1+0x3cc], R3 ;  /* 0x0003cc0301007387 */ /* 0x000fe80000100800 */
[----:B------:R-:W4:Y:S01]  /*1f660*/  LDL.LU R7, [R1+0x358] ;  /* 0x0003580001077983 */ /* 0x000f220000300800 */
[C---:B------:R-:W-:Y:S02]  /*1f670*/  SEL R2, R4.reuse, R21, !P1 ;  /* 0x0000001504027207 */ /* 0x040fe40004800000 */
[----:B0-----:R-:W-:-:S03]  /*1f680*/  SEL R0, R4, R18, !P1 ;  /* 0x0000001204007207 */ /* 0x001fc60004800000 */
        /* <DEDUP_REMOVED lines=33> */
[----:B------:R-:W2:Y:S04]  /*1f8a0*/  LDL.LU R27, [R1+0x264] ;  /* 0x00026400011b7983 */ /* 0x000ea80000300800 */
[----:B-1----:R-:W2:Y:S01]  /*1f8b0*/  LDL.LU R20, [R1+0x244] ;  /* 0x0002440001147983 */ /* 0x002ea20000300800 */
[----:B----4-:R-:W-:-:S05]  /*1f8c0*/  SEL R7, R4, R7, !P1 ;  /* 0x0000000704077207 */ /* 0x010fca0004800000 */
[----:B------:R0:W-:Y:S04]  /*1f8d0*/  STL [R1+0x3ac], R7 ;  /* 0x0003ac0701007387 */ /* 0x0001e80000100800 */
[----:B0-----:R-:W4:Y:S01]  /*1f8e0*/  LDL.LU R7, [R1+0x1da0] ;  /* 0x001da00001077983 */ /* 0x001f220000300800 */
[C---:B-----5:R-:W-:Y:S02]  /*1f8f0*/  SEL R2, R4.reuse, R2, !P1 ;  /* 0x0000000204027207 */ /* 0x060fe40004800000 */
[C---:B------:R-:W-:Y:S02]  /*1f900*/  SEL R3, R4.reuse, R3, !P1 ;  /* 0x0000000304037207 */ /* 0x040fe40004800000 */
[----:B----4-:R-:W-:-:S05]  /*1f910*/  SEL R7, R4, R7, !P1 ;  /* 0x0000000704077207 */ /* 0x010fca0004800000 */
        /* <DEDUP_REMOVED lines=28> */
[----:B--2---:R-:W-:-:S03]  /*1fae0*/  SEL R0, R4, R17, !P1 ;  /* 0x0000001104007207 */ /* 0x004fc60004800000 */
[----:B------:R3:W-:Y:S01]  /*1faf0*/  STL [R1+0x364], R2 ;  /* 0x0003640201007387 */ /* 0x0007e20000100800 */
[----:B0-----:R-:W-:-:S03]  /*1fb00*/  SEL R3, R4, R16, !P1 ;  /* 0x0000001004037207 */ /* 0x001fc60004800000 */
[----:B------:R0:W-:Y:S01]  /*1fb10*/  STL [R1+0x360], R0 ;  /* 0x0003600001007387 */ /* 0x0001e20000100800 */
[----:B---3--:R-:W-:-:S03]  /*1fb20*/  SEL R2, R4, R14, !P1 ;  /* 0x0000000e04027207 */ /* 0x008fc60004800000 */
        /* <DEDUP_REMOVED lines=9> */
[----:B------:R1:W-:Y:S04]  /*1fbc0*/  STL [R1+0x34c], R2 ;  /* 0x00034c0201007387 */ /* 0x0003e80000100800 */
[----:B------:R-:W3:Y:S01]  /*1fbd0*/  LDL.LU R18, [R1+0x21c] ;  /* 0x00021c0001127983 */ /* 0x000ee20000300800 */
[----:B0-----:R-:W-:-:S03]  /*1fbe0*/  SEL R3, R4, R22, !P1 ;  /* 0x0000001604037207 */ /* 0x001fc60004800000 */
[----:B------:R0:W-:Y:S01]  /*1fbf0*/  STL [R1+0x348], R0 ;  /* 0x0003480001007387 */ /* 0x0001e20000100800 */
[C---:B-1----:R-:W-:Y:S02]  /*1fc00*/  SEL R2, R4.reuse, R26, !P1 ;  /* 0x0000001a04027207 */ /* 0x042fe40004800000 */
[----:B0-----:R-:W-:-:S03]  /*1fc10*/  SEL R0, R4, R24, !P1 ;  /* 0x0000001804007207 */ /* 0x001fc60004800000 */
[----:B------:R0:W-:Y:S04]  /*1fc20*/  STL [R1+0x344], R2 ;  /* 0x0003440201007387 */ /* 0x0001e80000100800 */
        /* <DEDUP_REMOVED lines=36> */
[----:B------:R-:W2:Y:S04]  /*1fe70*/  LDL.LU R24, [R1+0x1c0] ;  /* 0x0001c00001187983 */ /* 0x000ea80000300800 */
[----:B------:R-:W2:Y:S04]  /*1fe80*/  LDL.LU R22, [R1+0x1c4] ;  /* 0x0001c40001167983 */ /* 0x000ea80000300800 */
[----:B0-----:R-:W2:Y:S04]  /*1fe90*/  LDL.LU R21, [R1+0x1b8] ;  /* 0x0001b80001157983 */ /* 0x001ea80000300800 */
[----:B-1----:R-:W2:Y:S01]  /*1fea0*/  LDL.LU R18, [R1+0x1a8] ;  /* 0x0001a80001127983 */ /* 0x002ea20000300800 */
        /* <DEDUP_REMOVED lines=49> */
[----:B------:R1:W-:Y:S01]  /*201c0*/  STL [R1+0x21c], R0 ;  /* 0x00021c0001007387 */ /* 0x0003e20000100800 */
[----:B0-----:R-:W-:-:S03]  /*201d0*/  SEL R2, R4, R26, !P1 ;  /* 0x0000001a04027207 */ /* 0x001fc60004800000 */
[----:B------:R0:W-:Y:S01]  /*201e0*/  STL [R1+0x218], R3 ;  /* 0x0002180301007387 */ /* 0x0001e20000100800 */
[----:B-1----:R-:W-:-:S03]  /*201f0*/  SEL R0, R4, R24, !P1 ;  /* 0x0000001804007207 */ /* 0x002fc60004800000 */
[----:B------:R1:W-:Y:S01]  /*20200*/  STL [R1+0x214], R2 ;  /* 0x0002140201007387 */ /* 0x0003e20000100800 */
[----:B0-----:R-:W-:-:S03]  /*20210*/  SEL R3, R4, R22, !P1 ;  /* 0x0000001604037207 */ /* 0x001fc60004800000 */
[----:B------:R0:W-:Y:S04]  /*20220*/  STL [R1+0x210], R0 ;  /* 0x0002100001007387 */ /* 0x0001e80000100800 */
[----:B------:R-:W-:Y:S04]  /*20230*/  STL [R1+0x20c], R3 ;  /* 0x00020c0301007387 */ /* 0x000fe80000100800 */
[----:B------:R-:W4:Y:S01]  /*20240*/  LDL.LU R7, [R1+0x1a0] ;  /* 0x0001a00001077983 */ /* 0x000f220000300800 */
[C---:B-1----:R-:W-:Y:S02]  /*20250*/  SEL R2, R4.reuse, R21, !P1 ;  /* 0x0000001504027207 */ /* 0x042fe40004800000 */
        /* <DEDUP_REMOVED lines=31> */
[----:B------:R-:W2:Y:S04]  /*20450*/  LDL.LU R26, [R1+0x84] ;  /* 0x00008400011a7983 */ /* 0x000ea80000300800 */
[----:B------:R-:W2:Y:S04]  /*20460*/  LDL.LU R24, [R1+0x108] ;  /* 0x0001080001187983 */ /* 0x000ea80000300800 */
[----:B------:R-:W2:Y:S04]  /*20470*/  LDL.LU R22, [R1+0x10c] ;  /* 0x00010c0001167983 */ /* 0x000ea80000300800 */
[----:B------:R-:W2:Y:S04]  /*20480*/  LDL.LU R27, [R1+0x80] ;  /* 0x00008000011b7983 */ /* 0x000ea80000300800 */
[----:B0-----:R-:W2:Y:S01]  /*20490*/  LDL.LU R20, [R1+0x7c] ;  /* 0x00007c0001147983 */ /* 0x001ea20000300800 */
        /* <DEDUP_REMOVED lines=41> */
[----:B------:R0:W-:Y:S04]  /*20730*/  STL [R1+0x1a8], R3 ;  /* 0x0001a80301007387 */ /* 0x0001e80000100800 */
[----:B------:R-:W2:Y:S01]  /*20740*/  LDL.LU R21, [R1+0xf8] ;  /* 0x0000f80001157983 */ /* 0x000ea20000300800 */
[----:B-1----:R-:W-:-:S03]  /*20750*/  SEL R0, R4, R18, !P1 ;  /* 0x0000001204007207 */ /* 0x002fc60004800000 */
[----:B------:R1:W-:Y:S04]  /*20760*/  STL [R1+0x1a4], R2 ;  /* 0x0001a40201007387 */ /* 0x0003e80000100800 */
[----:B------:R-:W3:Y:S01]  /*20770*/  LDL.LU R18, [R1+0x100] ;  /* 0x0001000001127983 */ /* 0x000ee20000300800 */
[----:B0-----:R-:W-:-:S03]  /*20780*/  SEL R3, R4, R12, !P1 ;  /* 0x0000000c04037207 */ /* 0x001fc60004800000 */
[----:B------:R0:W-:Y:S01]  /*20790*/  STL [R1+0x1a0], R0 ;  /* 0x0001a00001007387 */ /* 0x0001e20000100800 */
[C---:B-1----:R-:W-:Y:S02]  /*207a0*/  SEL R2, R4.reuse, R26, !P1 ;  /* 0x0000001a04027207 */ /* 0x042fe40004800000 */
[----:B0-----:R-:W-:-:S05]  /*207b0*/  SEL R0, R4, R13, !P1 ;  /* 0x0000000d04007207 */ /* 0x001fca0004800000 */
[----:B------:R0:W-:Y:S04]  /*207c0*/  STL [R1+0x19c], R0 ;  /* 0x00019c0001007387 */ /* 0x0001e80000100800 */
[----:B------:R1:W-:Y:S01]  /*207d0*/  STL [R1+0x17c], R3 ;  /* 0x00017c0301007387 */ /* 0x0003e20000100800 */
[----:B0-----:R-:W-:-:S03]  /*207e0*/  SEL R0, R4, R24, !P1 ;  /* 0x0000001804007207 */ /* 0x001fc60004800000 */
[----:B------:R0:W-:Y:S01]  /*207f0*/  STL [R1+0x16c], R2 ;  /* 0x00016c0201007387 */ /* 0x0001e20000100800 */
[----:B-1----:R-:W-:-:S03]  /*20800*/  SEL R3, R4, R22, !P1 ;  /* 0x0000001604037207 */ /* 0x002fc60004800000 */
[----:B------:R1:W-:Y:S04]  /*20810*/  STL [R1+0x168], R0 ;  /* 0x0001680001007387 */ /* 0x0003e80000100800 */
[----:B------:R-:W-:Y:S04]  /*20820*/  STL [R1+0x164], R3 ;  /* 0x0001640301007387 */ /* 0x000fe80000100800 */
[----:B------:R-:W4:Y:S01]  /*20830*/  LDL.LU R7, [R1+0xf4] ;  /* 0x0000f40001077983 */ /* 0x000f220000300800 */
[C---:B0-----:R-:W-:Y:S02]  /*20840*/  SEL R2, R4.reuse, R27, !P1 ;  /* 0x0000001b04027207 */ /* 0x041fe40004800000 */
        /* <DEDUP_REMOVED lines=22> */
[----:B------:R-:W3:Y:S04]  /*209b0*/  LDL.LU R16, [R1+0x68] ;  /* 0x0000680001107983 */ /* 0x000ee80000300800 */
[----:B------:R-:W3:Y:S04]  /*209c0*/  LDL.LU R14, [R1+0x64] ;  /* 0x00006400010e7983 */ /* 0x000ee80000300800 */
[----:B------:R-:W3:Y:S04]  /*209d0*/  LDL.LU R13, [R1+0x60] ;  /* 0x00006000010d7983 */ /* 0x000ee80000300800 */
[----:B------:R-:W3:Y:S04]  /*209e0*/  LDL.LU R20, [R1+0x70] ;  /* 0x0000700001147983 */ /* 0x000ee80000300800 */
[----:B------:R-:W3:Y:S04]  /*209f0*/  LDL.LU R12, [R1+0x5c] ;  /* 0x00005c00010c7983 */ /* 0x000ee80000300800 */
[----:B------:R0:W-:Y:S04]  /*20a00*/  STL [R1+0x150], R21 ;  /* 0x0001501501007387 */ /* 0x0001e80000100800 */
[----:B------:R-:W3:Y:S04]  /*20a10*/  LDL.LU R26, [R1+0x58] ;  /* 0x00005800011a7983 */ /* 0x000ee80000300800 */
[----:B------:R1:W-:Y:S04]  /*20a20*/  STL [R1+0x14c], R3 ;  /* 0x00014c0301007387 */ /* 0x0003e80000100800 */
[----:B------:R-:W3:Y:S04]  /*20a30*/  LDL.LU R24, [R1+0x50] ;  /* 0x0000500001187983 */ /* 0x000ee80000300800 */
[----:B------:R-:W3:Y:S04]  /*20a40*/  LDL.LU R22, [R1+0x48] ;  /* 0x0000480001167983 */ /* 0x000ee80000300800 */
[----:B------:R-:W3:Y:S04]  /*20a50*/  LDL.LU R27, [R1+0x40] ;  /* 0x00004000011b7983 */ /* 0x000ee80000300800 */
[----:B0-----:R-:W3:Y:S04]  /*20a60*/  LDL.LU R21, [R1+0x38] ;  /* 0x0000380001157983 */ /* 0x001ee80000300800 */
[----:B------:R-:W3:Y:S04]  /*20a70*/  LDL.LU R18, [R1+0x2c] ;  /* 0x00002c0001127983 */ /* 0x000ee80000300800 */
[----:B-1----:R-:W3:Y:S01]  /*20a80*/  LDL.LU R3, [R1+0x1c] ;  /* 0x00001c0001037983 */ /* 0x002ee20000300800 */
[----:B----4-:R-:W-:-:S05]  /*20a90*/  SEL R7, R4, R7, !P1 ;  /* 0x0000000704077207 */ /* 0x010fca0004800000 */
[----:B------:R0:W-:Y:S04]  /*20aa0*/  STL [R1+0x148], R7 ;  /* 0x0001480701007387 */ /* 0x0001e80000100800 */
[----:B0-----:R-:W4:Y:S01]  /*20ab0*/  LDL.LU R7, [R1+0x1d94] ;  /* 0x001d940001077983 */ /* 0x001f220000300800 */
[C---:B-----5:R-:W-:Y:S02]  /*20ac0*/  SEL R6, R4.reuse, R6, !P1 ;  /* 0x0000000604067207 */ /* 0x060fe40004800000 */
[C---:B------:R-:W-:Y:S02]  /*20ad0*/  SEL R8, R4.reuse, R8, !P1 ;  /* 0x0000000804087207 */ /* 0x040fe40004800000 */
[C---:B------:R-:W-:Y:S02]  /*20ae0*/  SEL R0, R4.reuse, R0, !P1 ;  /* 0x0000000004007207 */ /* 0x040fe40004800000 */
[----:B------:R-:W-:-:S02]  /*20af0*/  SEL R29, R4, R29, !P1 ;  /* 0x0000001d041d7207 */ /* 0x000fc40004800000 */
[C---:B------:R-:W-:Y:S02]  /*20b00*/  SEL R28, R4.reuse, R28, !P1 ;  /* 0x0000001c041c7207 */ /* 0x040fe40004800000 */
[C---:B------:R-:W-:Y:S02]  /*20b10*/  SEL R2, R4.reuse, R2, !P1 ;  /* 0x0000000204027207 */ /* 0x040fe40004800000 */
[C---:B------:R-:W-:Y:S02]  /*20b20*/  SEL R11, R4.reuse, R11, !P1 ;  /* 0x0000000b040b7207 */ /* 0x040fe40004800000 */
[C---:B------:R-:W-:Y:S02]  /*20b30*/  SEL R5, R4.reuse, R5, !P1 ;  /* 0x0000000504057207 */ /* 0x040fe40004800000 */
[C---:B------:R-:W-:Y:S02]  /*20b40*/  SEL R23, R4.reuse, R23, !P1 ;  /* 0x0000001704177207 */ /* 0x040fe40004800000 */
[----:B------:R-:W-:-:S02]  /*20b50*/  SEL R15, R4, R15, !P1 ;  /* 0x0000000f040f7207 */ /* 0x000fc40004800000 */
[C---:B------:R-:W-:Y:S02]  /*20b60*/  SEL R9, R4.reuse, R9, !P1 ;  /* 0x0000000904097207 */ /* 0x040fe40004800000 */
[C---:B------:R-:W-:Y:S02]  /*20b70*/  SEL R10, R4.reuse, R10, !P1 ;  /* 0x0000000a040a7207 */ /* 0x040fe40004800000 */
[C---:B--2---:R-:W-:Y:S02]  /*20b80*/  SEL R19, R4.reuse, R19, !P1 ;  /* 0x0000001304137207 */ /* 0x044fe40004800000 */
[C---:B------:R-:W-:Y:S02]  /*20b90*/  SEL R25, R4.reuse, R25, !P1 ;  /* 0x0000001904197207 */ /* 0x040fe40004800000 */
[C---:B---3--:R-:W-:Y:S02]  /*20ba0*/  SEL R17, R4.reuse, R17, !P1 ;  /* 0x0000001104117207 */ /* 0x048fe40004800000 */
[----:B------:R-:W-:-:S02]  /*20bb0*/  SEL R16, R4, R16, !P1 ;  /* 0x0000001004107207 */ /* 0x000fc40004800000 */
[C---:B------:R-:W-:Y:S02]  /*20bc0*/  SEL R14, R4.reuse, R14, !P1 ;  /* 0x0000000e040e7207 */ /* 0x040fe40004800000 */
[C---:B------:R-:W-:Y:S02]  /*20bd0*/  SEL R13, R4.reuse, R13, !P1 ;  /* 0x0000000d040d7207 */ /* 0x040fe40004800000 */
[C---:B------:R-:W-:Y:S02]  /*20be0*/  SEL R20, R4.reuse, R20, !P1 ;  /* 0x0000001404147207 */ /* 0x040fe40004800000 */
[----:B----4-:R-:W-:-:S05]  /*20bf0*/  SEL R7, R4, R7, !P1 ;  /* 0x0000000704077207 */ /* 0x010fca0004800000 */
[----:B------:R0:W-:Y:S04]  /*20c00*/  STL [R1+0x144], R7 ;  /* 0x0001440701007387 */ /* 0x0001e80000100800 */
[----:B0-----:R-:W2:Y:S04]  /*20c10*/  LDL.LU R7, [R1+0x1d90] ;  /* 0x001d900001077983 */ /* 0x001ea80000300800 */
[----:B------:R0:W-:Y:S04]  /*20c20*/  STL [R1+0x140], R6 ;  /* 0x0001400601007387 */ /* 0x0001e80000100800 */
[----:B0-----:R-:W3:Y:S04]  /*20c30*/  LDL.LU R6, [R1+0x1d8c] ;  /* 0x001d8c0001067983 */ /* 0x001ee80000300800 */
[----:B------:R0:W-:Y:S04]  /*20c40*/  STL [R1+0x138], R8 ;  /* 0x0001380801007387 */ /* 0x0001e80000100800 */
[----:B0-----:R-:W4:Y:S04]  /*20c50*/  LDL.LU R8, [R1+0x1d88] ;  /* 0x001d880001087983 */ /* 0x001f280000300800 */
[----:B------:R0:W-:Y:S04]  /*20c60*/  STL [R1+0x130], R0 ;  /* 0x0001300001007387 */ /* 0x0001e80000100800 */
[----:B0-----:R-:W5:Y:S04]  /*20c70*/  LDL.LU R0, [R1+0x1d84] ;  /* 0x001d840001007983 */ /* 0x001f680000300800 */
[----:B------:R0:W-:Y:S04]  /*20c80*/  STL [R1+0x12c], R29 ;  /* 0x00012c1d01007387 */ /* 0x0001e80000100800 */
[----:B0-----:R-:W2:Y:S04]  /*20c90*/  LDL.LU R29, [R1+0x1d80] ;  /* 0x001d8000011d7983 */ /* 0x001ea80000300800 */
        /* <DEDUP_REMOVED lines=29> */
[----:B0-----:R-:W2:Y:S01]  /*20e70*/  LDL.LU R20, [R1+0x1d44] ;  /* 0x001d440001147983 */ /* 0x001ea20000300800 */
[----:B------:R-:W-:-:S02]  /*20e80*/  SEL R12, R4, R12, !P1 ;  /* 0x0000000c040c7207 */ /* 0x000fc40004800000 */
[C---:B------:R-:W-:Y:S02]  /*20e90*/  SEL R26, R4.reuse, R26, !P1 ;  /* 0x0000001a041a7207 */ /* 0x040fe40004800000 */
[C---:B------:R-:W-:Y:S02]  /*20ea0*/  SEL R24, R4.reuse, R24, !P1 ;  /* 0x0000001804187207 */ /* 0x040fe40004800000 */
[C---:B------:R-:W-:Y:S02]  /*20eb0*/  SEL R22, R4.reuse, R22, !P1 ;  /* 0x0000001604167207 */ /* 0x040fe40004800000 */
[C---:B------:R-:W-:Y:S02]  /*20ec0*/  SEL R27, R4.reuse, R27, !P1 ;  /* 0x0000001b041b7207 */ /* 0x040fe40004800000 */
[C---:B------:R-:W-:Y:S02]  /*20ed0*/  SEL R21, R4.reuse, R21, !P1 ;  /* 0x0000001504157207 */ /* 0x040fe40004800000 */
[----:B------:R-:W-:-:S02]  /*20ee0*/  SEL R18, R4, R18, !P1 ;  /* 0x0000001204127207 */ /* 0x000fc40004800000 */
[----:B--2---:R-:W-:-:S05]  /*20ef0*/  SEL R20, R4, R20, !P1 ;  /* 0x0000001404147207 */ /* 0x004fca0004800000 */
[----:B------:R0:W-:Y:S04]  /*20f00*/  STL [R1+0xe8], R20 ;  /* 0x0000e81401007387 */ /* 0x0001e80000100800 */
[----:B0-----:R-:W2:Y:S04]  /*20f10*/  LDL.LU R20, [R1+0x28] ;  /* 0x0000280001147983 */ /* 0x001ea80000300800 */
[----:B------:R0:W-:Y:S04]  /*20f20*/  STL [R1+0xe4], R12 ;  /* 0x0000e40c01007387 */ /* 0x0001e80000100800 */
[----:B0-----:R-:W3:Y:S04]  /*20f30*/  LDL.LU R12, [R1+0x1d40] ;  /* 0x001d4000010c7983 */ /* 0x001ee80000300800 */
[----:B------:R0:W-:Y:S04]  /*20f40*/  STL [R1+0xe0], R26 ;  /* 0x0000e01a01007387 */ /* 0x0001e80000100800 */
[----:B0-----:R-:W4:Y:S04]  /*20f50*/  LDL.LU R26, [R1+0x1d3c] ;  /* 0x001d3c00011a7983 */ /* 0x001f280000300800 */
[----:B------:R0:W-:Y:S04]  /*20f60*/  STL [R1+0xdc], R24 ;  /* 0x0000dc1801007387 */ /* 0x0001e80000100800 */
[----:B0-----:R-:W4:Y:S04]  /*20f70*/  LDL.LU R24, [R1+0x1d38] ;  /* 0x001d380001187983 */ /* 0x001f280000300800 */
[----:B------:R0:W-:Y:S04]  /*20f80*/  STL [R1+0xd8], R22 ;  /* 0x0000d81601007387 */ /* 0x0001e80000100800 */
[----:B0-----:R-:W4:Y:S04]  /*20f90*/  LDL.LU R22, [R1+0x1d34] ;  /* 0x001d340001167983 */ /* 0x001f280000300800 */
[----:B------:R0:W-:Y:S04]  /*20fa0*/  STL [R1+0xd0], R27 ;  /* 0x0000d01b01007387 */ /* 0x0001e80000100800 */
[----:B0-----:R-:W4:Y:S04]  /*20fb0*/  LDL.LU R27, [R1+0x1d30] ;  /* 0x001d3000011b7983 */ /* 0x001f280000300800 */
[----:B------:R0:W-:Y:S04]  /*20fc0*/  STL [R1+0xc8], R21 ;  /* 0x0000c81501007387 */ /* 0x0001e80000100800 */
[----:B0-----:R-:W5:Y:S04]  /*20fd0*/  LDL.LU R21, [R1+0x1d2c] ;  /* 0x001d2c0001157983 */ /* 0x001f680000300800 */
[----:B------:R0:W-:Y:S04]  /*20fe0*/  STL [R1+0xc0], R18 ;  /* 0x0000c01201007387 */ /* 0x0001e80000100800 */
[----:B0-----:R-:W5:Y:S01]  /*20ff0*/  LDL.LU R18, [R1+0x1d28] ;  /* 0x001d280001127983 */ /* 0x001f620000300800 */
[----:B------:R-:W-:-:S02]  /*21000*/  SEL R3, R4, R3, !P1 ;  /* 0x0000000304037207 */ /* 0x000fc40004800000 */
[----:B--2---:R-:W-:-:S05]  /*21010*/  SEL R20, R4, R20, !P1 ;  /* 0x0000001404147207 */ /* 0x004fca0004800000 */
[----:B------:R-:W-:Y:S04]  /*21020*/  STL [R1+0xb8], R20 ;  /* 0x0000b81401007387 */ /* 0x000fe80000100800 */
[----:B------:R4:W-:Y:S01]  /*21030*/  STL [R1+0xb0], R3 ;  /* 0x0000b00301007387 */ /* 0x0009e20000100800 */
[C---:B---3--:R-:W-:Y:S02]  /*21040*/  SEL R12, R4.reuse, R12, !P1 ;  /* 0x0000000c040c7207 */ /* 0x048fe40004800000 */
[C---:B----4-:R-:W-:Y:S02]  /*21050*/  SEL R3, R4.reuse, R27, !P1 ;  /* 0x0000001b04037207 */ /* 0x050fe40004800000 */
[C---:B-----5:R-:W-:Y:S02]  /*21060*/  SEL R20, R4.reuse, R18, !P1 ;  /* 0x0000001204147207 */ /* 0x060fe40004800000 */
[----:B------:R-:W-:-:S03]  /*21070*/  SEL R18, R4, R21, !P1 ;  /* 0x0000001504127207 */ /* 0x000fc60004800000 */
[----:B------:R0:W-:Y:S04]  /*21080*/  STL [R1+0xa4], R20 ;  /* 0x0000a41401007387 */ /* 0x0001e80000100800 */
[----:B------:R1:W-:Y:S04]  /*21090*/  STL [R1+0x9c], R18 ;  /* 0x00009c1201007387 */ /* 0x0003e80000100800 */
[----:B------:R2:W-:Y:S01]  /*210a0*/  STL [R1+0x98], R3 ;  /* 0x0000980301007387 */ /* 0x0005e20000100800 */
[C---:B0-----:R-:W-:Y:S02]  /*210b0*/  SEL R20, R4.reuse, R22, !P1 ;  /* 0x0000001604147207 */ /* 0x041fe40004800000 */
[----:B-1----:R-:W-:-:S03]  /*210c0*/  SEL R18, R4, R24, !P1 ;  /* 0x0000001804127207 */ /* 0x002fc60004800000 */
[----:B------:R-:W-:Y:S01]  /*210d0*/  STL [R1+0x90], R20 ;  /* 0x0000901401007387 */ /* 0x000fe20000100800 */
[----:B--2---:R-:W-:-:S03]  /*210e0*/  SEL R3, R4, R26, !P1 ;  /* 0x0000001a04037207 */ /* 0x004fc60004800000 */
[----:B------:R-:W2:Y:S04]  /*210f0*/  LDL.LU R21, [R1+0xc] ;  /* 0x00000c0001157983 */ /* 0x000ea80000300800 */
[----:B------:R-:W-:Y:S04]  /*21100*/  STL [R1+0x88], R18 ;  /* 0x0000881201007387 */ /* 0x000fe80000100800 */
[----:B------:R0:W-:Y:S04]  /*21110*/  STL [R1+0x84], R3 ;  /* 0x0000840301007387 */ /* 0x0001e80000100800 */
[----:B------:R-:W3:Y:S04]  /*21120*/  LDL.LU R27, [R1+0x4] ;  /* 0x00000400011b7983 */ /* 0x000ee80000300800 */
[----:B------:R1:W-:Y:S01]  /*21130*/  STL [R1+0x80], R12 ;  /* 0x0000800c01007387 */ /* 0x0003e20000100800 */
[----:B0-----:R-:W-:-:S03]  /*21140*/  SEL R3, R4, R13, !P1 ;  /* 0x0000000d04037207 */ /* 0x001fc60004800000 */
[----:B------:R-:W4:Y:S01]  /*21150*/  LDL.LU R13, [R1] ;  /* 0x00000000010d7983 */ /* 0x000f220000300800 */
[----:B-1----:R-:W-:-:S03]  /*21160*/  SEL R12, R4, R14, !P1 ;  /* 0x0000000e040c7207 */ /* 0x002fc60004800000 */
[----:B------:R-:W-:Y:S04]  /*21170*/  STL [R1+0x7c], R3 ;  /* 0x00007c0301007387 */ /* 0x000fe80000100800 */
[----:B------:R-:W5:Y:S04]  /*21180*/  LDL.LU R14, [R1+0x8] ;  /* 0x00000800010e7983 */ /* 0x000f680000300800 */
[----:B------:R0:W-:Y:S02]  /*21190*/  STL [R1+0x78], R12 ;  /* 0x0000780c01007387 */ /* 0x0001e40000100800 */
[----:B0-----:R-:W-:-:S02]  /*211a0*/  SEL R12, R4, R17, !P1 ;  /* 0x00000011040c7207 */ /* 0x001fc40004800000 */
[----:B------:R-:W3:Y:S01]  /*211b0*/  LDL R17, [R1+0x848] ;  /* 0x0008480001117983 */ /* 0x000ee20000100800 */
[----:B------:R-:W-:-:S05]  /*211c0*/  SEL R3, R4, R16, !P1 ;  /* 0x0000001004037207 */ /* 0x000fca0004800000 */
[----:B------:R0:W-:Y:S01]  /*211d0*/  STL [R1+0x74], R3 ;  /* 0x0000740301007387 */ /* 0x0001e20000100800 */
[----:B------:R-:W-:-:S03]  /*211e0*/  SEL R16, R4, R19, !P1 ;  /* 0x0000001304107207 */ /* 0x000fc60004800000 */
[----:B------:R1:W-:Y:S01]  /*211f0*/  STL [R1+0x70], R12 ;  /* 0x0000700c01007387 */ /* 0x0003e20000100800 */
[----:B0-----:R-:W-:-:S03]  /*21200*/  SEL R3, R4, R25, !P1 ;  /* 0x0000001904037207 */ /* 0x001fc60004800000 */
[----:B-1----:R-:W4:Y:S04]  /*21210*/  LDL.LU R12, [R1+0x10] ;  /* 0x00001000010c7983 */ /* 0x002f280000300800 */
[----:B------:R0:W-:Y:S04]  /*21220*/  STL [R1+0x6c], R3 ;  /* 0x00006c0301007387 */ /* 0x0001e80000100800 */
[----:B------:R-:W-:Y:S04]  /*21230*/  STL [R1+0x68], R16 ;  /* 0x0000681001007387 */ /* 0x000fe80000100800 */
[----:B------:R-:W4:Y:S01]  /*21240*/  LDL.LU R26, [R1+0x18] ;  /* 0x00001800011a7983 */ /* 0x000f220000300800 */
[----:B0-----:R-:W-:-:S02]  /*21250*/  SEL R3, R4, R10, !P1 ;  /* 0x0000000a04037207 */ /* 0x001fc40004800000 */
[C---:B------:R-:W-:Y:S02]  /*21260*/  SEL R10, R4.reuse, R9, !P1 ;  /* 0x00000009040a7207 */ /* 0x040fe40004800000 */
[C---:B------:R-:W-:Y:S01]  /*21270*/  SEL R9, R4.reuse, R15, !P1 ;  /* 0x0000000f04097207 */ /* 0x040fe20004800000 */
[----:B------:R0:W-:Y:S04]  /*21280*/  STL [R1+0x64], R3 ;  /* 0x0000640301007387 */ /* 0x0001e80000100800 */
[----:B------:R-:W-:Y:S04]  /*21290*/  STL [R1+0x60], R10 ;  /* 0x0000600a01007387 */ /* 0x000fe80000100800 */
[----:B------:R-:W4:Y:S01]  /*212a0*/  LDL.LU R24, [R1+0x24] ;  /* 0x0000240001187983 */ /* 0x000f220000300800 */
[----:B0-----:R-:W-:-:S03]  /*212b0*/  SEL R3, R4, R23, !P1 ;  /* 0x0000001704037207 */ /* 0x001fc60004800000 */
[----:B------:R0:W-:Y:S04]  /*212c0*/  STL [R1+0x5c], R9 ;  /* 0x00005c0901007387 */ /* 0x0001e80000100800 */
[----:B------:R1:W-:Y:S01]  /*212d0*/  STL [R1+0x58], R3 ;  /* 0x0000580301007387 */ /* 0x0003e20000100800 */
[C---:B0-----:R-:W-:Y:S02]  /*212e0*/  SEL R9, R4.reuse, R11, !P1 ;  /* 0x0000000b04097207 */ /* 0x041fe40004800000 */
[----:B-1----:R-:W-:-:S03]  /*212f0*/  SEL R3, R4, R2, !P1 ;  /* 0x0000000204037207 */ /* 0x002fc60004800000 */
[----:B------:R-:W-:Y:S01]  /*21300*/  STL [R1+0x50], R9 ;  /* 0x0000500901007387 */ /* 0x000fe20000100800 */
[----:B------:R-:W-:-:S03]  /*21310*/  SEL R2, R4, R28, !P1 ;  /* 0x0000001c04027207 */ /* 0x000fc60004800000 */
[----:B------:R-:W4:Y:S04]  /*21320*/  LDL.LU R22, [R1+0x30] ;  /* 0x0000300001167983 */ /* 0x000f280000300800 */
[----:B------:R0:W-:Y:S01]  /*21330*/  STL [R1+0x48], R3 ;  /* 0x0000480301007387 */ /* 0x0001e20000100800 */
[C---:B------:R-:W-:Y:S01]  /*21340*/  SEL R0, R4.reuse, R0, !P1 ;  /* 0x0000000004007207 */ /* 0x040fe20004800000 */
[----:B------:R-:W-:Y:S02]  /*21350*/  IMAD R16, RZ, RZ, -UR8 ;  /* 0x80000008ff107e24 */ /* 0x000fe4000f8e02ff */
[----:B------:R2:W-:Y:S01]  /*21360*/  STL [R1+0x40], R2 ;  /* 0x0000400201007387 */ /* 0x0005e20000100800 */
[----:B0-----:R-:W-:Y:S02]  /*21370*/  SEL R3, R4, R29, !P1 ;  /* 0x0000001d04037207 */ /* 0x001fe40004800000 */
[----:B------:R-:W-:Y:S01]  /*21380*/  LEA.HI.X.SX32 R5, R5, UR7, 0x1, P2 ;  /* 0x0000000705057c11 */ /* 0x000fe200090f0eff */
[----:B------:R-:W0:Y:S02]  /*21390*/  LDCU.64 UR6, c[0x0][0x380] ;  /* 0x00007000ff0677ac */ /* 0x000e240008000a00 */
[----:B------:R-:W-:Y:S04]  /*213a0*/  STL [R1+0x1cd8], R3 ;  /* 0x001cd80301007387 */ /* 0x000fe80000100800 */
[----:B------:R-:W4:Y:S04]  /*213b0*/  LDL.LU R18, [R1+0x34] ;  /* 0x0000340001127983 */ /* 0x000f280000300800 */
[----:B------:R-:W4:Y:S04]  /*213c0*/  LDL.LU R20, [R1+0x3c] ;  /* 0x00003c0001147983 */ /* 0x000f280000300800 */
[----:B------:R3:W-:Y:S04]  /*213d0*/  STL [R1+0x2c], R0 ;  /* 0x00002c0001007387 */ /* 0x0007e80000100800 */
[----:B------:R-:W-:Y:S01]  /*213e0*/  STL [R1+0x1cd0], R5 ;  /* 0x001cd00501007387 */ /* 0x000fe20000100800 */
[----:B--2---:R-:W-:-:S03]  /*213f0*/  IMAD R2, R21, UR5, RZ ;  /* 0x0000000515027c24 */ /* 0x004fc6000f8e02ff */
[----:B------:R-:W2:Y:S01]  /*21400*/  LDL.LU R21, [R1+0x44] ;  /* 0x0000440001157983 */ /* 0x000ea20000300800 */
[----:B---3--:R-:W-:-:S05]  /*21410*/  IMAD R0, R16, 0x4, R17 ;  /* 0x0000000410007824 */ /* 0x008fca00078e0211 */
[----:B------:R-:W-:Y:S04]  /*21420*/  STL [R1+0x74c], R0 ;  /* 0x00074c0001007387 */ /* 0x000fe80000100800 */
[----:B------:R1:W-:Y:S02]  /*21430*/  STL [R1+0x28], R2 ;  /* 0x0000280201007387 */ /* 0x0003e40000100800 */
[----:B-1----:R-:W-:Y:S02]  /*21440*/  IMAD R2, R27, UR5, RZ ;  /* 0x000000051b027c24 */ /* 0x002fe4000f8e02ff */
[----:B------:R-:W3:Y:S01]  /*21450*/  LDL.LU R27, [R1+0x4c] ;  /* 0x00004c00011b7983 */ /* 0x000ee20000300800 */
[----:B-----5:R-:W-:-:S05]  /*21460*/  IMAD R0, R14, UR5, RZ ;  /* 0x000000050e007c24 */ /* 0x020fca000f8e02ff */
[----:B------:R4:W-:Y:S04]  /*21470*/  STL [R1+0x20], R0 ;  /* 0x0000200001007387 */ /* 0x0009e80000100800 */
[----:B------:R1:W-:Y:S04]  /*21480*/  STL [R1+0x1c], R2 ;  /* 0x00001c0201007387 */ /* 0x0003e80000100800 */
[----:B------:R-:W5:Y:S01]  /*21490*/  LDL.LU R19, [R1+0x54] ;  /* 0x0000540001137983 */ /* 0x000f620000300800 */
[----:B----4-:R-:W-:Y:S02]  /*214a0*/  IMAD R0, R13, UR5, RZ ;  /* 0x000000050d007c24 */ /* 0x010fe4000f8e02ff */
[----:B-1----:R-:W-:-:S03]  /*214b0*/  IMAD R2, R8, UR5, RZ ;  /* 0x0000000508027c24 */ /* 0x002fc6000f8e02ff */
[----:B------:R1:W-:Y:S04]  /*214c0*/  STL [R1+0x14], R0 ;  /* 0x0000140001007387 */ /* 0x0003e80000100800 */
[----:B------:R4:W-:Y:S04]  /*214d0*/  STL [R1+0xc], R2 ;  /* 0x00000c0201007387 */ /* 0x0009e80000100800 */
[----:B------:R-:W5:Y:S01]  /*214e0*/  LDL.LU R25, [R1+0x8c] ;  /* 0x00008c0001197983 */ /* 0x000f620000300800 */
[----:B-1----:R-:W-:Y:S02]  /*214f0*/  IMAD R0, R6, UR5, RZ ;  /* 0x0000000506007c24 */ /* 0x002fe4000f8e02ff */
[----:B----4-:R-:W-:-:S03]  /*21500*/  IMAD R2, R7, UR5, RZ ;  /* 0x0000000507027c24 */ /* 0x010fc6000f8e02ff */
[----:B------:R1:W-:Y:S01]  /*21510*/  STL [R1+0x8], R0 ;  /* 0x0000080001007387 */ /* 0x0003e20000100800 */
[----:B------:R-:W-:-:S03]  /*21520*/  IMAD R29, R26, UR5, RZ ;  /* 0x000000051a1d7c24 */ /* 0x000fc6000f8e02ff */
[----:B------:R-:W4:Y:S01]  /*21530*/  LDL.LU R17, [R1+0x94] ;  /* 0x0000940001117983 */ /* 0x000f220000300800 */
[----:B-1----:R-:W-:-:S03]  /*21540*/  IMAD R0, R12, UR5, RZ ;  /* 0x000000050c007c24 */ /* 0x002fc6000f8e02ff */
[----:B------:R1:W-:Y:S04]  /*21550*/  STL [R1+0x4], R2 ;  /* 0x0000040201007387 */ /* 0x0003e80000100800 */
[----:B------:R0:W-:Y:S04]  /*21560*/  STL [R1], R0 ;  /* 0x0000000001007387 */ /* 0x0001e80000100800 */
[----:B------:R-:W4:Y:S01]  /*21570*/  LDL.LU R12, [R1+0xa0] ;  /* 0x0000a000010c7983 */ /* 0x000f220000300800 */
[----:B-1----:R-:W-:-:S03]  /*21580*/  IMAD R2, R22, UR5, RZ ;  /* 0x0000000516027c24 */ /* 0x002fc6000f8e02ff */
[----:B------:R-:W4:Y:S01]  /*21590*/  LDL.LU R13, [R1+0xac] ;  /* 0x0000ac00010d7983 */ /* 0x000f220000300800 */
[----:B0-----:R-:W-:-:S03]  /*215a0*/  IMAD R0, R24, UR5, RZ ;  /* 0x0000000518007c24 */ /* 0x001fc6000f8e02ff */
[----:B------:R-:W-:Y:S04]  /*215b0*/  STL [R1+0x1ccc], R29 ;  /* 0x001ccc1d01007387 */ /* 0x000fe80000100800 */
[----:B------:R-:W4:Y:S04]  /*215c0*/  LDL.LU R14, [R1+0xb4] ;  /* 0x0000b400010e7983 */ /* 0x000f280000300800 */
[----:B------:R-:W4:Y:S01]  /*215d0*/  LDL.LU R16, [R1+0xbc] ;  /* 0x0000bc0001107983 */ /* 0x000f220000300800 */
[----:B------:R-:W-:-:S03]  /*215e0*/  IMAD R4, R18, UR5, RZ ;  /* 0x0000000512047c24 */ /* 0x000fc6000f8e02ff */
[----:B------:R-:W-:Y:S01]  /*215f0*/  STL [R1+0x1cc8], R0 ;  /* 0x001cc80001007387 */ /* 0x000fe20000100800 */
[----:B------:R-:W-:-:S03]  /*21600*/  IMAD R6, R20, UR5, RZ ;  /* 0x0000000514067c24 */ /* 0x000fc6000f8e02ff */
[----:B------:R-:W4:Y:S04]  /*21610*/  LDL.LU R26, [R1+0xc4] ;  /* 0x0000c400011a7983 */ /* 0x000f280000300800 */
[----:B------:R-:W4:Y:S04]  /*21620*/  LDL.LU R24, [R1+0xcc] ;  /* 0x0000cc0001187983 */ /* 0x000f280000300800 */
[----:B------:R-:W-:Y:S04]  /*21630*/  STL [R1+0x1cc4], R2 ;  /* 0x001cc40201007387 */ /* 0x000fe80000100800 */
[----:B------:R-:W4:Y:S04]  /*21640*/  LDL.LU R18, [R1+0xd4] ;  /* 0x0000d40001127983 */ /* 0x000f280000300800 */
[----:B------:R-:W4:Y:S04]  /*21650*/  LDL.LU R22, [R1+0xec] ;  /* 0x0000ec0001167983 */ /* 0x000f280000300800 */
[----:B------:R-:W-:Y:S04]  /*21660*/  STL [R1+0x1cc0], R4 ;  /* 0x001cc00401007387 */ /* 0x000fe80000100800 */
[----:B------:R-:W4:Y:S04]  /*21670*/  LDL.LU R20, [R1+0x134] ;  /* 0x0001340001147983 */ /* 0x000f280000300800 */
[----:B------:R-:W-:Y:S01]  /*21680*/  STL [R1+0x1cbc], R6 ;  /* 0x001cbc0601007387 */ /* 0x000fe20000100800 */
[----:B--2---:R-:W-:-:S03]  /*21690*/  IMAD R7, R21, UR5, RZ ;  /* 0x0000000515077c24 */ /* 0x004fc6000f8e02ff */
[----:B------:R-:W2:Y:S04]  /*216a0*/  LDL.LU R21, [R1+0x13c] ;  /* 0x00013c0001157983 */ /* 0x000ea80000300800 */
[----:B------:R-:W-:Y:S01]  /*216b0*/  STL [R1+0x1cb8], R7 ;  /* 0x001cb80701007387 */ /* 0x000fe20000100800 */
[----:B---3--:R-:W-:-:S03]  /*216c0*/  IMAD R8, R27, UR5, RZ ;  /* 0x000000051b087c24 */ /* 0x008fc6000f8e02ff */
[----:B------:R-:W3:Y:S04]  /*216d0*/  LDL.LU R27, [R1+0x158] ;  /* 0x00015800011b7983 */ /* 0x000ee80000300800 */
[----:B------:R-:W-:Y:S01]  /*216e0*/  STL [R1+0x1cb4], R8 ;  /* 0x001cb40801007387 */ /* 0x000fe20000100800 */
[----:B-----5:R-:W-:-:S05]  /*216f0*/  IMAD R9, R19, UR5, RZ ;  /* 0x0000000513097c24 */ /* 0x020fca000f8e02ff */
[----:B------:R-:W-:Y:S04]  /*21700*/  STL [R1+0x1cb0], R9 ;  /* 0x001cb00901007387 */ /* 0x000fe80000100800 */
[----:B------:R-:W5:Y:S01]  /*21710*/  LDL.LU R23, [R1+0x160] ;  /* 0x0001600001177983 */ /* 0x000f620000300800 */
[----:B------:R-:W-:-:S05]  /*21720*/  IMAD R10, R25, UR5, RZ ;  /* 0x00000005190a7c24 */ /* 0x000fca000f8e02ff */
[----:B------:R-:W-:Y:S01]  /*21730*/  STL [R1+0x1cdc], R10 ;  /* 0x001cdc0a01007387 */ /* 0x000fe20000100800 */
[----:B----4-:R-:W-:-:S05]  /*21740*/  IMAD R11, R17, UR5, RZ ;  /* 0x00000005110b7c24 */ /* 0x010fca000f8e02ff */
[----:B------:R-:W-:Y:S01]  /*21750*/  STL [R1+0x1ce0], R11 ;  /* 0x001ce00b01007387 */ /* 0x000fe20000100800 */
[----:B------:R-:W-:Y:S02]  /*21760*/  IMAD R12, R12, UR5, RZ ;  /* 0x000000050c0c7c24 */ /* 0x000fe4000f8e02ff */
[----:B------:R-:W-:-:S03]  /*21770*/  IMAD R13, R13, UR5, RZ ;  /* 0x000000050d0d7c24 */ /* 0x000fc6000f8e02ff */
[----:B------:R-:W-:Y:S01]  /*21780*/  STL [R1+0x1ce4], R12 ;  /* 0x001ce40c01007387 */ /* 0x000fe20000100800 */
        /* <DEDUP_REMOVED lines=11> */
[----:B------:R-:W-:Y:S04]  /*21840*/  STL [R1+0x1cfc], R18 ;  /* 0x001cfc1201007387 */ /* 0x000fe80000100800 */
[----:B------:R0:W-:Y:S01]  /*21850*/  STL [R1+0x1d00], R19 ;  /* 0x001d001301007387 */ /* 0x0001e20000100800 */
[----:B------:R-:W-:-:S03]  /*21860*/  IMAD R20, R20, UR5, RZ ;  /* 0x0000000514147c24 */ /* 0x000fc6000f8e02ff */
[----:B------:R-:W4:Y:S04]  /*21870*/  LDL.LU R24, [R1+0x170] ;  /* 0x0001700001187983 */ /* 0x000f280000300800 */
[----:B------:R1:W-:Y:S04]  /*21880*/  STL [R1+0x1d04], R20 ;  /* 0x001d041401007387 */ /* 0x0003e80000100800 */
[----:B------:R-:W4:Y:S04]  /*21890*/  LDL.LU R25, [R1+0x174] ;  /* 0x0001740001197983 */ /* 0x000f280000300800 */
[----:B------:R-:W4:Y:S01]  /*218a0*/  LDL.LU R26, [R1+0x178] ;  /* 0x00017800011a7983 */ /* 0x000f220000300800 */
[----:B--2---:R-:W-:-:S05]  /*218b0*/  IMAD R21, R21, UR5, RZ ;  /* 0x0000000515157c24 */ /* 0x004fca000f8e02ff */
[----:B------:R-:W-:Y:S01]  /*218c0*/  STL [R1+0x1d08], R21 ;  /* 0x001d081501007387 */ /* 0x000fe20000100800 */
[----:B---3--:R-:W-:-:S03]  /*218d0*/  IMAD R22, R27, UR5, RZ ;  /* 0x000000051b167c24 */ /* 0x008fc6000f8e02ff */
[----:B------:R-:W2:Y:S04]  /*218e0*/  LDL.LU R27, [R1+0x180] ;  /* 0x00018000011b7983 */ /* 0x000ea80000300800 */
[----:B------:R-:W3:Y:S04]  /*218f0*/  LDL.LU R28, [R1+0x184] ;  /* 0x00018400011c7983 */ /* 0x000ee80000300800 */
[----:B------:R-:W-:Y:S04]  /*21900*/  STL [R1+0x1d0c], R22 ;  /* 0x001d0c1601007387 */ /* 0x000fe80000100800 */
[----:B0-----:R-:W1:Y:S04]  /*21910*/  LDL.LU R19, [R1+0x188] ;  /* 0x0001880001137983 */ /* 0x001e680000300800 */
        /* <DEDUP_REMOVED lines=16> */
[----:B-----5:R-:W-:-:S03]  /*21a20*/  IMAD R23, R23, UR5, RZ ;  /* 0x0000000517177c24 */ /* 0x020fc6000f8e02ff */
[----:B------:R-:W5:Y:S04]  /*21a30*/  LDL.LU R0, [R1+0x258] ;  /* 0x0002580001007983 */ /* 0x000f680000300800 */
[----:B------:R-:W5:Y:S04]  /*21a40*/  LDL.LU R5, [R1+0x25c] ;  /* 0x00025c0001057983 */ /* 0x000f680000300800 */
[----:B------:R-:W-:Y:S04]  /*21a50*/  STL [R1+0x1d10], R23 ;  /* 0x001d101701007387 */ /* 0x000fe80000100800 */
[----:B------:R-:W5:Y:S01]  /*21a60*/  LDL.LU R29, [R1+0x260] ;  /* 0x00026000011d7983 */ /* 0x000f620000300800 */
[----:B----4-:R-:W-:-:S02]  /*21a70*/  IMAD R24, R24, UR5, RZ ;  /* 0x0000000518187c24 */ /* 0x010fc4000f8e02ff */
[----:B------:R-:W-:-:S03]  /*21a80*/  IMAD R25, R25, UR5, RZ ;  /* 0x0000000519197c24 */ /* 0x000fc6000f8e02ff */
[----:B------:R-:W-:Y:S01]  /*21a90*/  STL [R1+0x1d14], R24 ;  /* 0x001d141801007387 */ /* 0x000fe20000100800 */
[----:B------:R-:W-:-:S03]  /*21aa0*/  IMAD R26, R26, UR5, RZ ;  /* 0x000000051a1a7c24 */ /* 0x000fc6000f8e02ff */
[----:B------:R-:W-:Y:S04]  /*21ab0*/  STL [R1+0x1d18], R25 ;  /* 0x001d181901007387 */ /* 0x000fe80000100800 */
[----:B------:R-:W-:Y:S01]  /*21ac0*/  STL [R1+0x1d1c], R26 ;  /* 0x001d1c1a01007387 */ /* 0x000fe20000100800 */
[----:B--2---:R-:W-:Y:S02]  /*21ad0*/  IMAD R27, R27, UR5, RZ ;  /* 0x000000051b1b7c24 */ /* 0x004fe4000f8e02ff */
[----:B---3--:R-:W-:-:S03]  /*21ae0*/  IMAD R28, R28, UR5, RZ ;  /* 0x000000051c1c7c24 */ /* 0x008fc6000f8e02ff */
[----:B------:R-:W-:Y:S01]  /*21af0*/  STL [R1+0x1d20], R27 ;  /* 0x001d201b01007387 */ /* 0x000fe20000100800 */
[----:B-1----:R-:W-:-:S03]  /*21b00*/  IMAD R20, R19, UR5, RZ ;  /* 0x0000000513147c24 */ /* 0x002fc6000f8e02ff */
        /* <DEDUP_REMOVED lines=17> */
[----:B------:R-:W-:Y:S01]  /*21c20*/  STL [R1+0x54], R12 ;  /* 0x0000540c01007387 */ /* 0x000fe20000100800 */
[----:B------:R-:W-:-:S03]  /*21c30*/  IMAD R11, R3, UR5, RZ ;  /* 0x00000005030b7c24 */ /* 0x000fc6000f8e02ff */
[----:B------:R-:W2:Y:S01]  /*21c40*/  LDL.LU R3, [R1+0x268] ;  /* 0x0002680001037983 */ /* 0x000ea20000300800 */
[----:B------:R-:W-:-:S05]  /*21c50*/  IMAD R10, R10, UR5, RZ ;  /* 0x000000050a0a7c24 */ /* 0x000fca000f8e02ff */
[----:B------:R0:W-:Y:S04]  /*21c60*/  STL [R1+0x8c], R10 ;  /* 0x00008c0a01007387 */ /* 0x0001e80000100800 */
[----:B------:R-:W-:Y:S01]  /*21c70*/  STL [R1+0x94], R11 ;  /* 0x0000940b01007387 */ /* 0x000fe20000100800 */
[----:B0-----:R-:W-:Y:S02]  /*21c80*/  IMAD R10, R9, UR5, RZ ;  /* 0x00000005090a7c24 */ /* 0x001fe4000f8e02ff */
[----:B------:R-:W-:Y:S02]  /*21c90*/  IMAD R9, R8, UR5, RZ ;  /* 0x0000000508097c24 */ /* 0x000fe4000f8e02ff */
[----:B------:R-:W-:Y:S02]  /*21ca0*/  IMAD R8, R7, UR5, RZ ;  /* 0x0000000507087c24 */ /* 0x000fe4000f8e02ff */
[----:B------:R-:W-:Y:S01]  /*21cb0*/  IMAD R7, R6, UR5, RZ ;  /* 0x0000000506077c24 */ /* 0x000fe2000f8e02ff */
[----:B------:R-:W-:Y:S01]  /*21cc0*/  STL [R1+0xa0], R10 ;  /* 0x0000a00a01007387 */ /* 0x000fe20000100800 */
[----:B------:R-:W-:-:S02]  /*21cd0*/  IMAD R6, R4, UR5, RZ ;  /* 0x0000000504067c24 */ /* 0x000fc4000f8e02ff */
[----:B------:R-:W-:Y:S01]  /*21ce0*/  IMAD R4, R2, UR5, RZ ;  /* 0x0000000502047c24 */ /* 0x000fe2000f8e02ff */
[----:B------:R-:W-:Y:S01]  /*21cf0*/  STL [R1+0xac], R9 ;  /* 0x0000ac0901007387 */ /* 0x000fe20000100800 */
[----:B-----5:R-:W-:Y:S02]  /*21d00*/  IMAD R0, R0, UR5, RZ ;  /* 0x0000000500007c24 */ /* 0x020fe4000f8e02ff */
[----:B------:R-:W-:Y:S01]  /*21d10*/  IMAD R2, R5, UR5, RZ ;  /* 0x0000000505027c24 */ /* 0x000fe2000f8e02ff */
[----:B------:R-:W-:Y:S04]  /*21d20*/  STL [R1+0xb4], R8 ;  /* 0x0000b40801007387 */ /* 0x000fe80000100800 */
[----:B------:R-:W-:Y:S04]  /*21d30*/  STL [R1+0xbc], R7 ;  /* 0x0000bc0701007387 */ /* 0x000fe80000100800 */
[----:B------:R-:W-:Y:S04]  /*21d40*/  STL [R1+0xc4], R6 ;  /* 0x0000c40601007387 */ /* 0x000fe80000100800 */
[----:B------:R-:W-:Y:S04]  /*21d50*/  STL [R1+0xcc], R4 ;  /* 0x0000cc0401007387 */ /* 0x000fe80000100800 */
[----:B------:R-:W3:Y:S04]  /*21d60*/  LDL.LU R5, [R1+0x26c] ;  /* 0x00026c0001057983 */ /* 0x000ee80000300800 */
[----:B------:R0:W-:Y:S04]  /*21d70*/  STL [R1+0xd4], R0 ;  /* 0x0000d40001007387 */ /* 0x0001e80000100800 */
[----:B------:R-:W-:Y:S04]  /*21d80*/  STL [R1+0xec], R2 ;  /* 0x0000ec0201007387 */ /* 0x000fe80000100800 */
[----:B------:R-:W4:Y:S01]  /*21d90*/  LDL.LU R28, [R1+0x270] ;  /* 0x00027000011c7983 */ /* 0x000f220000300800 */
[----:B0-----:R-:W-:-:S03]  /*21da0*/  IMAD R0, R29, UR5, RZ ;  /* 0x000000051d007c24 */ /* 0x001fc6000f8e02ff */
[----:B------:R-:W5:Y:S04]  /*21db0*/  LDL.LU R27, [R1+0x274] ;  /* 0x00027400011b7983 */ /* 0x000f680000300800 */
[----:B------:R2:W-:Y:S04]  /*21dc0*/  STL [R1+0x134], R0 ;  /* 0x0001340001007387 */ /* 0x0005e80000100800 */
        /* <DEDUP_REMOVED lines=20> */
[----:B--2---:R-:W-:-:S05]  /*21f10*/  IMAD R0, R3, UR5, RZ ;  /* 0x0000000503007c24 */ /* 0x004fca000f8e02ff */
[----:B------:R0:W-:Y:S04]  /*21f20*/  STL [R1+0x13c], R0 ;  /* 0x00013c0001007387 */ /* 0x0001e80000100800 */
[----:B------:R-:W2:Y:S04]  /*21f30*/  LDL.LU R7, [R1+0x2d4] ;  /* 0x0002d40001077983 */ /* 0x000ea80000300800 */
[----:B------:R-:W2:Y:S04]  /*21f40*/  LDL.LU R6, [R1+0x2d8] ;  /* 0x0002d80001067983 */ /* 0x000ea80000300800 */
[----:B------:R-:W2:Y:S04]  /*21f50*/  LDL.LU R4, [R1+0x2e8] ;  /* 0x0002e80001047983 */ /* 0x000ea80000300800 */
[----:B------:R-:W2:Y:S04]  /*21f60*/  LDL.LU R2, [R1+0x2ec] ;  /* 0x0002ec0001027983 */ /* 0x000ea80000300800 */
[----:B0-----:R-:W2:Y:S04]  /*21f70*/  LDL.LU R0, [R1+0x2e4] ;  /* 0x0002e40001007983 */ /* 0x001ea80000300800 */
[----:B------:R-:W2:Y:S01]  /*21f80*/  LDL.LU R3, [R1+0x2e0] ;  /* 0x0002e00001037983 */ /* 0x000ea20000300800 */
[----:B---3--:R-:W-:-:S05]  /*21f90*/  IMAD R5, R5, UR5, RZ ;  /* 0x0000000505057c24 */ /* 0x008fca000f8e02ff */
[----:B------:R0:W-:Y:S01]  /*21fa0*/  STL [R1+0x158], R5 ;  /* 0x0001580501007387 */ /* 0x0001e20000100800 */
[----:B----4-:R-:W-:-:S03]  /*21fb0*/  IMAD R28, R28, UR5, RZ ;  /* 0x000000051c1c7c24 */ /* 0x010fc6000f8e02ff */
[----:B0-----:R-:W3:Y:S04]  /*21fc0*/  LDL.LU R5, [R1+0x310] ;  /* 0x0003100001057983 */ /* 0x001ee80000300800 */
[----:B------:R5:W-:Y:S02]  /*21fd0*/  STL [R1+0x160], R28 ;  /* 0x0001601c01007387 */ /* 0x000be40000100800 */
[----:B-----5:R-:W-:Y:S02]  /*21fe0*/  IMAD R28, R27, UR5, RZ ;  /* 0x000000051b1c7c24 */ /* 0x020fe4000f8e02ff */
[----:B------:R-:W-:Y:S02]  /*21ff0*/  IMAD R27, R26, UR5, RZ ;  /* 0x000000051a1b7c24 */ /* 0x000fe4000f8e02ff */
[----:B------:R-:W-:-:S02]  /*22000*/  IMAD R26, R25, UR5, RZ ;  /* 0x00000005191a7c24 */ /* 0x000fc4000f8e02ff */
[----:B------:R-:W-:Y:S01]  /*22010*/  IMAD R25, R24, UR5, RZ ;  /* 0x0000000518197c24 */ /* 0x000fe2000f8e02ff */
[----:B------:R-:W-:Y:S01]  /*22020*/  STL [R1+0x170], R28 ;  /* 0x0001701c01007387 */ /* 0x000fe20000100800 */
[----:B------:R-:W-:Y:S02]  /*22030*/  IMAD R24, R23, UR5, RZ ;  /* 0x0000000517187c24 */ /* 0x000fe4000f8e02ff */
[----:B------:R-:W-:Y:S01]  /*22040*/  IMAD R23, R22, UR5, RZ ;  /* 0x0000000516177c24 */ /* 0x000fe2000f8e02ff */
        /* <DEDUP_REMOVED lines=27> */
[----:B------:R-:W-:Y:S04]  /*22200*/  STL [R1+0x230], R13 ;  /* 0x0002300d01007387 */ /* 0x000fe80000100800 */
[----:B------:R-:W-:Y:S04]  /*22210*/  STL [R1+0x238], R12 ;  /* 0x0002380c01007387 */ /* 0x000fe80000100800 */
[----:B------:R-:W4:Y:S04]  /*22220*/  LDL.LU R29, [R1+0x390] ;  /* 0x00039000011d7983 */ /* 0x000f280000300800 */
[----:B------:R0:W-:Y:S04]  /*22230*/  STL [R1+0x240], R10 ;  /* 0x0002400a01007387 */ /* 0x0001e80000100800 */
[----:B------:R-:W-:Y:S01]  /*22240*/  STL [R1+0x248], R11 ;  /* 0x0002480b01007387 */ /* 0x000fe20000100800 */
[----:B0-----:R-:W-:-:S02]  /*22250*/  IMAD R10, R9, UR5, RZ ;  /* 0x00000005090a7c24 */ /* 0x001fc4000f8e02ff */
[----:B------:R-:W-:-:S03]  /*22260*/  IMAD R9, R8, UR5, RZ ;  /* 0x0000000508097c24 */ /* 0x000fc6000f8e02ff */
[----:B------:R-:W-:Y:S04]  /*22270*/  STL [R1+0x24c], R10 ;  /* 0x00024c0a01007387 */ /* 0x000fe80000100800 */
[----:B------:R-:W-:Y:S01]  /*22280*/  STL [R1+0x250], R9 ;  /* 0x0002500901007387 */ /* 0x000fe20000100800 */
[----:B--2---:R-:W-:Y:S02]  /*22290*/  IMAD R8, R7, UR5, RZ ;  /* 0x0000000507087c24 */ /* 0x004fe4000f8e02ff */
        /* <DEDUP_REMOVED lines=11> */
[----:B------:R-:W-:Y:S04]  /*22350*/  STL [R1+0x26c], R2 ;  /* 0x00026c0201007387 */ /* 0x000fe80000100800 */
[----:B------:R-:W5:Y:S04]  /*22360*/  LDL.LU R28, [R1+0x3b0] ;  /* 0x0003b000011c7983 */ /* 0x000f680000300800 */
[----:B------:R-:W5:Y:S01]  /*22370*/  LDL.LU R27, [R1+0x3b4] ;  /* 0x0003b400011b7983 */ /* 0x000f620000300800 */
[----:B---3--:R-:W-:-:S05]  /*22380*/  IMAD R0, R5, UR5, RZ ;  /* 0x0000000505007c24 */ /* 0x008fca000f8e02ff */
[----:B------:R4:W-:Y:S04]  /*22390*/  STL [R1+0x270], R0 ;  /* 0x0002700001007387 */ /* 0x0009e80000100800 */
        /* <DEDUP_REMOVED lines=20> */
[----:B----4-:R-:W-:-:S05]  /*224e0*/  IMAD R0, R29, UR5, RZ ;  /* 0x000000051d007c24 */ /* 0x010fca000f8e02ff */
[----:B------:R0:W-:Y:S04]  /*224f0*/  STL [R1+0x274], R0 ;  /* 0x0002740001007387 */ /* 0x0001e80000100800 */
[----:B------:R-:W4:Y:S04]  /*22500*/  LDL.LU R7, [R1+0x46c] ;  /* 0x00046c0001077983 */ /* 0x000f280000300800 */
[----:B------:R-:W4:Y:S04]  /*22510*/  LDL.LU R6, [R1+0x474] ;  /* 0x0004740001067983 */ /* 0x000f280000300800 */
[----:B------:R-:W4:Y:S04]  /*22520*/  LDL.LU R4, [R1+0x478] ;  /* 0x0004780001047983 */ /* 0x000f280000300800 */
[----:B------:R-:W4:Y:S04]  /*22530*/  LDL.LU R2, [R1+0x47c] ;  /* 0x00047c0001027983 */ /* 0x000f280000300800 */
[----:B0-----:R-:W4:Y:S04]  /*22540*/  LDL.LU R0, [R1+0x484] ;  /* 0x0004840001007983 */ /* 0x001f280000300800 */
[----:B------:R-:W4:Y:S01]  /*22550*/  LDL.LU R29, [R1+0x488] ;  /* 0x00048800011d7983 */ /* 0x000f220000300800 */
[----:B--2---:R-:W-:-:S05]  /*22560*/  IMAD R3, R3, UR5, RZ ;  /* 0x0000000503037c24 */ /* 0x004fca000f8e02ff */
[----:B------:R0:W-:Y:S04]  /*22570*/  STL [R1+0x278], R3 ;  /* 0x0002780301007387 */ /* 0x0001e80000100800 */
[----:B0-----:R-:W2:Y:S01]  /*22580*/  LDL.LU R3, [R1+0x48c] ;  /* 0x00048c0001037983 */ /* 0x001ea20000300800 */
[----:B-----5:R-:W-:-:S05]  /*22590*/  IMAD R28, R28, UR5, RZ ;  /* 0x000000051c1c7c24 */ /* 0x020fca000f8e02ff */
[----:B------:R0:W-:Y:S02]  /*225a0*/  STL [R1+0x27c], R28 ;  /* 0x00027c1c01007387 */ /* 0x0001e40000100800 */
[----:B0-----:R-:W-:-:S05]  /*225b0*/  IMAD R28, R27, UR5, RZ ;  /* 0x000000051b1c7c24 */ /* 0x001fca000f8e02ff */
[----:B------:R-:W-:Y:S01]  /*225c0*/  STL [R1+0x280], R28 ;  /* 0x0002801c01007387 */ /* 0x000fe20000100800 */
[----:B---3--:R-:W-:Y:S02]  /*225d0*/  IMAD R27, R26, UR5, RZ ;  /* 0x000000051a1b7c24 */ /* 0x008fe4000f8e02ff */
        /* <DEDUP_REMOVED lines=33> */
[----:B------:R-:W3:Y:S04]  /*227f0*/  LDL.LU R5, [R1+0x490] ;  /* 0x0004900001057983 */ /* 0x000ee80000300800 */
[----:B------:R0:W-:Y:S04]  /*22800*/  STL [R1+0x2d0], R10 ;  /* 0x0002d00a01007387 */ /* 0x0001e80000100800 */
[----:B------:R-:W-:Y:S01]  /*22810*/  STL [R1+0x2d4], R11 ;  /* 0x0002d40b01007387 */ /* 0x000fe20000100800 */
[----:B0-----:R-:W-:Y:S02]  /*22820*/  IMAD R10, R9, UR5, RZ ;  /* 0x00000005090a7c24 */ /* 0x001fe4000f8e02ff */
[----:B------:R-:W-:-:S02]  /*22830*/  IMAD R9, R8, UR5, RZ ;  /* 0x0000000508097c24 */ /* 0x000fc4000f8e02ff */
[----:B----4-:R-:W-:Y:S01]  /*22840*/  IMAD R8, R7, UR5, RZ ;  /* 0x0000000507087c24 */ /* 0x010fe2000f8e02ff */
        /* <DEDUP_REMOVED lines=11> */
[----:B------:R-:W4:Y:S04]  /*22900*/  LDL.LU R29, [R1+0x494] ;  /* 0x00049400011d7983 */ /* 0x000f280000300800 */
[----:B------:R2:W-:Y:S04]  /*22910*/  STL [R1+0x390], R0 ;  /* 0x0003900001007387 */ /* 0x0005e80000100800 */
[----:B------:R-:W-:Y:S04]  /*22920*/  STL [R1+0x394], R2 ;  /* 0x0003940201007387 */ /* 0x000fe80000100800 */
        /* <DEDUP_REMOVED lines=23> */
[----:B------:R-:W2:Y:S01]  /*22aa0*/  LDL.LU R8, [R1+0x554] ;  /* 0x0005540001087983 */ /* 0x000ea20000300800 */
[----:B---3--:R-:W-:-:S05]  /*22ab0*/  IMAD R0, R5, UR5, RZ ;  /* 0x0000000505007c24 */ /* 0x008fca000f8e02ff */
[----:B------:R0:W-:Y:S04]  /*22ac0*/  STL [R1+0x3b4], R0 ;  /* 0x0003b40001007387 */ /* 0x0001e80000100800 */
[----:B------:R-:W3:Y:S04]  /*22ad0*/  LDL.LU R7, [R1+0x560] ;  /* 0x0005600001077983 */ /* 0x000ee80000300800 */
[----:B------:R-:W3:Y:S04]  /*22ae0*/  LDL.LU R6, [R1+0x5a4] ;  /* 0x0005a40001067983 */ /* 0x000ee80000300800 */
[----:B------:R-:W3:Y:S04]  /*22af0*/  LDL.LU R4, [R1+0x5ac] ;  /* 0x0005ac0001047983 */ /* 0x000ee80000300800 */
[----:B------:R-:W3:Y:S04]  /*22b00*/  LDL.LU R2, [R1+0x5a8] ;  /* 0x0005a80001027983 */ /* 0x000ee80000300800 */
[----:B0-----:R-:W3:Y:S04]  /*22b10*/  LDL.LU R0, [R1+0x5c8] ;  /* 0x0005c80001007983 */ /* 0x001ee80000300800 */
[----:B------:R-:W3:Y:S01]  /*22b20*/  LDL.LU R5, [R1+0x5cc] ;  /* 0x0005cc0001057983 */ /* 0x000ee20000300800 */
[----:B----4-:R-:W-:-:S05]  /*22b30*/  IMAD R29, R29, UR5, RZ ;  /* 0x000000051d1d7c24 */ /* 0x010fca000f8e02ff */
[----:B------:R0:W-:Y:S01]  /*22b40*/  STL [R1+0x3b8], R29 ;  /* 0x0003b81d01007387 */ /* 0x0001e20000100800 */
[----:B-----5:R-:W-:-:S03]  /*22b50*/  IMAD R28, R28, UR5, RZ ;  /* 0x000000051c1c7c24 */ /* 0x020fc6000f8e02ff */
[----:B0-----:R-:W4:Y:S04]  /*22b60*/  LDL.LU R29, [R1+0x5e4] ;  /* 0x0005e400011d7983 */ /* 0x001f280000300800 */
[----:B------:R0:W-:Y:S02]  /*22b70*/  STL [R1+0x3e8], R28 ;  /* 0x0003e81c01007387 */ /* 0x0001e40000100800 */
[----:B0-----:R-:W-:-:S05]  /*22b80*/  IMAD R28, R27, UR5, RZ ;  /* 0x000000051b1c7c24 */ /* 0x001fca000f8e02ff */
[----:B------:R-:W-:Y:S01]  /*22b90*/  STL [R1+0x3ec], R28 ;  /* 0x0003ec1c01007387 */ /* 0x000fe20000100800 */
[----:B--2---:R-:W-:Y:S02]  /*22ba0*/  IMAD R27, R26, UR5, RZ ;  /* 0x000000051a1b7c24 */ /* 0x004fe4000f8e02ff */
        /* <DEDUP_REMOVED lines=37> */
[----:B------:R-:W-:-:S03]  /*22e00*/  IMAD R9, R8, UR5, RZ ;  /* 0x0000000508097c24 */ /* 0x000fc6000f8e02ff */
[----:B------:R-:W-:Y:S01]  /*22e10*/  STL [R1+0x474], R10 ;  /* 0x0004740a01007387 */ /* 0x000fe20000100800 */
[----:B---3--:R-:W-:-:S03]  /*22e20*/  IMAD R8, R7, UR5, RZ ;  /* 0x0000000507087c24 */ /* 0x008fc6000f8e02ff */
        /* <DEDUP_REMOVED lines=12> */
[----:B------:R-:W-:Y:S04]  /*22ef0*/  STL [R1+0x494], R2 ;  /* 0x0004940201007387 */ /* 0x000fe80000100800 */
[----:B------:R-:W5:Y:S04]  /*22f00*/  LDL.LU R28, [R1+0x62c] ;  /* 0x00062c00011c7983 */ /* 0x000f680000300800 */
[----:B------:R-:W5:Y:S01]  /*22f10*/  LDL.LU R27, [R1+0x628] ;  /* 0x00062800011b7983 */ /* 0x000f620000300800 */
[----:B----4-:R-:W-:-:S05]  /*22f20*/  IMAD R0, R29, UR5, RZ ;  /* 0x000000051d007c24 */ /* 0x010fca000f8e02ff */
[----:B------:R2:W-:Y:S04]  /*22f30*/  STL [R1+0x498], R0 ;  /* 0x0004980001007387 */ /* 0x0005e80000100800 */
        /* <DEDUP_REMOVED lines=30> */
[----:B-----5:R-:W-:-:S03]  /*23120*/  IMAD R28, R28, UR5, RZ ;  /* 0x000000051c1c7c24 */ /* 0x020fc6000f8e02ff */
[----:B0-----:R-:W3:Y:S04]  /*23130*/  LDL.LU R5, [R1+0x740] ;  /* 0x0007400001057983 */ /* 0x001ee80000300800 */
[----:B------:R0:W-:Y:S02]  /*23140*/  STL [R1+0x4a4], R28 ;  /* 0x0004a41c01007387 */ /* 0x0001e40000100800 */
[----:B0-----:R-:W-:-:S05]  /*23150*/  IMAD R28, R27, UR5, RZ ;  /* 0x000000051b1c7c24 */ /* 0x001fca000f8e02ff */
[----:B------:R-:W-:Y:S01]  /*23160*/  STL [R1+0x4a8], R28 ;  /* 0x0004a81c01007387 */ /* 0x000fe20000100800 */
[----:B----4-:R-:W-:Y:S02]  /*23170*/  IMAD R27, R26, UR5, RZ ;  /* 0x000000051a1b7c24 */ /* 0x010fe4000f8e02ff */
        /* <DEDUP_REMOVED lines=33> */
[----:B------:R-:W4:Y:S04]  /*23390*/  LDL.LU R29, [R1+0x738] ;  /* 0x00073800011d7983 */ /* 0x000f280000300800 */
[----:B------:R0:W-:Y:S04]  /*233a0*/  STL [R1+0x558], R10 ;  /* 0x0005580a01007387 */ /* 0x0001e80000100800 */
[----:B------:R-:W-:Y:S01]  /*233b0*/  STL [R1+0x560], R11 ;  /* 0x0005600b01007387 */ /* 0x000fe20000100800 */
[----:B0-----:R-:W-:Y:S02]  /*233c0*/  IMAD R10, R9, UR5, RZ ;  /* 0x00000005090a7c24 */ /* 0x001fe4000f8e02ff */
        /* <DEDUP_REMOVED lines=93> */
[----:B------:R-:W-:-:S03]  /*239a0*/  IMAD R9, R8, UR5, RZ ;  /* 0x0000000508097c24 */ /* 0x000fc6000f8e02ff */
[----:B------:R-:W-:Y:S01]  /*239b0*/  STL [R1+0x708], R10 ;  /* 0x0007080a01007387 */ /* 0x000fe20000100800 */
[----:B----4-:R-:W-:-:S03]  /*239c0*/  IMAD R8, R7, UR5, RZ ;  /* 0x0000000507087c24 */ /* 0x010fc6000f8e02ff */
        /* <DEDUP_REMOVED lines=837> */
[----:B------:R0:W-:Y:S01]  /*26e20*/  STL [R1+0xa8], R9 ;  /* 0x0000a80901007387 */ /* 0x0001e20000100800 */
        /* <DEDUP_REMOVED lines=9> */
[----:B0-----:R-:W4:Y:S04]  /*26ec0*/  LDL.LU R9, [R1+0xb0] ;  /* 0x0000b00001097983 */ /* 0x001f280000300800 */
        /* <DEDUP_REMOVED lines=24> */
[----:B---3--:R-:W-:-:S03]  /*27050*/  IMAD R0, R5, UR5, RZ ;  /* 0x0000000505007c24 */ /* 0x008fc6000f8e02ff */
[----:B------:R-:W3:Y:S04]  /*27060*/  LDL.LU R5, [R1+0x2c] ;  /* 0x00002c0001057983 */ /* 0x000ee80000300800 */
[----:B------:R-:W3:Y:S04]  /*27070*/  LDL.LU R29, [R1+0x28] ;  /* 0x00002800011d7983 */ /* 0x000ee80000300800 */
[----:B------:R0:W-:Y:S04]  /*27080*/  STL [R1+0xb8], R0 ;  /* 0x0000b80001007387 */ /* 0x0001e80000100800 */
[----:B0-----:R-:W3:Y:S04]  /*27090*/  LDL.LU R0, [R1+0x20] ;  /* 0x0000200001007983 */ /* 0x001ee80000300800 */
[----:B------:R-:W3:Y:S04]  /*270a0*/  LDL.LU R2, [R1+0x1c] ;  /* 0x00001c0001027983 */ /* 0x000ee80000300800 */
[----:B------:R-:W3:Y:S04]  /*270b0*/  LDL.LU R4, [R1+0x14] ;  /* 0x0000140001047983 */ /* 0x000ee80000300800 */
[----:B------:R-:W3:Y:S04]  /*270c0*/  LDL.LU R6, [R1+0xc] ;  /* 0x00000c0001067983 */ /* 0x000ee80000300800 */
[----:B------:R-:W3:Y:S04]  /*270d0*/  LDL.LU R7, [R1+0x8] ;  /* 0x0000080001077983 */ /* 0x000ee80000300800 */
[----:B------:R-:W3:Y:S01]  /*270e0*/  LDL.LU R8, [R1+0x4] ;  /* 0x0000040001087983 */ /* 0x000ee20000300800 */
[----:B----4-:R-:W-:-:S05]  /*270f0*/  IMAD R9, R9, UR5, RZ ;  /* 0x0000000509097c24 */ /* 0x010fca000f8e02ff */
[----:B------:R0:W-:Y:S01]  /*27100*/  STL [R1+0xb0], R9 ;  /* 0x0000b00901007387 */ /* 0x0001e20000100800 */
[----:B-----5:R-:W-:-:S03]  /*27110*/  IMAD R28, R28, UR5, RZ ;  /* 0x000000051c1c7c24 */ /* 0x020fc6000f8e02ff */
[----:B0-----:R-:W4:Y:S01]  /*27120*/  LDL.LU R9, [R1] ;  /* 0x0000000001097983 */ /* 0x001f220000300800 */
[----:B------:R-:W-:-:S03]  /*27130*/  IMAD R27, R27, UR5, RZ ;  /* 0x000000051b1b7c24 */ /* 0x000fc6000f8e02ff */
[----:B------:R0:W-:Y:S04]  /*27140*/  STL [R1+0xa4], R28 ;  /* 0x0000a41c01007387 */ /* 0x0001e80000100800 */
[----:B0-----:R-:W5:Y:S04]  /*27150*/  LDL.LU R28, [R1+0x1d24] ;  /* 0x001d2400011c7983 */ /* 0x001f680000300800 */
[----:B------:R0:W-:Y:S04]  /*27160*/  STL [R1+0x9c], R27 ;  /* 0x00009c1b01007387 */ /* 0x0001e80000100800 */
[----:B0-----:R-:W3:Y:S01]  /*27170*/  LDL.LU R27, [R1+0x1d20] ;  /* 0x001d2000011b7983 */ /* 0x001ee20000300800 */
[----:B--2---:R-:W-:-:S02]  /*27180*/  IMAD R26, R26, UR5, RZ ;  /* 0x000000051a1a7c24 */ /* 0x004fc4000f8e02ff */
[----:B------:R-:W-:-:S03]  /*27190*/  IMAD R25, R25, UR5, RZ ;  /* 0x0000000519197c24 */ /* 0x000fc6000f8e02ff */
[----:B------:R0:W-:Y:S01]  /*271a0*/  STL [R1+0x98], R26 ;  /* 0x0000981a01007387 */ /* 0x0001e20000100800 */
[----:B------:R-:W-:Y:S02]  /*271b0*/  IMAD R24, R24, UR5, RZ ;  /* 0x0000000518187c24 */ /* 0x000fe4000f8e02ff */
[----:B------:R-:W-:Y:S01]  /*271c0*/  IMAD R23, R23, UR5, RZ ;  /* 0x0000000517177c24 */ /* 0x000fe2000f8e02ff */
[----:B0-----:R-:W2:Y:S01]  /*271d0*/  LDL.LU R26, [R1+0x1d1c] ;  /* 0x001d1c00011a7983 */ /* 0x001ea20000300800 */
[----:B------:R-:W-:-:S03]  /*271e0*/  IMAD R22, R22, UR5, RZ ;  /* 0x0000000516167c24 */ /* 0x000fc6000f8e02ff */
[----:B------:R0:W-:Y:S01]  /*271f0*/  STL [R1+0x90], R25 ;  /* 0x0000901901007387 */ /* 0x0001e20000100800 */
[----:B------:R-:W-:Y:S02]  /*27200*/  IMAD R21, R21, UR5, RZ ;  /* 0x0000000515157c24 */ /* 0x000fe4000f8e02ff */
[----:B------:R-:W-:Y:S01]  /*27210*/  IMAD R20, R20, UR5, RZ ;  /* 0x0000000514147c24 */ /* 0x000fe2000f8e02ff */
[----:B0-----:R-:W2:Y:S04]  /*27220*/  LDL.LU R25, [R1+0x1d18] ;  /* 0x001d180001197983 */ /* 0x001ea80000300800 */
[----:B------:R0:W-:Y:S01]  /*27230*/  STL [R1+0x88], R24 ;  /* 0x0000881801007387 */ /* 0x0001e20000100800 */
[----:B------:R-:W-:Y:S02]  /*27240*/  IMAD R19, R19, UR5, RZ ;  /* 0x0000000513137c24 */ /* 0x000fe4000f8e02ff */
[----:B------:R-:W-:Y:S01]  /*27250*/  IMAD R18, R18, UR5, RZ ;  /* 0x0000000512127c24 */ /* 0x000fe2000f8e02ff */
[----:B0-----:R-:W2:Y:S04]  /*27260*/  LDL.LU R24, [R1+0x1d14] ;  /* 0x001d140001187983 */ /* 0x001ea80000300800 */
[----:B------:R0:W-:Y:S01]  /*27270*/  STL [R1+0x84], R23 ;  /* 0x0000841701007387 */ /* 0x0001e20000100800 */
[----:B------:R-:W-:-:S03]  /*27280*/  IMAD R17, R17, UR5, RZ ;  /* 0x0000000511117c24 */ /* 0x000fc6000f8e02ff */
        /* <DEDUP_REMOVED lines=36> */
[----:B0-----:R-:W2:Y:S02]  /*274d0*/  LDL.LU R3, [R1+0x1cd8] ;  /* 0x001cd80001037983 */ /* 0x001ea40000300800 */
[----:B--2---:R-:W-:-:S05]  /*274e0*/  IMAD R3, R3, UR5, RZ ;  /* 0x0000000503037c24 */ /* 0x004fca000f8e02ff */
[----:B------:R0:W-:Y:S04]  /*274f0*/  STL [R1+0x38], R3 ;  /* 0x0000380301007387 */ /* 0x0001e80000100800 */
[----:B0-----:R-:W2:Y:S01]  /*27500*/  LDL.LU R3, [R1+0x1cd4] ;  /* 0x001cd40001037983 */ /* 0x001ea20000300800 */
[----:B---3--:R-:W-:-:S05]  /*27510*/  IMAD R5, R5, UR5, RZ ;  /* 0x0000000505057c24 */ /* 0x008fca000f8e02ff */
[----:B------:R2:W-:Y:S02]  /*27520*/  STL [R1+0x2c], R5 ;  /* 0x00002c0501007387 */ /* 0x0005e40000100800 */
[----:B--2---:R-:W-:-:S05]  /*27530*/  IADD3 R5, P6, PT, R29, R3, RZ ;  /* 0x000000031d057210 */ /* 0x004fca0007fde0ff */
[----:B------:R0:W-:Y:S02]  /*27540*/  STL [R1+0x1bf0], R5 ;  /* 0x001bf00501007387 */ /* 0x0001e40000100800 */
[----:B0-----:R-:W-:-:S05]  /*27550*/  IADD3 R5, P0, PT, R0, R3, RZ ;  /* 0x0000000300057210 */ /* 0x001fca0007f1e0ff */
        /* <DEDUP_REMOVED lines=10> */
[----:B------:R0:W-:Y:S04]  /*27600*/  STL [R1+0x1c08], R5 ;  /* 0x001c080501007387 */ /* 0x0001e80000100800 */
[----:B0-----:R-:W2:Y:S02]  /*27610*/  LDL.LU R5, [R1+0x1cd0] ;  /* 0x001cd00001057983 */ /* 0x001ea40000300800 */
[----:B--2---:R-:W-:-:S05]  /*27620*/  LEA.HI.X.SX32 R29, R29, R5, 0x1, P6 ;  /* 0x000000051d1d7211 */ /* 0x004fca00030f0eff */
[----:B------:R4:W-:Y:S02]  /*27630*/  STL [R1+0x1be8], R29 ;  /* 0x001be81d01007387 */ /* 0x0009e40000100800 */
[----:B----4-:R-:W-:-:S05]  /*27640*/  IADD3 R29, P6, PT, R9, R3, RZ ;  /* 0x00000003091d7210 */ /* 0x010fca0007fde0ff */
[----:B------:R0:W-:Y:S04]  /*27650*/  STL [R1+0x1bec], R29 ;  /* 0x001bec1d01007387 */ /* 0x0001e80000100800 */
[----:B0-----:R-:W2:Y:S01]  /*27660*/  LDL.LU R29, [R1+0x1ccc] ;  /* 0x001ccc00011d7983 */ /* 0x001ea20000300800 */
[----:B------:R-:W-:-:S05]  /*27670*/  LEA.HI.X.SX32 R0, R0, R5, 0x1, P0 ;  /* 0x0000000500007211 */ /* 0x000fca00000f0eff */
[----:B------:R2:W-:Y:S02]  /*27680*/  STL [R1+0x1be0], R0 ;  /* 0x001be00001007387 */ /* 0x0005e40000100800 */
[----:B--2---:R-:W-:-:S05]  /*27690*/  IADD3 R0, P0, PT, R29, R3, RZ ;  /* 0x000000031d007210 */ /* 0x004fca0007f1e0ff */
        /* <DEDUP_REMOVED lines=32> */
[-C--:B------:R-:W-:Y:S02]  /*278a0*/  LEA.HI.X.SX32 R29, R29, R5.reuse, 0x1, P0 ;  /* 0x000000051d1d7211 */ /* 0x080fe400000f0eff */
[----:B------:R-:W-:-:S03]  /*278b0*/  LEA.HI.X.SX32 R0, R0, R5, 0x1, P1 ;  /* 0x0000000500007211 */ /* 0x000fc600008f0eff */
[----:B------:R2:W-:Y:S01]  /*278c0*/  STL [R1+0x1ba8], R29 ;  /* 0x001ba81d01007387 */ /* 0x0005e20000100800 */
[----:B------:R-:W-:Y:S02]  /*278d0*/  LEA.HI.X.SX32 R4, R4, R5, 0x1, P3 ;  /* 0x0000000504047211 */ /* 0x000fe400018f0eff */
[----:B--2---:R-:W-:-:S05]  /*278e0*/  IADD3 R29, P0, PT, R9, R3, RZ ;  /* 0x00000003091d7210 */ /* 0x004fca0007f1e0ff */
[----:B------:R0:W-:Y:S04]  /*278f0*/  STL [R1+0x1bac], R29 ;  /* 0x001bac1d01007387 */ /* 0x0001e80000100800 */
[----:B------:R1:W-:Y:S01]  /*27900*/  STL [R1+0x1ba0], R0 ;  /* 0x001ba00001007387 */ /* 0x0003e20000100800 */
[----:B0-----:R-:W-:Y:S02]  /*27910*/  IADD3 R29, P1, PT, R10, R3, RZ ;  /* 0x000000030a1d7210 */ /* 0x001fe40007f3e0ff */
[----:B-1----:R-:W-:-:S03]  /*27920*/  LEA.HI.X.SX32 R0, R2, R5, 0x1, P2 ;  /* 0x0000000502007211 */ /* 0x002fc600010f0eff */
[----:B------:R-:W-:Y:S01]  /*27930*/  STL [R1+0x1ba4], R29 ;  /* 0x001ba41d01007387 */ /* 0x000fe20000100800 */
[----:B------:R-:W-:-:S03]  /*27940*/  IADD3 R2, P2, PT, R11, R3, RZ ;  /* 0x000000030b027210 */ /* 0x000fc60007f5e0ff */
[----:B------:R0:W-:Y:S04]  /*27950*/  STL [R1+0x1b98], R0 ;  /* 0x001b980001007387 */ /* 0x0001e80000100800 */
[----:B------:R1:W-:Y:S01]  /*27960*/  STL [R1+0x1b9c], R2 ;  /* 0x001b9c0201007387 */ /* 0x0003e20000100800 */
[----:B0-----:R-:W-:-:S03]  /*27970*/  IADD3 R0, P3, PT, R12, R3, RZ ;  /* 0x000000030c007210 */ /* 0x001fc60007f7e0ff */
[----:B------:R0:W-:Y:S01]  /*27980*/  STL [R1+0x1b90], R4 ;  /* 0x001b900401007387 */ /* 0x0001e20000100800 */
[----:B-1----:R-:W-:-:S03]  /*27990*/  LEA.HI.X.SX32 R2, R6, R5, 0x1, P4 ;  /* 0x0000000506027211 */ /* 0x002fc600020f0eff */
[----:B------:R1:W-:Y:S01]  /*279a0*/  STL [R1+0x1b94], R0 ;  /* 0x001b940001007387 */ /* 0x0003e20000100800 */
[----:B0-----:R-:W-:-:S03]  /*279b0*/  IADD3 R4, P4, PT, R13, R3, RZ ;  /* 0x000000030d047210 */ /* 0x001fc60007f9e0ff */
[----:B------:R0:W-:Y:S01]  /*279c0*/  STL [R1+0x1b88], R2 ;  /* 0x001b880201007387 */ /* 0x0001e20000100800 */
[----:B-1----:R-:W-:-:S03]  /*279d0*/  LEA.HI.X.SX32 R0, R7, R5, 0x1, P5 ;  /* 0x0000000507007211 */ /* 0x002fc600028f0eff */
[----:B------:R1:W-:Y:S04]  /*279e0*/  STL [R1+0x1b8c], R4 ;  /* 0x001b8c0401007387 */ /* 0x0003e80000100800 */
[----:B------:R2:W-:Y:S01]  /*279f0*/  STL [R1+0x1b80], R0 ;  /* 0x001b800001007387 */ /* 0x0005e20000100800 */
[----:B0-----:R-:W-:Y:S02]  /*27a00*/  IADD3 R2, P5, PT, R14, R3, RZ ;  /* 0x000000030e027210 */ /* 0x001fe40007fbe0ff */
[----:B-1----:R-:W-:-:S03]  /*27a10*/  LEA.HI.X.SX32 R4, R8, R5, 0x1, P6 ;  /* 0x0000000508047211 */ /* 0x002fc600030f0eff */
[----:B------:R0:W-:Y:S01]  /*27a20*/  STL [R1+0x1b84], R2 ;  /* 0x001b840201007387 */ /* 0x0001e20000100800 */
[----:B--2---:R-:W-:-:S03]  /*27a30*/  IADD3 R0, P6, PT, R15, R3, RZ ;  /* 0x000000030f007210 */ /* 0x004fc60007fde0ff */
[----:B------:R1:W-:Y:S04]  /*27a40*/  STL [R1+0x1b78], R4 ;  /* 0x001b780401007387 */ /* 0x0003e80000100800 */
[----:B------:R2:W-:Y:S01]  /*27a50*/  STL [R1+0x1b7c], R0 ;  /* 0x001b7c0001007387 */ /* 0x0005e20000100800 */
[----:B0-----:R-:W-:Y:S02]  /*27a60*/  LEA.HI.X.SX32 R2, R9, R5, 0x1, P0 ;  /* 0x0000000509027211 */ /* 0x001fe400000f0eff */
[----:B-1----:R-:W-:-:S03]  /*27a70*/  IADD3 R4, P0, PT, R16, R3, RZ ;  /* 0x0000000310047210 */ /* 0x002fc60007f1e0ff */
[----:B------:R0:W-:Y:S01]  /*27a80*/  STL [R1+0x1b70], R2 ;  /* 0x001b700201007387 */ /* 0x0001e20000100800 */
[----:B--2---:R-:W-:-:S03]  /*27a90*/  LEA.HI.X.SX32 R0, R10, R5, 0x1, P1 ;  /* 0x000000050a007211 */ /* 0x004fc600008f0eff */
[----:B------:R1:W-:Y:S04]  /*27aa0*/  STL [R1+0x1b74], R4 ;  /* 0x001b740401007387 */ /* 0x0003e80000100800 */
[----:B------:R2:W-:Y:S01]  /*27ab0*/  STL [R1+0x1b68], R0 ;  /* 0x001b680001007387 */ /* 0x0005e20000100800 */
[----:B0-----:R-:W-:Y:S02]  /*27ac0*/  IADD3 R2, P1, PT, R17, R3, RZ ;  /* 0x0000000311027210 */ /* 0x001fe40007f3e0ff */
[----:B-1----:R-:W-:-:S03]  /*27ad0*/  LEA.HI.X.SX32 R4, R11, R5, 0x1, P2 ;  /* 0x000000050b047211 */ /* 0x002fc600010f0eff */
[----:B------:R0:W-:Y:S01]  /*27ae0*/  STL [R1+0x1b6c], R2 ;  /* 0x001b6c0201007387 */ /* 0x0001e20000100800 */
[----:B--2---:R-:W-:-:S03]  /*27af0*/  IADD3 R0, P2, PT, R18, R3, RZ ;  /* 0x0000000312007210 */ /* 0x004fc60007f5e0ff */
[----:B------:R1:W-:Y:S04]  /*27b00*/  STL [R1+0x1b60], R4 ;  /* 0x001b600401007387 */ /* 0x0003e80000100800 */
[----:B------:R-:W2:Y:S01]  /*27b10*/  LDL.LU R9, [R1+0x10] ;  /* 0x0000100001097983 */ /* 0x000ea20000300800 */
[----:B0-----:R-:W-:-:S03]  /*27b20*/  LEA.HI.X.SX32 R2, R12, R5, 0x1, P3 ;  /* 0x000000050c027211 */ /* 0x001fc600018f0eff */
[----:B------:R0:W-:Y:S01]  /*27b30*/  STL [R1+0x1b64], R0 ;  /* 0x001b640001007387 */ /* 0x0001e20000100800 */
[----:B-1----:R-:W-:-:S03]  /*27b40*/  LEA.HI.X.SX32 R4, R13, R5, 0x1, P4 ;  /* 0x000000050d047211 */ /* 0x002fc600020f0eff */
[----:B------:R1:W-:Y:S01]  /*27b50*/  STL [R1+0x1b58], R2 ;  /* 0x001b580201007387 */ /* 0x0003e20000100800 */
[----:B0-----:R-:W-:-:S05]  /*27b60*/  IADD3 R0, P3, PT, R19, R3, RZ ;  /* 0x0000000313007210 */ /* 0x001fca0007f7e0ff */
[----:B------:R0:W-:Y:S01]  /*27b70*/  STL [R1+0x1b5c], R0 ;  /* 0x001b5c0001007387 */ /* 0x0001e20000100800 */
[----:B-1----:R-:W-:-:S03]  /*27b80*/  IADD3 R2, P4, PT, R20, R3, RZ ;  /* 0x0000000314027210 */ /* 0x002fc60007f9e0ff */
[----:B------:R-:W-:Y:S01]  /*27b90*/  STL [R1+0x1b50], R4 ;  /* 0x001b500401007387 */ /* 0x000fe20000100800 */
[----:B0-----:R-:W-:-:S03]  /*27ba0*/  LEA.HI.X.SX32 R0, R14, R5, 0x1, P5 ;  /* 0x000000050e007211 */ /* 0x001fc600028f0eff */
[----:B------:R-:W3:Y:S04]  /*27bb0*/  LDL.LU R14, [R1+0x18] ;  /* 0x00001800010e7983 */ /* 0x000ee80000300800 */
[----:B------:R0:W-:Y:S04]  /*27bc0*/  STL [R1+0x1b54], R2 ;  /* 0x001b540201007387 */ /* 0x0001e80000100800 */
[----:B------:R-:W4:Y:S04]  /*27bd0*/  LDL.LU R13, [R1+0x24] ;  /* 0x00002400010d7983 */ /* 0x000f280000300800 */
[----:B------:R1:W-:Y:S01]  /*27be0*/  STL [R1+0x1b48], R0 ;  /* 0x001b480001007387 */ /* 0x0003e20000100800 */
[----:B0-----:R-:W-:-:S03]  /*27bf0*/  IADD3 R2, P5, PT, R21, R3, RZ ;  /* 0x0000000315027210 */ /* 0x001fc60007fbe0ff */
[----:B------:R-:W4:Y:S01]  /*27c00*/  LDL.LU R12, [R1+0x30] ;  /* 0x00003000010c7983 */ /* 0x000f220000300800 */
[----:B-1----:R-:W-:-:S03]  /*27c10*/  LEA.HI.X.SX32 R0, R15, R5, 0x1, P6 ;  /* 0x000000050f007211 */ /* 0x002fc600030f0eff */
[----:B------:R0:W-:Y:S04]  /*27c20*/  STL [R1+0x1b4c], R2 ;  /* 0x001b4c0201007387 */ /* 0x0001e80000100800 */
[----:B------:R1:W-:Y:S04]  /*27c30*/  STL [R1+0x1b40], R0 ;  /* 0x001b400001007387 */ /* 0x0003e80000100800 */
[----:B------:R-:W4:Y:S01]  /*27c40*/  LDL.LU R11, [R1+0x34] ;  /* 0x00003400010b7983 */ /* 0x000f220000300800 */
[----:B0-----:R-:W-:Y:S02]  /*27c50*/  IADD3 R2, P6, PT, R22, R3, RZ ;  /* 0x0000000316027210 */ /* 0x001fe40007fde0ff */
        /* <DEDUP_REMOVED lines=21> */
[----:B------:R0:W-:Y:S01]  /*27db0*/  STL [R1+0x1b24], R2 ;  /* 0x001b240201007387 */ /* 0x0001e20000100800 */
[----:B------:R-:W-:-:S03]  /*27dc0*/  IADD3 R4, P4, PT, R27, R3, RZ ;  /* 0x000000031b047210 */ /* 0x000fc60007f9e0ff */
[----:B------:R1:W-:Y:S04]  /*27dd0*/  STL [R1+0x1b18], R0 ;  /* 0x001b180001007387 */ /* 0x0003e80000100800 */
[----:B0-----:R-:W4:Y:S01]  /*27de0*/  LDL.LU R2, [R1+0x8c] ;  /* 0x00008c0001027983 */ /* 0x001f220000300800 */
[----:B-1----:R-:W-:-:S03]  /*27df0*/  LEA.HI.X.SX32 R0, R21, R5, 0x1, P5 ;  /* 0x0000000515007211 */ /* 0x002fc600028f0eff */
[----:B------:R5:W-:Y:S04]  /*27e00*/  STL [R1+0x1b1c], R4 ;  /* 0x001b1c0401007387 */ /* 0x000be80000100800 */
[----:B------:R0:W-:Y:S04]  /*27e10*/  STL [R1+0x1b10], R0 ;  /* 0x001b100001007387 */ /* 0x0001e80000100800 */
[----:B------:R-:W4:Y:S01]  /*27e20*/  LDL.LU R29, [R1+0x94] ;  /* 0x00009400011d7983 */ /* 0x000f220000300800 */
[----:B-----5:R-:W-:Y:S02]  /*27e30*/  IADD3 R4, P5, PT, R28, R3, RZ ;  /* 0x000000031c047210 */ /* 0x020fe40007fbe0ff */
[----:B0-----:R-:W-:-:S03]  /*27e40*/  LEA.HI.X.SX32 R0, R22, R5, 0x1, P6 ;  /* 0x0000000516007211 */ /* 0x001fc600030f0eff */
[----:B------:R-:W-:Y:S04]  /*27e50*/  STL [R1+0x1b14], R4 ;  /* 0x001b140401007387 */ /* 0x000fe80000100800 */
[----:B------:R0:W-:Y:S04]  /*27e60*/  STL [R1+0x1b08], R0 ;  /* 0x001b080001007387 */ /* 0x0001e80000100800 */
[----:B------:R-:W5:Y:S01]  /*27e70*/  LDL.LU R6, [R1+0xa0] ;  /* 0x0000a00001067983 */ /* 0x000f620000300800 */
[----:B0-----:R-:W-:Y:S02]  /*27e80*/  LEA.HI.X.SX32 R0, R23, R5, 0x1, P0 ;  /* 0x0000000517007211 */ /* 0x001fe400000f0eff */
[----:B--2---:R-:W-:-:S05]  /*27e90*/  IADD3 R4, P6, PT, R9, R3, RZ ;  /* 0x0000000309047210 */ /* 0x004fca0007fde0ff */
[----:B------:R0:W-:Y:S04]  /*27ea0*/  STL [R1+0x1b0c], R4 ;  /* 0x001b0c0401007387 */ /* 0x0001e80000100800 */
[----:B------:R1:W-:Y:S04]  /*27eb0*/  STL [R1+0x1b00], R0 ;  /* 0x001b000001007387 */ /* 0x0003e80000100800 */
[----:B0-----:R-:W2:Y:S01]  /*27ec0*/  LDL.LU R4, [R1+0xac] ;  /* 0x0000ac0001047983 */ /* 0x001ea20000300800 */
[----:B-1----:R-:W-:Y:S02]  /*27ed0*/  LEA.HI.X.SX32 R0, R24, R5, 0x1, P1 ;  /* 0x0000000518007211 */ /* 0x002fe400008f0eff */
[----:B---3--:R-:W-:-:S05]  /*27ee0*/  IADD3 R15, P0, PT, R14, R3, RZ ;  /* 0x000000030e0f7210 */ /* 0x008fca0007f1e0ff */
[----:B------:R4:W-:Y:S04]  /*27ef0*/  STL [R1+0x1b04], R15 ;  /* 0x001b040f01007387 */ /* 0x0009e80000100800 */
[----:B------:R0:W-:Y:S04]  /*27f00*/  STL [R1+0x1af8], R0 ;  /* 0x001af80001007387 */ /* 0x0001e80000100800 */
[----:B------:R-:W3:Y:S01]  /*27f10*/  LDL.LU R17, [R1+0xb4] ;  /* 0x0000b40001117983 */ /* 0x000ee20000300800 */
[----:B----4-:R-:W-:Y:S02]  /*27f20*/  IADD3 R15, P1, PT, R13, R3, RZ ;  /* 0x000000030d0f7210 */ /* 0x010fe40007f3e0ff */
[----:B0-----:R-:W-:-:S03]  /*27f30*/  LEA.HI.X.SX32 R0, R25, R5, 0x1, P2 ;  /* 0x0000000519007211 */ /* 0x001fc600010f0eff */
        /* <DEDUP_REMOVED lines=10> */
[----:B------:R0:W-:Y:S01]  /*27fe0*/  STL [R1+0x1aec], R19 ;  /* 0x001aec1301007387 */ /* 0x0001e20000100800 */
[----:B------:R-:W-:-:S03]  /*27ff0*/  IADD3 R20, P4, PT, R10, R3, RZ ;  /* 0x000000030a147210 */ /* 0x000fc60007f9e0ff */
[----:B------:R1:W-:Y:S01]  /*28000*/  STL [R1+0x1ae0], R0 ;  /* 0x001ae00001007387 */ /* 0x0003e20000100800 */
[----:B0-----:R-:W-:-:S03]  /*28010*/  LEA.HI.X.SX32 R19, R28, R5, 0x1, P5 ;  /* 0x000000051c137211 */ /* 0x001fc600028f0eff */
[----:B-1----:R-:W4:Y:S04]  /*28020*/  LDL.LU R0, [R1+0xcc] ;  /* 0x0000cc0001007983 */ /* 0x002f280000300800 */
[----:B------:R0:W-:Y:S04]  /*28030*/  STL [R1+0x1ae4], R20 ;  /* 0x001ae41401007387 */ /* 0x0001e80000100800 */
[----:B------:R1:W-:Y:S01]  /*28040*/  STL [R1+0xc2c], R19 ;  /* 0x000c2c1301007387 */ /* 0x0003e20000100800 */
[----:B0-----:R-:W-:Y:S02]  /*28050*/  IADD3 R20, P5, PT, R8, R3, RZ ;  /* 0x0000000308147210 */ /* 0x001fe40007fbe0ff */
[----:B-1----:R-:W-:-:S02]  /*28060*/  LEA.HI.X.SX32 R19, R9, R5, 0x1, P6 ;  /* 0x0000000509137211 */ /* 0x002fc400030f0eff */
[----:B------:R-:W4:Y:S04]  /*28070*/  LDL.LU R9, [R1+0xd4] ;  /* 0x0000d40001097983 */ /* 0x000f280000300800 */
[----:B------:R0:W-:Y:S04]  /*28080*/  STL [R1+0xc4c], R20 ;  /* 0x000c4c1401007387 */ /* 0x0001e80000100800 */
[----:B------:R1:W-:Y:S01]  /*28090*/  STL [R1+0xc30], R19 ;  /* 0x000c301301007387 */ /* 0x0003e20000100800 */
[----:B0-----:R-:W-:Y:S02]  /*280a0*/  IADD3 R20, P6, PT, R7, R3, RZ ;  /* 0x0000000307147210 */ /* 0x001fe40007fde0ff */
[----:B-1----:R-:W-:-:S02]  /*280b0*/  LEA.HI.X.SX32 R19, R14, R5, 0x1, P0 ;  /* 0x000000050e137211 */ /* 0x002fc400000f0eff */
[----:B------:R-:W4:Y:S04]  /*280c0*/  LDL.LU R14, [R1+0xec] ;  /* 0x0000ec00010e7983 */ /* 0x000f280000300800 */
[----:B------:R-:W-:Y:S04]  /*280d0*/  STL [R1+0xc54], R20 ;  /* 0x000c541401007387 */ /* 0x000fe80000100800 */
[----:B------:R0:W-:Y:S02]  /*280e0*/  STL [R1+0xc34], R19 ;  /* 0x000c341301007387 */ /* 0x0001e40000100800 */
[----:B0-----:R-:W-:-:S02]  /*280f0*/  LEA.HI.X.SX32 R19, R13, R5, 0x1, P1 ;  /* 0x000000050d137211 */ /* 0x001fc400008f0eff */
[----:B------:R-:W4:Y:S01]  /*28100*/  LDL.LU R13, [R1+0x134] ;  /* 0x00013400010d7983 */ /* 0x000f220000300800 */
[----:B------:R-:W-:-:S05]  /*28110*/  IADD3 R20, P0, PT, R18, R3, RZ ;  /* 0x0000000312147210 */ /* 0x000fca0007f1e0ff */
[----:B------:R0:W-:Y:S04]  /*28120*/  STL [R1+0xc5c], R20 ;  /* 0x000c5c1401007387 */ /* 0x0001e80000100800 */
[----:B------:R1:W-:Y:S01]  /*28130*/  STL [R1+0xc38], R19 ;  /* 0x000c381301007387 */ /* 0x0003e20000100800 */
[----:B0-----:R-:W-:Y:S02]  /*28140*/  IADD3 R20, P1, PT, R2, R3, RZ ;  /* 0x0000000302147210 */ /* 0x001fe40007f3e0ff */
[----:B-1----:R-:W-:Y:S02]  /*28150*/  LEA.HI.X.SX32 R19, R12, R5, 0x1, P2 ;  /* 0x000000050c137211 */ /* 0x002fe400010f0eff */
[----:B------:R-:W4:Y:S04]  /*28160*/  LDL.LU R12, [R1+0x13c] ;  /* 0x00013c00010c7983 */ /* 0x000f280000300800 */
[----:B------:R0:W-:Y:S04]  /*28170*/  STL [R1+0xc64], R20 ;  /* 0x000c641401007387 */ /* 0x0001e80000100800 */
[----:B------:R1:W-:Y:S01]  /*28180*/  STL [R1+0xc3c], R19 ;  /* 0x000c3c1301007387 */ /* 0x0003e20000100800 */
[----:B0-----:R-:W-:-:S02]  /*28190*/  IADD3 R20, P2, PT, R29, R3, RZ ;  /* 0x000000031d147210 */ /* 0x001fc40007f5e0ff */
[----:B-1----:R-:W-:Y:S02]  /*281a0*/  LEA.HI.X.SX32 R19, R11, R5, 0x1, P3 ;  /* 0x000000050b137211 */ /* 0x002fe400018f0eff */
[----:B------:R-:W4:Y:S04]  /*281b0*/  LDL.LU R11, [R1+0x158] ;  /* 0x00015800010b7983 */ /* 0x000f280000300800 */
[----:B------:R5:W-:Y:S04]  /*281c0*/  STL [R1+0xc6c], R20 ;  /* 0x000c6c1401007387 */ /* 0x000be80000100800 */
[----:B------:R0:W-:Y:S01]  /*281d0*/  STL [R1+0xc40], R19 ;  /* 0x000c401301007387 */ /* 0x0001e20000100800 */
[----:B-----5:R-:W-:-:S02]  /*281e0*/  IADD3 R20, P3, PT, R6, R3, RZ ;  /* 0x0000000306147210 */ /* 0x020fc40007f7e0ff */
[-C--:B0-----:R-:W-:Y:S02]  /*281f0*/  LEA.HI.X.SX32 R19, R10, R5.reuse, 0x1, P4 ;  /* 0x000000050a137211 */ /* 0x081fe400020f0eff */
[----:B------:R-:W5:Y:S04]  /*28200*/  LDL.LU R10, [R1+0x160] ;  /* 0x00016000010a7983 */ /* 0x000f680000300800 */
[----:B------:R-:W-:Y:S04]  /*28210*/  STL [R1+0xc74], R20 ;  /* 0x000c741401007387 */ /* 0x000fe80000100800 */
[----:B------:R0:W-:Y:S02]  /*28220*/  STL [R1+0xc44], R19 ;  /* 0x000c441301007387 */ /* 0x0001e40000100800 */
[----:B0-----:R-:W-:-:S02]  /*28230*/  LEA.HI.X.SX32 R19, R8, R5, 0x1, P5 ;  /* 0x0000000508137211 */ /* 0x001fc400028f0eff */
[----:B------:R-:W5:Y:S01]  /*28240*/  LDL.LU R8, [R1+0x170] ;  /* 0x0001700001087983 */ /* 0x000f620000300800 */
[----:B--2---:R-:W-:-:S05]  /*28250*/  IADD3 R20, P4, PT, R4, R3, RZ ;  /* 0x0000000304147210 */ /* 0x004fca0007f9e0ff */
[----:B------:R-:W-:Y:S04]  /*28260*/  STL [R1+0xc7c], R20 ;  /* 0x000c7c1401007387 */ /* 0x000fe80000100800 */
[----:B------:R0:W-:Y:S02]  /*28270*/  STL [R1+0xc48], R19 ;  /* 0x000c481301007387 */ /* 0x0001e40000100800 */
[----:B0-----:R-:W-:Y:S02]  /*28280*/  LEA.HI.X.SX32 R19, R7, R5, 0x1, P6 ;  /* 0x0000000507137211 */ /* 0x001fe400030f0eff */
[----:B------:R-:W2:Y:S01]  /*28290*/  LDL.LU R7, [R1+0x174] ;  /* 0x0001740001077983 */ /* 0x000ea20000300800 */
[----:B---3--:R-:W-:-:S05]  /*282a0*/  IADD3 R20, P5, PT, R17, R3, RZ ;  /* 0x0000000311147210 */ /* 0x008fca0007fbe0ff */
[----:B------:R4:W-:Y:S04]  /*282b0*/  STL [R1+0xc84], R20 ;  /* 0x000c841401007387 */ /* 0x0009e80000100800 */
[----:B------:R0:W-:Y:S01]  /*282c0*/  STL [R1+0xc50], R19 ;  /* 0x000c501301007387 */ /* 0x0001e20000100800 */
[----:B----4-:R-:W-:Y:S02]  /*282d0*/  IADD3 R20, P6, PT, R16, R3, RZ ;  /* 0x0000000310147210 */ /* 0x010fe40007fde0ff */
[----:B0-----:R-:W-:Y:S02]  /*282e0*/  LEA.HI.X.SX32 R19, R18, R5, 0x1, P0 ;  /* 0x0000000512137211 */ /* 0x001fe400000f0eff */
[----:B------:R-:W3:Y:S04]  /*282f0*/  LDL.LU R18, [R1+0x178] ;  /* 0x0001780001127983 */ /* 0x000ee80000300800 */
[----:B------:R0:W-:Y:S04]  /*28300*/  STL [R1+0xc8c], R20 ;  /* 0x000c8c1401007387 */ /* 0x0001e80000100800 */
[----:B------:R1:W-:Y:S01]  /*28310*/  STL [R1+0xc58], R19 ;  /* 0x000c581301007387 */ /* 0x0003e20000100800 */
[----:B0-----:R-:W-:-:S02]  /*28320*/  IADD3 R20, P0, PT, R15, R3, RZ ;  /* 0x000000030f147210 */ /* 0x001fc40007f1e0ff */
        /* <DEDUP_REMOVED lines=20> */
[-C--:B-1----:R-:W-:Y:S02]  /*28470*/  LEA.HI.X.SX32 R19, R17, R5.reuse, 0x1, P5 ;  /* 0x0000000511137211 */ /* 0x082fe400028f0eff */
        /* <DEDUP_REMOVED lines=13> */
[----:B-----5:R-:W-:-:S02]  /*28550*/  IADD3 R20, P0, PT, R10, R3, RZ ;  /* 0x000000030a147210 */ /* 0x020fc40007f1e0ff */
[----:B0-----:R-:W-:Y:S02]  /*28560*/  LEA.HI.X.SX32 R19, R0, R5, 0x1, P1 ;  /* 0x0000000500137211 */ /* 0x001fe400008f0eff */
[----:B------:R-:W5:Y:S04]  /*28570*/  LDL.LU R0, [R1+0x1ec] ;  /* 0x0001ec0001007983 */ /* 0x000f680000300800 */
[----:B------:R0:W-:Y:S04]  /*28580*/  STL [R1+0xccc], R20 ;  /* 0x000ccc1401007387 */ /* 0x0001e80000100800 */
[----:B------:R1:W-:Y:S01]  /*28590*/  STL [R1+0xc98], R19 ;  /* 0x000c981301007387 */ /* 0x0003e20000100800 */
[----:B0-----:R-:W-:-:S02]  /*285a0*/  IADD3 R20, P1, PT, R8, R3, RZ ;  /* 0x0000000308147210 */ /* 0x001fc40007f3e0ff */
[-C--:B-1----:R-:W-:Y:S02]  /*285b0*/  LEA.HI.X.SX32 R19, R9, R5.reuse, 0x1, P2 ;  /* 0x0000000509137211 */ /* 0x082fe400010f0eff */
        /* <DEDUP_REMOVED lines=11> */
[----:B------:R-:W-:Y:S04]  /*28670*/  STL [R1+0xce4], R20 ;  /* 0x000ce41401007387 */ /* 0x000fe80000100800 */
[----:B------:R0:W-:Y:S02]  /*28680*/  STL [R1+0xcb0], R19 ;  /* 0x000cb01301007387 */ /* 0x0001e40000100800 */
[----:B0-----:R-:W-:Y:S02]  /*28690*/  LEA.HI.X.SX32 R19, R12, R5, 0x1, P5 ;  /* 0x000000050c137211 */ /* 0x001fe400028f0eff */
[-C--:B----4-:R-:W-:Y:S01]  /*286a0*/  IADD3 R20, P4, PT, R2, R3.reuse, RZ ;  /* 0x0000000302147210 */ /* 0x090fe20007f9e0ff */
        /* <DEDUP_REMOVED lines=33> */
[----:B-----5:R-:W-:Y:S02]  /*288c0*/  IADD3 R20, P4, PT, R0, R3, RZ ;  /* 0x0000000300147210 */ /* 0x020fe40007f9e0ff */
[----:B0-----:R-:W-:Y:S02]  /*288d0*/  LEA.HI.X.SX32 R19, R29, R5, 0x1, P5 ;  /* 0x000000051d137211 */ /* 0x001fe400028f0eff */
[----:B------:R-:W5:Y:S04]  /*288e0*/  LDL.LU R29, [R1+0x254] ;  /* 0x00025400011d7983 */ /* 0x000f680000300800 */
[----:B------:R0:W-:Y:S04]  /*288f0*/  STL [R1+0xd24], R20 ;  /* 0x000d241401007387 */ /* 0x0001e80000100800 */
[----:B------:R1:W-:Y:S01]  /*28900*/  STL [R1+0xcf0], R19 ;  /* 0x000cf01301007387 */ /* 0x0003e20000100800 */
[----:B0-----:R-:W-:-:S02]  /*28910*/  IADD3 R20, P5, PT, R9, R3, RZ ;  /* 0x0000000309147210 */ /* 0x001fc40007fbe0ff */
[----:B-1----:R-:W-:Y:S02]  /*28920*/  LEA.HI.X.SX32 R19, R6, R5, 0x1, P6 ;  /* 0x0000000506137211 */ /* 0x002fe400030f0eff */
        /* <DEDUP_REMOVED lines=19> */
[----:B------:R-:W3:Y:S01]  /*28a60*/  LDL.LU R15, [R1+0x26c] ;  /* 0x00026c00010f7983 */ /* 0x000ee20000300800 */
[----:B----4-:R-:W-:-:S05]  /*28a70*/  IADD3 R20, P2, PT, R11, R3, RZ ;  /* 0x000000030b147210 */ /* 0x010fca0007f5e0ff */
[----:B------:R-:W-:Y:S04]  /*28a80*/  STL [R1+0xd4c], R20 ;  /* 0x000d4c1401007387 */ /* 0x000fe80000100800 */
[----:B------:R0:W-:Y:S02]  /*28a90*/  STL [R1+0xd18], R19 ;  /* 0x000d181301007387 */ /* 0x0001e40000100800 */
[----:B0-----:R-:W-:Y:S02]  /*28aa0*/  LEA.HI.X.SX32 R19, R0, R5, 0x1, P4 ;  /* 0x0000000500137211 */ /* 0x001fe400020f0eff */
[-C--:B------:R-:W-:Y:S01]  /*28ab0*/  IADD3 R20, P3, PT, R10, R3.reuse, RZ ;  /* 0x000000030a147210 */ /* 0x080fe20007f7e0ff */
        /* <DEDUP_REMOVED lines=25> */
[----:B-----5:R-:W-:-:S05]  /*28c50*/  IADD3 R20, P1, PT, R29, R3, RZ ;  /* 0x000000031d147210 */ /* 0x020fca0007f3e0ff */
[----:B------:R0:W-:Y:S04]  /*28c60*/  STL [R1+0xd7c], R20 ;  /* 0x000d7c1401007387 */ /* 0x0001e80000100800 */
[----:B------:R1:W-:Y:S01]  /*28c70*/  STL [R1+0xd48], R19 ;  /* 0x000d481301007387 */ /* 0x0003e20000100800 */
[----:B0-----:R-:W-:Y:S02]  /*28c80*/  IADD3 R20, P2, PT, R6, R3, RZ ;  /* 0x0000000306147210 */ /* 0x001fe40007f5e0ff */
[----:B-1----:R-:W-:Y:S02]  /*28c90*/  LEA.HI.X.SX32 R19, R10, R5, 0x1, P3 ;  /* 0x000000050a137211 */ /* 0x002fe400018f0eff */
        /* <DEDUP_REMOVED lines=29> */
[----:B------:R-:W4:Y:S01]  /*28e70*/  LDL.LU R6, [R1+0x2a8] ;  /* 0x0002a80001067983 */ /* 0x000f220000300800 */
[----:B------:R-:W-:-:S05]  /*28e80*/  IADD3 R20, P1, PT, R9, R3, RZ ;  /* 0x0000000309147210 */ /* 0x000fca0007f3e0ff */
        /* <DEDUP_REMOVED lines=198> */
[----:B------:R-:W-:Y:S01]  /*29af0*/  IADD3 R20, P6, PT, R8, R3, RZ ;  /* 0x0000000308147210 */ /* 0x000fe20007fde0ff */
        /* <DEDUP_REMOVED lines=66> */
[----:B------:R-:W-:Y:S04]  /*29f20*/  STL [R1+0xf5c], R20 ;  /* 0x000f5c1401007387 */ /* 0x000fe80000100800 */
[----:B------:R0:W-:Y:S02]  /*29f30*/  STL [R1+0xf28], R19 ;  /* 0x000f281301007387 */ /* 0x0001e40000100800 */
[----:B0-----:R-:W-:Y:S02]  /*29f40*/  LEA.HI.X.SX32 R19, R16, R5, 0x1, P0 ;  /* 0x0000000510137211 */ /* 0x001fe400000f0eff */
[-C--:B------:R-:W-:Y:S01]  /*29f50*/  IADD3 R20, P6, PT, R12, R3.reuse, RZ ;  /* 0x000000030c147210 */ /* 0x080fe20007fde0ff */
        /* <DEDUP_REMOVED lines=59> */
[----:B------:R-:W5:Y:S01]  /*2a310*/  LDL.LU R2, [R1+0x524] ;  /* 0x0005240001027983 */ /* 0x000f620000300800 */
[----:B------:R-:W-:-:S05]  /*2a320*/  IADD3 R20, P4, PT, R15, R3, RZ ;  /* 0x000000030f147210 */ /* 0x000fca0007f9e0ff */
        /* <DEDUP_REMOVED lines=68> */
[----:B------:R-:W-:Y:S01]  /*2a770*/  IADD3 R20, P4, PT, R4, R3, RZ ;  /* 0x0000000304147210 */ /* 0x000fe20007f9e0ff */
        /* <DEDUP_REMOVED lines=1365> */
[----:B-----5:R-:W-:Y:S02]  /*2fcd0*/  IADD3 R20, P4, PT, R17, R3, RZ ;  /* 0x0000000311147210 */ /* 0x020fe40007f9e0ff */
[----:B------:R-:W-:-:S03]  /*2fce0*/  LEA.HI.X.SX32 R18, R18, R5, 0x1, P6 ;  /* 0x0000000512127211 */ /* 0x000fc600030f0eff */
[----:B------:R-:W-:Y:S04]  /*2fcf0*/  STL [R1+0x18bc], R20 ;  /* 0x0018bc1401007387 */ /* 0x000fe80000100800 */
[----:B------:R0:W-:Y:S04]  /*2fd00*/  STL [R1+0x1888], R19 ;  /* 0x0018881301007387 */ /* 0x0001e80000100800 */
[----:B0-----:R-:W5:Y:S01]  /*2fd10*/  LDL.LU R19, [R1+0x19c] ;  /* 0x00019c0001137983 */ /* 0x001f620000300800 */
        /* <DEDUP_REMOVED lines=15> */
[----:B------:R-:W-:Y:S02]  /*2fe10*/  LEA.HI.X.SX32 R17, R17, R5, 0x1, P4 ;  /* 0x0000000511117211 */ /* 0x000fe400020f0eff */
[----:B--2---:R-:W-:-:S05]  /*2fe20*/  IADD3 R20, P1, PT, R9, R3, RZ ;  /* 0x0000000309147210 */ /* 0x004fca0007f3e0ff */
[----:B------:R-:W-:Y:S04]  /*2fe30*/  STL [R1+0x18dc], R20 ;  /* 0x0018dc1401007387 */ /* 0x000fe80000100800 */
[----:B------:R0:W-:Y:S02]  /*2fe40*/  STL [R1+0x18a8], R18 ;  /* 0x0018a81201007387 */ /* 0x0001e40000100800 */
[----:B0-----:R-:W-:Y:S02]  /*2fe50*/  LEA.HI.X.SX32 R18, R4, R5, 0x1, P3 ;  /* 0x0000000504127211 */ /* 0x001fe400018f0eff */
[----:B------:R-:W2:Y:S01]  /*2fe60*/  LDL.LU R4, [R1+0x164] ;  /* 0x0001640001047983 */ /* 0x000ea20000300800 */
[----:B---3--:R-:W-:-:S05]  /*2fe70*/  IADD3 R20, P2, PT, R14, R3, RZ ;  /* 0x000000030e147210 */ /* 0x008fca0007f5e0ff */
[----:B------:R-:W-:Y:S04]  /*2fe80*/  STL [R1+0x18e4], R20 ;  /* 0x0018e41401007387 */ /* 0x000fe80000100800 */
[----:B------:R0:W-:Y:S01]  /*2fe90*/  STL [R1+0x18b0], R18 ;  /* 0x0018b01201007387 */ /* 0x0001e20000100800 */
[----:B------:R-:W-:-:S03]  /*2fea0*/  LEA.HI.X.SX32 R16, R16, R5, 0x1, P5 ;  /* 0x0000000510107211 */ /* 0x000fc600028f0eff */
[----:B0-----:R-:W3:Y:S01]  /*2feb0*/  LDL.LU R18, [R1+0x15c] ;  /* 0x00015c0001127983 */ /* 0x001ee20000300800 */
[----:B----4-:R-:W-:-:S05]  /*2fec0*/  IADD3 R20, P3, PT, R13, R3, RZ ;  /* 0x000000030d147210 */ /* 0x010fca0007f7e0ff */
[----:B------:R-:W-:Y:S04]  /*2fed0*/  STL [R1+0x18ec], R20 ;  /* 0x0018ec1401007387 */ /* 0x000fe80000100800 */
[----:B------:R0:W-:Y:S01]  /*2fee0*/  STL [R1+0x18b8], R17 ;  /* 0x0018b81101007387 */ /* 0x0001e20000100800 */
[----:B------:R-:W-:-:S03]  /*2fef0*/  LEA.HI.X.SX32 R15, R15, R5, 0x1, P6 ;  /* 0x000000050f0f7211 */ /* 0x000fc600030f0eff */
[----:B0-----:R-:W4:Y:S01]  /*2ff00*/  LDL.LU R17, [R1+0x154] ;  /* 0x0001540001117983 */ /* 0x001f220000300800 */
[----:B------:R-:W-:-:S05]  /*2ff10*/  IADD3 R20, P4, PT, R12, R3, RZ ;  /* 0x000000030c147210 */ /* 0x000fca0007f9e0ff */
[----:B------:R-:W-:Y:S04]  /*2ff20*/  STL [R1+0x18f4], R20 ;  /* 0x0018f41401007387 */ /* 0x000fe80000100800 */
[----:B------:R0:W-:Y:S04]  /*2ff30*/  STL [R1+0x18c0], R16 ;  /* 0x0018c01001007387 */ /* 0x0001e80000100800 */
[----:B0-----:R-:W4:Y:S01]  /*2ff40*/  LDL.LU R16, [R1+0x150] ;  /* 0x0001500001107983 */ /* 0x001f220000300800 */
[----:B------:R-:W-:-:S05]  /*2ff50*/  IADD3 R20, P5, PT, R11, R3, RZ ;  /* 0x000000030b147210 */ /* 0x000fca0007fbe0ff */
[----:B------:R-:W-:Y:S04]  /*2ff60*/  STL [R1+0x18fc], R20 ;  /* 0x0018fc1401007387 */ /* 0x000fe80000100800 */
[----:B------:R0:W-:Y:S02]  /*2ff70*/  STL [R1+0x18c8], R15 ;  /* 0x0018c80f01007387 */ /* 0x0001e40000100800 */
[----:B0-----:R-:W-:Y:S02]  /*2ff80*/  LEA.HI.X.SX32 R15, R0, R5, 0x1, P0 ;  /* 0x00000005000f7211 */ /* 0x001fe400000f0eff */
[----:B------:R-:W4:Y:S01]  /*2ff90*/  LDL.LU R0, [R1+0x14c] ;  /* 0x00014c0001007983 */ /* 0x000f220000300800 */
[----:B------:R-:W-:-:S05]  /*2ffa0*/  IADD3 R20, P6, PT, R10, R3, RZ ;  /* 0x000000030a147210 */ /* 0x000fca0007fde0ff */
[----:B------:R-:W-:Y:S04]  /*2ffb0*/  STL [R1+0x1904], R20 ;  /* 0x0019041401007387 */ /* 0x000fe80000100800 */
[----:B------:R0:W-:Y:S01]  /*2ffc0*/  STL [R1+0x18d0], R15 ;  /* 0x0018d00f01007387 */ /* 0x0001e20000100800 */
[-C--:B------:R-:W-:Y:S02]  /*2ffd0*/  LEA.HI.X.SX32 R14, R14, R5.reuse, 0x1, P2 ;  /* 0x000000050e0e7211 */ /* 0x080fe400010f0eff */
[----:B0-----:R-:W-:Y:S02]  /*2ffe0*/  LEA.HI.X.SX32 R15, R9, R5, 0x1, P1 ;  /* 0x00000005090f7211 */ /* 0x001fe400008f0eff */
[----:B------:R-:W4:Y:S01]  /*2fff0*/  LDL.LU R9, [R1+0x148] ;  /* 0x0001480001097983 */ /* 0x000f220000300800 */
[----:B------:R-:W-:-:S05]  /*30000*/  IADD3 R20, P0, PT, R8, R3, RZ ;  /* 0x0000000308147210 */ /* 0x000fca0007f1e0ff */
[----:B------:R-:W-:Y:S04]  /*30010*/  STL [R1+0x190c], R20 ;  /* 0x00190c1401007387 */ /* 0x000fe80000100800 */
[----:B------:R0:W-:Y:S04]  /*30020*/  STL [R1+0x18d8], R15 ;  /* 0x0018d80f01007387 */ /* 0x0001e80000100800 */
[----:B0-----:R-:W4:Y:S01]  /*30030*/  LDL.LU R15, [R1+0x144] ;  /* 0x00014400010f7983 */ /* 0x001f220000300800 */
[----:B------:R-:W-:-:S05]  /*30040*/  IADD3 R20, P1, PT, R7, R3, RZ ;  /* 0x0000000307147210 */ /* 0x000fca0007f3e0ff */
[----:B------:R-:W-:Y:S04]  /*30050*/  STL [R1+0x1914], R20 ;  /* 0x0019141401007387 */ /* 0x000fe80000100800 */
[----:B------:R0:W-:Y:S04]  /*30060*/  STL [R1+0x18e0], R14 ;  /* 0x0018e00e01007387 */ /* 0x0001e80000100800 */
[----:B0-----:R-:W4:Y:S01]  /*30070*/  LDL.LU R14, [R1+0x140] ;  /* 0x00014000010e7983 */ /* 0x001f220000300800 */
[----:B-----5:R-:W-:Y:S02]  /*30080*/  IADD3 R20, P2, PT, R19, R3, RZ ;  /* 0x0000000313147210 */ /* 0x020fe40007f5e0ff */
[----:B------:R-:W-:-:S03]  /*30090*/  LEA.HI.X.SX32 R13, R13, R5, 0x1, P3 ;  /* 0x000000050d0d7211 */ /* 0x000fc600018f0eff */
[----:B------:R-:W-:Y:S01]  /*300a0*/  STL [R1+0x191c], R20 ;  /* 0x00191c1401007387 */ /* 0x000fe20000100800 */
[----:B------:R-:W-:-:S03]  /*300b0*/  LEA.HI.X.SX32 R12, R12, R5, 0x1, P4 ;  /* 0x000000050c0c7211 */ /* 0x000fc600020f0eff */
[----:B------:R0:W-:Y:S01]  /*300c0*/  STL [R1+0x18e8], R13 ;  /* 0x0018e80d01007387 */ /* 0x0001e20000100800 */
[----:B------:R-:W-:-:S03]  /*300d0*/  LEA.HI.X.SX32 R11, R11, R5, 0x1, P5 ;  /* 0x000000050b0b7211 */ /* 0x000fc600028f0eff */
[----:B0-----:R-:W5:Y:S01]  /*300e0*/  LDL.LU R13, [R1+0x138] ;  /* 0x00013800010d7983 */ /* 0x001f620000300800 */
[----:B------:R-:W-:-:S05]  /*300f0*/  IADD3 R20, P3, PT, R2, R3, RZ ;  /* 0x0000000302147210 */ /* 0x000fca0007f7e0ff */
[----:B------:R-:W-:Y:S04]  /*30100*/  STL [R1+0x1924], R20 ;  /* 0x0019241401007387 */ /* 0x000fe80000100800 */
        /* <DEDUP_REMOVED lines=10> */
[----:B------:R0:W-:Y:S04]  /*301b0*/  STL [R1+0x1900], R10 ;  /* 0x0019000a01007387 */ /* 0x0001e80000100800 */
[----:B0-----:R-:W5:Y:S01]  /*301c0*/  LDL.LU R10, [R1+0x128] ;  /* 0x00012800010a7983 */ /* 0x001f620000300800 */
[----:B--2---:R-:W-:-:S05]  /*301d0*/  IADD3 R20, P6, PT, R4, R3, RZ ;  /* 0x0000000304147210 */ /* 0x004fca0007fde0ff */
[----:B------:R-:W-:Y:S04]  /*301e0*/  STL [R1+0x193c], R20 ;  /* 0x00193c1401007387 */ /* 0x000fe80000100800 */
[----:B------:R-:W2:Y:S04]  /*301f0*/  LDL.LU R8, [R1+0x124] ;  /* 0x0001240001087983 */ /* 0x000ea80000300800 */
[----:B------:R0:W-:Y:S02]  /*30200*/  STL [R1+0x1908], R21 ;  /* 0x0019081501007387 */ /* 0x0001e40000100800 */
[----:B0-----:R-:W-:-:S02]  /*30210*/  LEA.HI.X.SX32 R21, R7, R5, 0x1, P1 ;  /* 0x0000000507157211 */ /* 0x001fc400008f0eff */
[----:B---3--:R-:W-:-:S05]  /*30220*/  IADD3 R20, P0, PT, R18, R3, RZ ;  /* 0x0000000312147210 */ /* 0x008fca0007f1e0ff */
[----:B------:R4:W-:Y:S04]  /*30230*/  STL [R1+0x1944], R20 ;  /* 0x0019441401007387 */ /* 0x0009e80000100800 */
[----:B------:R-:W3:Y:S04]  /*30240*/  LDL.LU R7, [R1+0x120] ;  /* 0x0001200001077983 */ /* 0x000ee80000300800 */
[----:B------:R0:W-:Y:S01]  /*30250*/  STL [R1+0x1910], R21 ;  /* 0x0019101501007387 */ /* 0x0001e20000100800 */
[----:B----4-:R-:W-:Y:S02]  /*30260*/  IADD3 R20, P1, PT, R17, R3, RZ ;  /* 0x0000000311147210 */ /* 0x010fe40007f3e0ff */
[----:B0-----:R-:W-:-:S03]  /*30270*/  LEA.HI.X.SX32 R21, R19, R5, 0x1, P2 ;  /* 0x0000000513157211 */ /* 0x001fc600010f0eff */
[----:B------:R0:W-:Y:S01]  /*30280*/  STL [R1+0x194c], R20 ;  /* 0x00194c1401007387 */ /* 0x0001e20000100800 */
[----:B------:R-:W-:-:S03]  /*30290*/  LEA.HI.X.SX32 R19, R2, R5, 0x1, P3 ;  /* 0x0000000502137211 */ /* 0x000fc600018f0eff */
[----:B------:R-:W-:Y:S04]  /*302a0*/  STL [R1+0x1918], R21 ;  /* 0x0019181501007387 */ /* 0x000fe80000100800 */
[----:B------:R-:W4:Y:S01]  /*302b0*/  LDL.LU R2, [R1+0x11c] ;  /* 0x00011c0001027983 */ /* 0x000f220000300800 */
[----:B0-----:R-:W-:-:S05]  /*302c0*/  IADD3 R20, P2, PT, R16, R3, RZ ;  /* 0x0000000310147210 */ /* 0x001fca0007f5e0ff */
        /* <DEDUP_REMOVED lines=27> */
[----:B------:R0:W-:Y:S04]  /*30480*/  STL [R1+0x1948], R17 ;  /* 0x0019481101007387 */ /* 0x0001e80000100800 */
[----:B0-----:R-:W5:Y:S01]  /*30490*/  LDL.LU R17, [R1+0x104] ;  /* 0x0001040001117983 */ /* 0x001f620000300800 */
[----:B------:R-:W-:-:S05]  /*304a0*/  IADD3 R20, P1, PT, R12, R3, RZ ;  /* 0x000000030c147210 */ /* 0x000fca0007f3e0ff */
[----:B------:R0:W-:Y:S04]  /*304b0*/  STL [R1+0x1984], R20 ;  /* 0x0019841401007387 */ /* 0x0001e80000100800 */
[----:B------:R1:W-:Y:S01]  /*304c0*/  STL [R1+0x1950], R16 ;  /* 0x0019501001007387 */ /* 0x0003e20000100800 */
[----:B0-----:R-:W-:Y:S02]  /*304d0*/  LEA.HI.X.SX32 R20, R0, R5, 0x1, P3 ;  /* 0x0000000500147211 */ /* 0x001fe400018f0eff */
[----:B------:R-:W-:-:S05]  /*304e0*/  IADD3 R21, P2, PT, R11, R3, RZ ;  /* 0x000000030b157210 */ /* 0x000fca0007f5e0ff */
[----:B------:R-:W-:Y:S04]  /*304f0*/  STL [R1+0x198c], R21 ;  /* 0x00198c1501007387 */ /* 0x000fe80000100800 */
[----:B------:R-:W5:Y:S04]  /*30500*/  LDL.LU R0, [R1+0x100] ;  /* 0x0001000001007983 */ /* 0x000f680000300800 */
[----:B------:R0:W-:Y:S01]  /*30510*/  STL [R1+0x1958], R20 ;  /* 0x0019581401007387 */ /* 0x0001e20000100800 */
[----:B-1----:R-:W-:Y:S02]  /*30520*/  IADD3 R16, P3, PT, R10, R3, RZ ;  /* 0x000000030a107210 */ /* 0x002fe40007f7e0ff */
[----:B0-----:R-:W-:-:S03]  /*30530*/  LEA.HI.X.SX32 R20, R9, R5, 0x1, P4 ;  /* 0x0000000509147211 */ /* 0x001fc600020f0eff */
[----:B------:R-:W-:Y:S04]  /*30540*/  STL [R1+0x1994], R16 ;  /* 0x0019941001007387 */ /* 0x000fe80000100800 */
[----:B------:R-:W5:Y:S04]  /*30550*/  LDL.LU R9, [R1+0xfc] ;  /* 0x0000fc0001097983 */ /* 0x000f680000300800 */
[----:B------:R0:W-:Y:S01]  /*30560*/  STL [R1+0x1960], R20 ;  /* 0x0019601401007387 */ /* 0x0001e20000100800 */
[-C--:B------:R-:W-:Y:S02]  /*30570*/  LEA.HI.X.SX32 R14, R14, R5.reuse, 0x1, P6 ;  /* 0x000000050e0e7211 */ /* 0x080fe400030f0eff */
[----:B0-----:R-:W-:-:S02]  /*30580*/  LEA.HI.X.SX32 R20, R15, R5, 0x1, P5 ;  /* 0x000000050f147211 */ /* 0x001fc400028f0eff */
[----:B--2---:R-:W-:-:S05]  /*30590*/  IADD3 R16, P4, PT, R8, R3, RZ ;  /* 0x0000000308107210 */ /* 0x004fca0007f9e0ff */
[----:B------:R0:W-:Y:S01]  /*305a0*/  STL [R1+0x199c], R16 ;  /* 0x00199c1001007387 */ /* 0x0001e20000100800 */
[----:B------:R-:W-:-:S03]  /*305b0*/  LEA.HI.X.SX32 R13, R13, R5, 0x1, P0 ;  /* 0x000000050d0d7211 */ /* 0x000fc600000f0eff */
[----:B0-----:R-:W2:Y:S04]  /*305c0*/  LDL.LU R16, [R1+0xf8] ;  /* 0x0000f80001107983 */ /* 0x001ea80000300800 */
[----:B------:R-:W-:Y:S01]  /*305d0*/  STL [R1+0x1968], R20 ;  /* 0x0019681401007387 */ /* 0x000fe20000100800 */
[----:B---3--:R-:W-:-:S05]  /*305e0*/  IADD3 R15, P5, PT, R7, R3, RZ ;  /* 0x00000003070f7210 */ /* 0x008fca0007fbe0ff */
[----:B------:R0:W-:Y:S04]  /*305f0*/  STL [R1+0x19a4], R15 ;  /* 0x0019a40f01007387 */ /* 0x0001e80000100800 */
[----:B0-----:R-:W3:Y:S04]  /*30600*/  LDL.LU R15, [R1+0xf4] ;  /* 0x0000f400010f7983 */ /* 0x001ee80000300800 */
[----:B------:R0:W-:Y:S01]  /*30610*/  STL [R1+0x1970], R14 ;  /* 0x0019700e01007387 */ /* 0x0001e20000100800 */
[----:B----4-:R-:W-:-:S03]  /*30620*/  IADD3 R20, P6, PT, R2, R3, RZ ;  /* 0x0000000302147210 */ /* 0x010fc60007fde0ff */
[----:B0-----:R-:W4:Y:S01]  /*30630*/  LDL.LU R14, [R1+0xe8] ;  /* 0x0000e800010e7983 */ /* 0x001f220000300800 */
[----:B------:R-:W-:-:S03]  /*30640*/  LEA.HI.X.SX32 R12, R12, R5, 0x1, P1 ;  /* 0x000000050c0c7211 */ /* 0x000fc600008f0eff */
[----:B------:R-:W-:Y:S04]  /*30650*/  STL [R1+0x19ac], R20 ;  /* 0x0019ac1401007387 */ /* 0x000fe80000100800 */
[----:B------:R0:W-:Y:S01]  /*30660*/  STL [R1+0x1978], R13 ;  /* 0x0019780d01007387 */ /* 0x0001e20000100800 */
[----:B------:R-:W-:-:S03]  /*30670*/  LEA.HI.X.SX32 R11, R11, R5, 0x1, P2 ;  /* 0x000000050b0b7211 */ /* 0x000fc600010f0eff */
[----:B0-----:R-:W4:Y:S01]  /*30680*/  LDL.LU R13, [R1+0x2c] ;  /* 0x00002c00010d7983 */ /* 0x001f220000300800 */
[----:B------:R-:W-:-:S05]  /*30690*/  IADD3 R20, P0, PT, R29, R3, RZ ;  /* 0x000000031d147210 */ /* 0x000fca0007f1e0ff */
        /* <DEDUP_REMOVED lines=9> */
[----:B------:R0:W-:Y:S04]  /*30730*/  STL [R1+0x19c4], R20 ;  /* 0x0019c41401007387 */ /* 0x0001e80000100800 */
[----:B------:R1:W-:Y:S01]  /*30740*/  STL [R1+0x1990], R10 ;  /* 0x0019900a01007387 */ /* 0x0003e20000100800 */
[----:B0-----:R-:W-:-:S03]  /*30750*/  LEA.HI.X.SX32 R20, R8, R5, 0x1, P4 ;  /* 0x0000000508147211 */ /* 0x001fc600020f0eff */
[----:B-1----:R-:W4:Y:S01]  /*30760*/  LDL.LU R10, [R1+0xdc] ;  /* 0x0000dc00010a7983 */ /* 0x002f220000300800 */
[----:B------:R-:W-:-:S05]  /*30770*/  IADD3 R21, P3, PT, R19, R3, RZ ;  /* 0x0000000313157210 */ /* 0x000fca0007f7e0ff */
[----:B------:R0:W-:Y:S04]  /*30780*/  STL [R1+0x19cc], R21 ;  /* 0x0019cc1501007387 */ /* 0x0001e80000100800 */
[----:B------:R-:W4:Y:S04]  /*30790*/  LDL.LU R8, [R1+0xd8] ;  /* 0x0000d80001087983 */ /* 0x000f280000300800 */
[----:B------:R1:W-:Y:S01]  /*307a0*/  STL [R1+0x1998], R20 ;  /* 0x0019981401007387 */ /* 0x0003e20000100800 */
[----:B0-----:R-:W-:Y:S02]  /*307b0*/  IADD3 R21, P4, PT, R18, R3, RZ ;  /* 0x0000000312157210 */ /* 0x001fe40007f9e0ff */
[----:B-1----:R-:W-:-:S03]  /*307c0*/  LEA.HI.X.SX32 R20, R7, R5, 0x1, P5 ;  /* 0x0000000507147211 */ /* 0x002fc600028f0eff */
[----:B------:R5:W-:Y:S04]  /*307d0*/  STL [R1+0x19d4], R21 ;  /* 0x0019d41501007387 */ /* 0x000be80000100800 */
[----:B------:R-:W4:Y:S04]  /*307e0*/  LDL.LU R7, [R1+0xd0] ;  /* 0x0000d00001077983 */ /* 0x000f280000300800 */
[----:B------:R0:W-:Y:S01]  /*307f0*/  STL [R1+0x19a0], R20 ;  /* 0x0019a01401007387 */ /* 0x0001e20000100800 */
[----:B-----5:R-:W-:Y:S02]  /*30800*/  IADD3 R21, P5, PT, R17, R3, RZ ;  /* 0x0000000311157210 */ /* 0x020fe40007fbe0ff */
[----:B0-----:R-:W-:-:S03]  /*30810*/  LEA.HI.X.SX32 R20, R2, R5, 0x1, P6 ;  /* 0x0000000502147211 */ /* 0x001fc600030f0eff */
[----:B------:R-:W-:Y:S04]  /*30820*/  STL [R1+0x19dc], R21 ;  /* 0x0019dc1501007387 */ /* 0x000fe80000100800 */
[----:B------:R-:W5:Y:S04]  /*30830*/  LDL.LU R2, [R1+0xc8] ;  /* 0x0000c80001027983 */ /* 0x000f680000300800 */
[----:B------:R0:W-:Y:S02]  /*30840*/  STL [R1+0x19a8], R20 ;  /* 0x0019a81401007387 */ /* 0x0001e40000100800 */
[----:B0-----:R-:W-:-:S02]  /*30850*/  LEA.HI.X.SX32 R20, R29, R5, 0x1, P0 ;  /* 0x000000051d147211 */ /* 0x001fc400000f0eff */
[----:B------:R-:W5:Y:S01]  /*30860*/  LDL.LU R29, [R1+0xc0] ;  /* 0x0000c000011d7983 */ /* 0x000f620000300800 */
[----:B------:R-:W-:-:S05]  /*30870*/  IADD3 R21, P6, PT, R0, R3, RZ ;  /* 0x0000000300157210 */ /* 0x000fca0007fde0ff */
[----:B------:R-:W-:Y:S04]  /*30880*/  STL [R1+0x19e4], R21 ;  /* 0x0019e41501007387 */ /* 0x000fe80000100800 */
[----:B------:R0:W-:Y:S01]  /*30890*/  STL [R1+0x19b0], R20 ;  /* 0x0019b01401007387 */ /* 0x0001e20000100800 */
[-C--:B------:R-:W-:Y:S02]  /*308a0*/  LEA.HI.X.SX32 R19, R19, R5.reuse, 0x1, P3 ;  /* 0x0000000513137211 */ /* 0x080fe400018f0eff */
[----:B0-----:R-:W-:Y:S02]  /*308b0*/  LEA.HI.X.SX32 R20, R6, R5, 0x1, P1 ;  /* 0x0000000506147211 */ /* 0x001fe400008f0eff */
[----:B------:R-:W-:Y:S01]  /*308c0*/  IADD3 R21, P0, PT, R9, R3, RZ ;  /* 0x0000000309157210 */ /* 0x000fe20007f1e0ff */
[----:B------:R-:W5:Y:S04]  /*308d0*/  LDL.LU R6, [R1+0xb8] ;  /* 0x0000b80001067983 */ /* 0x000f680000300800 */
[----:B------:R0:W-:Y:S04]  /*308e0*/  STL [R1+0x19ec], R21 ;  /* 0x0019ec1501007387 */ /* 0x0001e80000100800 */
[----:B------:R3:W-:Y:S01]  /*308f0*/  STL [R1+0x19b8], R20 ;  /* 0x0019b81401007387 */ /* 0x0007e20000100800 */
[----:B0-----:R-:W-:-:S02]  /*30900*/  LEA.HI.X.SX32 R21, R4, R5, 0x1, P2 ;  /* 0x0000000504157211 */ /* 0x001fc400010f0eff */
[----:B--2---:R-:W-:-:S05]  /*30910*/  IADD3 R22, P1, PT, R16, R3, RZ ;  /* 0x0000000310167210 */ /* 0x004fca0007f3e0ff */
[----:B------:R0:W-:Y:S04]  /*30920*/  STL [R1+0x19f4], R22 ;  /* 0x0019f41601007387 */ /* 0x0001e80000100800 */
[----:B------:R-:W2:Y:S04]  /*30930*/  LDL.LU R4, [R1+0xb0] ;  /* 0x0000b00001047983 */ /* 0x000ea80000300800 */
[----:B------:R-:W-:Y:S01]  /*30940*/  STL [R1+0x19c0], R21 ;  /* 0x0019c01501007387 */ /* 0x000fe20000100800 */
[----:B---3--:R-:W-:-:S05]  /*30950*/  IADD3 R20, P2, PT, R15, R3, RZ ;  /* 0x000000030f147210 */ /* 0x008fca0007f5e0ff */
[----:B------:R4:W-:Y:S04]  /*30960*/  STL [R1+0x19fc], R20 ;  /* 0x0019fc1401007387 */ /* 0x0009e80000100800 */
[----:B0-----:R-:W3:Y:S04]  /*30970*/  LDL.LU R22, [R1+0xa4] ;  /* 0x0000a40001167983 */ /* 0x001ee80000300800 */
[----:B------:R0:W-:Y:S01]  /*30980*/  STL [R1+0x19c8], R19 ;  /* 0x0019c81301007387 */ /* 0x0001e20000100800 */
[----:B----4-:R-:W-:-:S05]  /*30990*/  IADD3 R20, P3, PT, R14, R3, RZ ;  /* 0x000000030e147210 */ /* 0x010fca0007f7e0ff */
[----:B------:R-:W-:Y:S01]  /*309a0*/  STL [R1+0x1adc], R20 ;  /* 0x001adc1401007387 */ /* 0x000fe20000100800 */
[----:B0-----:R-:W-:-:S03]  /*309b0*/  LEA.HI.X.SX32 R19, R18, R5, 0x1, P4 ;  /* 0x0000000512137211 */ /* 0x001fc600020f0eff */
[----:B------:R-:W4:Y:S04]  /*309c0*/  LDL.LU R21, [R1+0x9c] ;  /* 0x00009c0001157983 */ /* 0x000f280000300800 */
[----:B------:R0:W-:Y:S01]  /*309d0*/  STL [R1+0x19d0], R19 ;  /* 0x0019d01301007387 */ /* 0x0001e20000100800 */
[----:B------:R-:W-:-:S05]  /*309e0*/  IADD3 R18, P4, PT, R13, R3, RZ ;  /* 0x000000030d127210 */ /* 0x000fca0007f9e0ff */
[----:B------:R1:W-:Y:S01]  /*309f0*/  STL [R1+0x1a04], R18 ;  /* 0x001a041201007387 */ /* 0x0003e20000100800 */
[-C--:B0-----:R-:W-:Y:S02]  /*30a00*/  LEA.HI.X.SX32 R19, R17, R5.reuse, 0x1, P5 ;  /* 0x0000000511137211 */ /* 0x081fe400028f0eff */
[----:B------:R-:W-:-:S03]  /*30a10*/  LEA.HI.X.SX32 R17, R0, R5, 0x1, P6 ;  /* 0x0000000500117211 */ /* 0x000fc600030f0eff */
[----:B------:R-:W-:Y:S04]  /*30a20*/  STL [R1+0x19d8], R19 ;  /* 0x0019d81301007387 */ /* 0x000fe80000100800 */
[----:B------:R-:W4:Y:S01]  /*30a30*/  LDL.LU R0, [R1+0x98] ;  /* 0x0000980001007983 */ /* 0x000f220000300800 */
[----:B-1----:R-:W-:-:S05]  /*30a40*/  IADD3 R18, P5, PT, R12, R3, RZ ;  /* 0x000000030c127210 */ /* 0x002fca0007fbe0ff */
[----:B------:R-:W-:Y:S04]  /*30a50*/  STL [R1+0x1a0c], R18 ;  /* 0x001a0c1201007387 */ /* 0x000fe80000100800 */
[----:B------:R0:W-:Y:S02]  /*30a60*/  STL [R1+0x19e0], R17 ;  /* 0x0019e01101007387 */ /* 0x0001e40000100800 */
[----:B0-----:R-:W-:Y:S02]  /*30a70*/  LEA.HI.X.SX32 R17, R9, R5, 0x1, P0 ;  /* 0x0000000509117211 */ /* 0x001fe400000f0eff */
[----:B------:R-:W-:-:S05]  /*30a80*/  IADD3 R19, P6, PT, R11, R3, RZ ;  /* 0x000000030b137210 */ /* 0x000fca0007fde0ff */
[----:B------:R-:W-:Y:S04]  /*30a90*/  STL [R1+0x1a14], R19 ;  /* 0x001a141301007387 */ /* 0x000fe80000100800 */
[----:B------:R-:W4:Y:S04]  /*30aa0*/  LDL.LU R9, [R1+0x90] ;  /* 0x0000900001097983 */ /* 0x000f280000300800 */
[----:B------:R0:W-:Y:S01]  /*30ab0*/  STL [R1+0x19e8], R17 ;  /* 0x0019e81101007387 */ /* 0x0001e20000100800 */
[----:B------:R-:W-:Y:S02]  /*30ac0*/  LEA.HI.X.SX32 R15, R15, R5, 0x1, P2 ;  /* 0x000000050f0f7211 */ /* 0x000fe400010f0eff */
[----:B------:R-:W-:-:S02]  /*30ad0*/  IADD3 R18, P0, PT, R10, R3, RZ ;  /* 0x000000030a127210 */ /* 0x000fc40007f1e0ff */
[----:B0-----:R-:W-:-:S03]  /*30ae0*/  LEA.HI.X.SX32 R17, R16, R5, 0x1, P1 ;  /* 0x0000000510117211 */ /* 0x001fc600008f0eff */
[----:B------:R-:W-:Y:S04]  /*30af0*/  STL [R1+0x1a1c], R18 ;  /* 0x001a1c1201007387 */ /* 0x000fe80000100800 */
[----:B------:R-:W-:Y:S04]  /*30b00*/  STL [R1+0x19f0], R17 ;  /* 0x0019f01101007387 */ /* 0x000fe80000100800 */
[----:B------:R-:W4:Y:S01]  /*30b10*/  LDL.LU R20, [R1+0x88] ;  /* 0x0000880001147983 */ /* 0x000f220000300800 */
[----:B------:R-:W-:-:S05]  /*30b20*/  IADD3 R16, P1, PT, R8, R3, RZ ;  /* 0x0000000308107210 */ /* 0x000fca0007f3e0ff */
[----:B------:R0:W-:Y:S04]  /*30b30*/  STL [R1+0x1a24], R16 ;  /* 0x001a241001007387 */ /* 0x0001e80000100800 */
[----:B------:R1:W-:Y:S01]  /*30b40*/  STL [R1+0x19f8], R15 ;  /* 0x0019f80f01007387 */ /* 0x0003e20000100800 */
[----:B0-----:R-:W-:-:S05]  /*30b50*/  IADD3 R16, P2, PT, R7, R3, RZ ;  /* 0x0000000307107210 */ /* 0x001fca0007f5e0ff */
[----:B------:R-:W-:Y:S04]  /*30b60*/  STL [R1+0x1a2c], R16 ;  /* 0x001a2c1001007387 */ /* 0x000fe80000100800 */
[----:B------:R-:W4:Y:S01]  /*30b70*/  LDL.LU R19, [R1+0x84] ;  /* 0x0000840001137983 */ /* 0x000f220000300800 */
[----:B-1----:R-:W-:-:S05]  /*30b80*/  LEA.HI.X.SX32 R15, R14, R5, 0x1, P3 ;  /* 0x000000050e0f7211 */ /* 0x002fca00018f0eff */
[----:B------:R0:W-:Y:S01]  /*30b90*/  STL [R1+0x1ad8], R15 ;  /* 0x001ad80f01007387 */ /* 0x0001e20000100800 */
[----:B-----5:R-:W-:Y:S02]  /*30ba0*/  IADD3 R14, P3, PT, R2, R3, RZ ;  /* 0x00000003020e7210 */ /* 0x020fe40007f7e0ff */
[----:B0-----:R-:W-:-:S03]  /*30bb0*/  LEA.HI.X.SX32 R15, R13, R5, 0x1, P4 ;  /* 0x000000050d0f7211 */ /* 0x001fc600020f0eff */
[----:B------:R0:W-:Y:S01]  /*30bc0*/  STL [R1+0x1a34], R14 ;  /* 0x001a340e01007387 */ /* 0x0001e20000100800 */
[----:B------:R-:W-:-:S03]  /*30bd0*/  LEA.HI.X.SX32 R13, R12, R5, 0x1, P5 ;  /* 0x000000050c0d7211 */ /* 0x000fc600028f0eff */
[----:B------:R1:W-:Y:S01]  /*30be0*/  STL [R1+0x1a00], R15 ;  /* 0x001a000f01007387 */ /* 0x0003e20000100800 */
[----:B------:R-:W-:-:S03]  /*30bf0*/  LEA.HI.X.SX32 R11, R11, R5, 0x1, P6 ;  /* 0x000000050b0b7211 */ /* 0x000fc600030f0eff */
[----:B------:R-:W5:Y:S01]  /*30c00*/  LDL.LU R18, [R1+0x80] ;  /* 0x0000800001127983 */ /* 0x000f620000300800 */
[----:B0-----:R-:W-:-:S05]  /*30c10*/  IADD3 R14, P4, PT, R29, R3, RZ ;  /* 0x000000031d0e7210 */ /* 0x001fca0007f9e0ff */
[----:B------:R-:W-:Y:S04]  /*30c20*/  STL [R1+0x1a3c], R14 ;  /* 0x001a3c0e01007387 */ /* 0x000fe80000100800 */
[----:B------:R-:W-:Y:S04]  /*30c30*/  STL [R1+0x1a08], R13 ;  /* 0x001a080d01007387 */ /* 0x000fe80000100800 */
[----:B------:R-:W5:Y:S01]  /*30c40*/  LDL.LU R17, [R1+0x7c] ;  /* 0x00007c0001117983 */ /* 0x000f620000300800 */
[----:B------:R-:W-:Y:S02]  /*30c50*/  LEA.HI.X.SX32 R8, R8, R5, 0x1, P1 ;  /* 0x0000000508087211 */ /* 0x000fe400008f0eff */
[----:B------:R-:W-:-:S05]  /*30c60*/  IADD3 R12, P5, PT, R6, R3, RZ ;  /* 0x00000003060c7210 */ /* 0x000fca0007fbe0ff */
[----:B------:R-:W-:Y:S04]  /*30c70*/  STL [R1+0x1a44], R12 ;  /* 0x001a440c01007387 */ /* 0x000fe80000100800 */
[----:B------:R-:W5:Y:S04]  /*30c80*/  LDL.LU R16, [R1+0x78] ;  /* 0x0000780001107983 */ /* 0x000f680000300800 */
[----:B------:R0:W-:Y:S04]  /*30c90*/  STL [R1+0x1a10], R11 ;  /* 0x001a100b01007387 */ /* 0x0001e80000100800 */
[----:B-1----:R-:W5:Y:S01]  /*30ca0*/  LDL.LU R15, [R1+0x74] ;  /* 0x00007400010f7983 */ /* 0x002f620000300800 */
[----:B0-----:R-:W-:-:S02]  /*30cb0*/  LEA.HI.X.SX32 R11, R10, R5, 0x1, P0 ;  /* 0x000000050a0b7211 */ /* 0x001fc400000f0eff */
[----:B--2---:R-:W-:-:S05]  /*30cc0*/  IADD3 R12, P6, PT, R4, R3, RZ ;  /* 0x00000003040c7210 */ /* 0x004fca0007fde0ff */
[----:B------:R-:W-:Y:S04]  /*30cd0*/  STL [R1+0x1a4c], R12 ;  /* 0x001a4c0c01007387 */ /* 0x000fe80000100800 */
[----:B------:R-:W-:Y:S04]  /*30ce0*/  STL [R1+0x1a18], R11 ;  /* 0x001a180b01007387 */ /* 0x000fe80000100800 */
[----:B------:R-:W2:Y:S01]  /*30cf0*/  LDL.LU R14, [R1+0x70] ;  /* 0x00007000010e7983 */ /* 0x000ea20000300800 */
[----:B---3--:R-:W-:-:S05]  /*30d00*/  IADD3 R10, P0, PT, R22, R3, RZ ;  /* 0x00000003160a7210 */ /* 0x008fca0007f1e0ff */
[----:B------:R4:W-:Y:S04]  /*30d10*/  STL [R1+0x1a54], R10 ;  /* 0x001a540a01007387 */ /* 0x0009e80000100800 */
[----:B------:R0:W-:Y:S04]  /*30d20*/  STL [R1+0x1a20], R8 ;  /* 0x001a200801007387 */ /* 0x0001e80000100800 */
[----:B------:R-:W3:Y:S01]  /*30d30*/  LDL.LU R13, [R1+0x6c] ;  /* 0x00006c00010d7983 */ /* 0x000ee20000300800 */
[----:B----4-:R-:W-:Y:S02]  /*30d40*/  IADD3 R10, P1, PT, R21, R3, RZ ;  /* 0x00000003150a7210 */ /* 0x010fe40007f3e0ff */
[----:B0-----:R-:W-:-:S03]  /*30d50*/  LEA.HI.X.SX32 R8, R7, R5, 0x1, P2 ;  /* 0x0000000507087211 */ /* 0x001fc600010f0eff */
[----:B------:R-:W-:Y:S04]  /*30d60*/  STL [R1+0x1a5c], R10 ;  /* 0x001a5c0a01007387 */ /* 0x000fe80000100800 */
[----:B------:R-:W4:Y:S04]  /*30d70*/  LDL.LU R12, [R1+0x68] ;  /* 0x00006800010c7983 */ /* 0x000f280000300800 */
[----:B------:R0:W-:Y:S04]  /*30d80*/  STL [R1+0x1a28], R8 ;  /* 0x001a280801007387 */ /* 0x0001e80000100800 */
[----:B------:R-:W4:Y:S01]  /*30d90*/  LDL.LU R11, [R1+0x64] ;  /* 0x00006400010b7983 */ /* 0x000f220000300800 */
[----:B------:R-:W-:-:S02]  /*30da0*/  IADD3 R7, P2, PT, R0, R3, RZ ;  /* 0x0000000300077210 */ /* 0x000fc40007f5e0ff */
[----:B0-----:R-:W-:-:S03]  /*30db0*/  LEA.HI.X.SX32 R8, R2, R5, 0x1, P3 ;  /* 0x0000000502087211 */ /* 0x001fc600018f0eff */
[----:B------:R0:W-:Y:S01]  /*30dc0*/  STL [R1+0x1a64], R7 ;  /* 0x001a640701007387 */ /* 0x0001e20000100800 */
[----:B------:R-:W-:-:S03]  /*30dd0*/  LEA.HI.X.SX32 R23, R29, R5, 0x1, P4 ;  /* 0x000000051d177211 */ /* 0x000fc600020f0eff */
[----:B------:R-:W4:Y:S04]  /*30de0*/  LDL.LU R2, [R1+0x60] ;  /* 0x0000600001027983 */ /* 0x000f280000300800 */
[----:B------:R1:W-:Y:S04]  /*30df0*/  STL [R1+0x1a30], R8 ;  /* 0x001a300801007387 */ /* 0x0003e80000100800 */
[----:B------:R-:W4:Y:S01]  /*30e00*/  LDL.LU R10, [R1+0x5c] ;  /* 0x00005c00010a7983 */ /* 0x000f220000300800 */
[----:B------:R-:W-:Y:S02]  /*30e10*/  LEA.HI.X.SX32 R6, R6, R5, 0x1, P5 ;  /* 0x0000000506067211 */ /* 0x000fe400028f0eff */
[----:B0-----:R-:W-:-:S05]  /*30e20*/  IADD3 R7, P3, PT, R9, R3, RZ ;  /* 0x0000000309077210 */ /* 0x001fca0007f7e0ff */
[----:B------:R0:W-:Y:S04]  /*30e30*/  STL [R1+0x1a6c], R7 ;  /* 0x001a6c0701007387 */ /* 0x0001e80000100800 */
[----:B-1----:R-:W4:Y:S04]  /*30e40*/  LDL.LU R8, [R1+0x58] ;  /* 0x0000580001087983 */ /* 0x002f280000300800 */
[----:B------:R1:W-:Y:S04]  /*30e50*/  STL [R1+0x1a38], R23 ;  /* 0x001a381701007387 */ /* 0x0003e80000100800 */
[----:B------:R-:W4:Y:S01]  /*30e60*/  LDL.LU R29, [R1+0x50] ;  /* 0x00005000011d7983 */ /* 0x000f220000300800 */
[----:B0-----:R-:W-:-:S05]  /*30e70*/  IADD3 R7, P4, PT, R20, R3, RZ ;  /* 0x0000000314077210 */ /* 0x001fca0007f9e0ff */
[----:B------:R0:W-:Y:S01]  /*30e80*/  STL [R1+0x1a74], R7 ;  /* 0x001a740701007387 */ /* 0x0001e20000100800 */
[----:B-1----:R-:W-:-:S03]  /*30e90*/  LEA.HI.X.SX32 R23, R4, R5, 0x1, P6 ;  /* 0x0000000504177211 */ /* 0x002fc600030f0eff */
[----:B0-----:R-:W4:Y:S04]  /*30ea0*/  LDL.LU R7, [R1+0x48] ;  /* 0x0000480001077983 */ /* 0x001f280000300800 */
[----:B------:R0:W-:Y:S04]  /*30eb0*/  STL [R1+0x1a40], R6 ;  /* 0x001a400601007387 */ /* 0x0001e80000100800 */
[----:B0-----:R-:W4:Y:S01]  /*30ec0*/  LDL.LU R6, [R1+0x40] ;  /* 0x0000400001067983 */ /* 0x001f220000300800 */
[----:B------:R-:W-:-:S05]  /*30ed0*/  IADD3 R24, P5, PT, R19, R3, RZ ;  /* 0x0000000313187210 */ /* 0x000fca0007fbe0ff */
[----:B------:R-:W-:Y:S04]  /*30ee0*/  STL [R1+0x1a7c], R24 ;  /* 0x001a7c1801007387 */ /* 0x000fe80000100800 */
[----:B------:R-:W4:Y:S04]  /*30ef0*/  LDL.LU R4, [R1+0x38] ;  /* 0x0000380001047983 */ /* 0x000f280000300800 */
[----:B------:R0:W-:Y:S01]  /*30f00*/  STL [R1+0x1a48], R23 ;  /* 0x001a481701007387 */ /* 0x0001e20000100800 */
[-C--:B------:R-:W-:Y:S02]  /*30f10*/  LEA.HI.X.SX32 R21, R21, R5.reuse, 0x1, P1 ;  /* 0x0000000515157211 */ /* 0x080fe400008f0eff */
[----:B0-----:R-:W-:-:S02]  /*30f20*/  LEA.HI.X.SX32 R23, R22, R5, 0x1, P0 ;  /* 0x0000000516177211 */ /* 0x001fc400000f0eff */
[----:B-----5:R-:W-:-:S05]  /*30f30*/  IADD3 R24, P6, PT, R18, R3, RZ ;  /* 0x0000000312187210 */ /* 0x020fca0007fde0ff */
[----:B------:R-:W-:Y:S04]  /*30f40*/  STL [R1+0x1a84], R24 ;  /* 0x001a841801007387 */ /* 0x000fe80000100800 */
[----:B------:R-:W-:Y:S01]  /*30f50*/  STL [R1+0x1a50], R23 ;  /* 0x001a501701007387 */ /* 0x000fe20000100800 */
[----:B------:R-:W-:-:S05]  /*30f60*/  IADD3 R22, P0, PT, R17, R3, RZ ;  /* 0x0000000311167210 */ /* 0x000fca0007f1e0ff */
[----:B------:R0:W-:Y:S04]  /*30f70*/  STL [R1+0x1a8c], R22 ;  /* 0x001a8c1601007387 */ /* 0x0001e80000100800 */
[----:B------:R1:W-:Y:S01]  /*30f80*/  STL [R1+0x1a58], R21 ;  /* 0x001a581501007387 */ /* 0x0003e20000100800 */
[-C--:B0-----:R-:W-:Y:S02]  /*30f90*/  LEA.HI.X.SX32 R22, R0, R5.reuse, 0x1, P2 ;  /* 0x0000000500167211 */ /* 0x081fe400010f0eff */
[----:B------:R-:W-:Y:S02]  /*30fa0*/  LEA.HI.X.SX32 R20, R20, R5, 0x1, P4 ;  /* 0x0000000514147211 */ /* 0x000fe400020f0eff */
[----:B------:R-:W-:-:S05]  /*30fb0*/  IADD3 R23, P1, PT, R16, R3, RZ ;  /* 0x0000000310177210 */ /* 0x000fca0007f3e0ff */
[----:B------:R-:W-:Y:S01]  /*30fc0*/  STL [R1+0x1a94], R23 ;  /* 0x001a941701007387 */ /* 0x000fe20000100800 */
[----:B-1----:R-:W-:-:S03]  /*30fd0*/  IADD3 R21, P2, PT, R15, R3, RZ ;  /* 0x000000030f157210 */ /* 0x002fc60007f5e0ff */
[----:B------:R-:W5:Y:S04]  /*30fe0*/  LDL.LU R0, [R1+0xa8] ;  /* 0x0000a80001007983 */ /* 0x000f680000300800 */
[----:B------:R0:W-:Y:S04]  /*30ff0*/  STL [R1+0x1a60], R22 ;  /* 0x001a601601007387 */ /* 0x0001e80000100800 */
[----:B------:R2:W-:Y:S01]  /*31000*/  STL [R1+0x1a9c], R21 ;  /* 0x001a9c1501007387 */ /* 0x0005e20000100800 */
[----:B0-----:R-:W-:-:S03]  /*31010*/  LEA.HI.X.SX32 R22, R9, R5, 0x1, P3 ;  /* 0x0000000509167211 */ /* 0x001fc600018f0eff */
[----:B------:R-:W5:Y:S04]  /*31020*/  LDL.LU R9, [R1+0x74c] ;  /* 0x00074c0001097983 */ /* 0x000f680000300800 */
[----:B------:R-:W-:Y:S01]  /*31030*/  STL [R1+0x1a68], R22 ;  /* 0x001a681601007387 */ /* 0x000fe20000100800 */
[----:B------:R-:W-:Y:S02]  /*31040*/  LEA.HI.X.SX32 R17, R17, R5, 0x1, P0 ;  /* 0x0000000511117211 */ /* 0x000fe400000f0eff */
[----:B--2---:R-:W-:-:S05]  /*31050*/  IADD3 R21, P3, PT, R14, R3, RZ ;  /* 0x000000030e157210 */ /* 0x004fca0007f7e0ff */
[----:B------:R0:W-:Y:S04]  /*31060*/  STL [R1+0x1aa4], R21 ;  /* 0x001aa41501007387 */ /* 0x0001e80000100800 */
[----:B------:R4:W-:Y:S01]  /*31070*/  STL [R1+0x1a70], R20 ;  /* 0x001a701401007387 */ /* 0x0009e20000100800 */
[-C--:B0-----:R-:W-:Y:S02]  /*31080*/  LEA.HI.X.SX32 R21, R19, R5.reuse, 0x1, P5 ;  /* 0x0000000513157211 */ /* 0x081fe400028f0eff */
[----:B------:R-:W-:Y:S02]  /*31090*/  LEA.HI.X.SX32 R19, R18, R5, 0x1, P6 ;  /* 0x0000000512137211 */ /* 0x000fe400030f0eff */
[----:B---3--:R-:W-:-:S05]  /*310a0*/  IADD3 R22, P4, PT, R13, R3, RZ ;  /* 0x000000030d167210 */ /* 0x008fca0007f9e0ff */
[----:B------:R-:W-:Y:S01]  /*310b0*/  STL [R1+0x1aac], R22 ;  /* 0x001aac1601007387 */ /* 0x000fe20000100800 */
[----:B----4-:R-:W-:-:S03]  /*310c0*/  IADD3 R20, P5, PT, R12, R3, RZ ;  /* 0x000000030c147210 */ /* 0x010fc60007fbe0ff */
[----:B------:R-:W-:Y:S04]  /*310d0*/  STL [R1+0x1a78], R21 ;  /* 0x001a781501007387 */ /* 0x000fe80000100800 */
[----:B------:R-:W-:Y:S01]  /*310e0*/  STL [R1+0x1ab4], R20 ;  /* 0x001ab41401007387 */ /* 0x000fe20000100800 */
[----:B------:R-:W-:-:S03]  /*310f0*/  IADD3 R18, P6, PT, R11, R3, RZ ;  /* 0x000000030b127210 */ /* 0x000fc60007fde0ff */
[----:B------:R0:W-:Y:S04]  /*31100*/  STL [R1+0x1a80], R19 ;  /* 0x001a801301007387 */ /* 0x0001e80000100800 */
[----:B------:R1:W-:Y:S04]  /*31110*/  STL [R1+0x1abc], R18 ;  /* 0x001abc1201007387 */ /* 0x0003e80000100800 */
[----:B------:R2:W-:Y:S01]  /*31120*/  STL [R1+0x1a88], R17 ;  /* 0x001a881101007387 */ /* 0x0005e20000100800 */
[----:B------:R-:W-:Y:S02]  /*31130*/  LEA.HI.X.SX32 R14, R14, R5, 0x1, P3 ;  /* 0x000000050e0e7211 */ /* 0x000fe400018f0eff */
[----:B0-----:R-:W-:-:S02]  /*31140*/  IADD3 R19, P0, PT, R2, R3, RZ ;  /* 0x0000000302137210 */ /* 0x001fc40007f1e0ff */
[-C--:B-1----:R-:W-:Y:S02]  /*31150*/  LEA.HI.X.SX32 R18, R16, R5.reuse, 0x1, P1 ;  /* 0x0000000510127211 */ /* 0x082fe400008f0eff */
[----:B------:R-:W-:Y:S01]  /*31160*/  LEA.HI.X.SX32 R16, R15, R5, 0x1, P2 ;  /* 0x000000050f107211 */ /* 0x000fe200010f0eff */
[----:B------:R-:W-:Y:S01]  /*31170*/  STL [R1+0x1ac0], R19 ;  /* 0x001ac01301007387 */ /* 0x000fe20000100800 */
[----:B--2---:R-:W-:-:S03]  /*31180*/  IADD3 R17, P1, PT, R10, R3, RZ ;  /* 0x000000030a117210 */ /* 0x004fc60007f3e0ff */
[----:B------:R-:W-:Y:S04]  /*31190*/  STL [R1+0x1a90], R18 ;  /* 0x001a901201007387 */ /* 0x000fe80000100800 */
[----:B------:R-:W-:Y:S04]  /*311a0*/  STL [R1+0x1ac4], R17 ;  /* 0x001ac41101007387 */ /* 0x000fe80000100800 */
[----:B------:R0:W-:Y:S01]  /*311b0*/  STL [R1+0x1a98], R16 ;  /* 0x001a981001007387 */ /* 0x0001e20000100800 */
[-C--:B------:R-:W-:Y:S02]  /*311c0*/  LEA.HI.X.SX32 R11, R11, R5.reuse, 0x1, P6 ;  /* 0x000000050b0b7211 */ /* 0x080fe400030f0eff */
[----:B------:R-:W-:-:S02]  /*311d0*/  LEA.HI.X.SX32 R2, R2, R5, 0x1, P0 ;  /* 0x0000000502027211 */ /* 0x000fc400000f0eff */
[----:B------:R-:W-:-:S05]  /*311e0*/  IADD3 R15, P2, PT, R8, R3, RZ ;  /* 0x00000003080f7210 */ /* 0x000fca0007f5e0ff */
[----:B------:R1:W-:Y:S01]  /*311f0*/  STL [R1+0x1ac8], R15 ;  /* 0x001ac80f01007387 */ /* 0x0003e20000100800 */
[----:B0-----:R-:W-:-:S03]  /*31200*/  IADD3 R16, P3, PT, R29, R3, RZ ;  /* 0x000000031d107210 */ /* 0x001fc60007f7e0ff */
[----:B------:R0:W-:Y:S01]  /*31210*/  STL [R1+0x1aa0], R14 ;  /* 0x001aa00e01007387 */ /* 0x0001e20000100800 */
[-C--:B-1----:R-:W-:Y:S02]  /*31220*/  LEA.HI.X.SX32 R15, R13, R5.reuse, 0x1, P4 ;  /* 0x000000050d0f7211 */ /* 0x082fe400020f0eff */
[----:B------:R-:W-:Y:S01]  /*31230*/  LEA.HI.X.SX32 R13, R12, R5, 0x1, P5 ;  /* 0x000000050c0d7211 */ /* 0x000fe200028f0eff */
[----:B------:R-:W-:Y:S04]  /*31240*/  STL [R1+0x1acc], R16 ;  /* 0x001acc1001007387 */ /* 0x000fe80000100800 */
[----:B------:R-:W-:Y:S01]  /*31250*/  STL [R1+0x1aa8], R15 ;  /* 0x001aa80f01007387 */ /* 0x000fe20000100800 */
[----:B0-----:R-:W-:-:S05]  /*31260*/  IADD3 R14, P4, PT, R7, R3, RZ ;  /* 0x00000003070e7210 */ /* 0x001fca0007f9e0ff */
[----:B------:R-:W-:Y:S04]  /*31270*/  STL [R1+0x1ad0], R14 ;  /* 0x001ad00e01007387 */ /* 0x000fe80000100800 */
[----:B------:R-:W-:Y:S01]  /*31280*/  STL [R1+0x1ab0], R13 ;  /* 0x001ab00d01007387 */ /* 0x000fe20000100800 */
[----:B------:R-:W-:-:S05]  /*31290*/  IADD3 R12, P5, PT, R6, R3, RZ ;  /* 0x00000003060c7210 */ /* 0x000fca0007fbe0ff */
[----:B------:R-:W-:Y:S04]  /*312a0*/  STL [R1+0x1ad4], R12 ;  /* 0x001ad40c01007387 */ /* 0x000fe80000100800 */
[----:B------:R-:W-:Y:S04]  /*312b0*/  STL [R1+0x1ab8], R11 ;  /* 0x001ab80b01007387 */ /* 0x000fe80000100800 */
[----:B------:R-:W2:Y:S01]  /*312c0*/  LDL.LU R24, [R1+0x854] ;  /* 0x0008540001187983 */ /* 0x000ea20000300800 */
[----:B------:R-:W-:-:S05]  /*312d0*/  IADD3 R3, P6, PT, R4, R3, RZ ;  /* 0x0000000304037210 */ /* 0x000fca0007fde0ff */
[----:B------:R0:W-:Y:S04]  /*312e0*/  STL [R1+0xc28], R3 ;  /* 0x000c280301007387 */ /* 0x0001e80000100800 */
[----:B------:R-:W3:Y:S04]  /*312f0*/  LDL.LU R23, [R1+0x858] ;  /* 0x0008580001177983 */ /* 0x000ee80000300800 */
[----:B------:R-:W-:Y:S04]  /*31300*/  STL [R1+0xc10], R2 ;  /* 0x000c100201007387 */ /* 0x000fe80000100800 */
[----:B------:R-:W4:Y:S04]  /*31310*/  LDL.LU R22, [R1+0x814] ;  /* 0x0008140001167983 */ /* 0x000f280000300800 */
[----:B------:R-:W4:Y:S04]  /*31320*/  LDL.LU R21, [R1+0x818] ;  /* 0x0008180001157983 */ /* 0x000f280000300800 */
[----:B------:R-:W4:Y:S04]  /*31330*/  LDL.LU R20, [R1+0x81c] ;  /* 0x00081c0001147983 */ /* 0x000f280000300800 */
[----:B------:R-:W4:Y:S01]  /*31340*/  LDL.LU R19, [R1+0x820] ;  /* 0x0008200001137983 */ /* 0x000f220000300800 */
[----:B0-----:R-:W-:-:S02]  /*31350*/  LEA.HI.X.SX32 R3, R10, R5, 0x1, P1 ;  /* 0x000000050a037211 */ /* 0x001fc400008f0eff */
[-C--:B------:R-:W-:Y:S01]  /*31360*/  LEA.HI.X.SX32 R8, R8, R5.reuse, 0x1, P2 ;  /* 0x0000000508087211 */ /* 0x080fe200010f0eff */
[----:B------:R-:W4:Y:S04]  /*31370*/  LDL.LU R18, [R1+0x824] ;  /* 0x0008240001127983 */ /* 0x000f280000300800 */
[----:B------:R0:W-:Y:S04]  /*31380*/  STL [R1+0xc14], R3 ;  /* 0x000c140301007387 */ /* 0x0001e80000100800 */
[----:B------:R-:W4:Y:S04]  /*31390*/  LDL.LU R17, [R1+0x828] ;  /* 0x0008280001117983 */ /* 0x000f280000300800 */
[----:B------:R-:W-:Y:S01]  /*313a0*/  STL [R1+0xc18], R8 ;  /* 0x000c180801007387 */ /* 0x000fe20000100800 */
[----:B0-----:R-:W-:-:S03]  /*313b0*/  LEA.HI.X.SX32 R3, R29, R5, 0x1, P3 ;  /* 0x000000051d037211 */ /* 0x001fc600018f0eff */
[----:B------:R-:W4:Y:S04]  /*313c0*/  LDL.LU R16, [R1+0x82c] ;  /* 0x00082c0001107983 */ /* 0x000f280000300800 */
[----:B------:R-:W4:Y:S04]  /*313d0*/  LDL.LU R15, [R1+0x830] ;  /* 0x00083000010f7983 */ /* 0x000f280000300800 */
[----:B------:R0:W-:Y:S04]  /*313e0*/  STL [R1+0xc1c], R3 ;  /* 0x000c1c0301007387 */ /* 0x0001e80000100800 */
[----:B------:R-:W4:Y:S01]  /*313f0*/  LDL.LU R14, [R1+0x834] ;  /* 0x00083400010e7983 */ /* 0x000f220000300800 */
[----:B0-----:R-:W-:-:S02]  /*31400*/  LEA.HI.X.SX32 R3, R7, R5, 0x1, P4 ;  /* 0x0000000507037211 */ /* 0x001fc400020f0eff */
[----:B------:R-:W-:-:S03]  /*31410*/  LEA.HI.X.SX32 R7, R6, R5, 0x1, P5 ;  /* 0x0000000506077211 */ /* 0x000fc600028f0eff */
[----:B------:R0:W-:Y:S04]  /*31420*/  STL [R1+0xc20], R3 ;  /* 0x000c200301007387 */ /* 0x0001e80000100800 */
[----:B------:R-:W4:Y:S04]  /*31430*/  LDL.LU R6, [R1+0x838] ;  /* 0x0008380001067983 */ /* 0x000f280000300800 */
[----:B------:R1:W-:Y:S01]  /*31440*/  STL [R1+0xc24], R7 ;  /* 0x000c240701007387 */ /* 0x0003e20000100800 */
[----:B0-----:R-:W-:-:S03]  /*31450*/  LEA.HI.X.SX32 R3, R4, R5, 0x1, P6 ;  /* 0x0000000504037211 */ /* 0x001fc600030f0eff */
[----:B------:R-:W4:Y:S04]  /*31460*/  LDL.LU R13, [R1+0x83c] ;  /* 0x00083c00010d7983 */ /* 0x000f280000300800 */
[----:B------:R0:W-:Y:S04]  /*31470*/  STL [R1+0xb0c], R3 ;  /* 0x000b0c0301007387 */ /* 0x0001e80000100800 */
[----:B-1----:R-:W4:Y:S04]  /*31480*/  LDL.LU R7, [R1+0x844] ;  /* 0x0008440001077983 */ /* 0x002f280000300800 */
[----:B------:R-:W4:Y:S04]  /*31490*/  LDL.LU R8, [R1+0x84c] ;  /* 0x00084c0001087983 */ /* 0x000f280000300800 */
[----:B------:R-:W4:Y:S04]  /*314a0*/  LDL.LU R12, [R1+0x840] ;  /* 0x00084000010c7983 */ /* 0x000f280000300800 */
[----:B------:R-:W4:Y:S01]  /*314b0*/  LDL.LU R11, [R1+0x848] ;  /* 0x00084800010b7983 */ /* 0x000f220000300800 */
[----:B------:R-:W1:Y:S01]  /*314c0*/  S2R R4, SR_TID.X ;  /* 0x0000000000047919 */ /* 0x000e620000002100 */
[----:B-----5:R-:W-:-:S04]  /*314d0*/  IADD3 R2, P0, PT, R0, UR6, RZ ;  /* 0x0000000600027c10 */ /* 0x020fc8000ff1e0ff */
[----:B------:R-:W-:Y:S02]  /*314e0*/  LEA.HI.X.SX32 R0, R0, UR7, 0x1, P0 ;  /* 0x0000000700007c11 */ /* 0x000fe400080f0eff */
[----:B-1----:R-:W-:-:S04]  /*314f0*/  SHF.R.U32.HI R4, RZ, 0x5, R4 ;  /* 0x00000005ff047819 */ /* 0x002fc80000011604 */
[----:B------:R-:W-:-:S04]  /*31500*/  SGXT.U32 R4, R4, 0x2 ;  /* 0x000000020404781a */ /* 0x000fc80000000000 */
[----:B------:R-:W-:-:S05]  /*31510*/  LOP3.LUT R25, R4, 0x7c, RZ, 0xfc, !PT ;  /* 0x0000007c04197812 */ /* 0x000fca00078efcff */
[----:B------:R-:W-:-:S05]  /*31520*/  IMAD R25, R25, UR8, RZ ;  /* 0x0000000819197c24 */ /* 0x000fca000f8e02ff */
[----:B------:R-:W-:-:S05]  /*31530*/  IADD3 R27, P4, PT, R25, R2, RZ ;  /* 0x00000002191b7210 */ /* 0x000fca0007f9e0ff */
[----:B------:R4:W-:Y:S01]  /*31540*/  STL [R1+0xb14], R27 ;  /* 0x000b141b01007387 */ /* 0x0009e20000100800 */
[----:B------:R-:W-:Y:S01]  /*31550*/  LEA.HI.X.SX32 R25, R25, R0, 0x1, P4 ;  /* 0x0000000019197211 */ /* 0x000fe200020f0eff */
[----:B------:R-:W-:-:S04]  /*31560*/  IMAD R29, RZ, RZ, -UR8 ;  /* 0x80000008ff1d7e24 */ /* 0x000fc8000f8e02ff */
[C---:B0-----:R-:W-:Y:S02]  /*31570*/  IMAD R3, R29.reuse, 0x4, R9 ;  /* 0x000000041d037824 */ /* 0x041fe400078e0209 */
[----:B------:R-:W-:Y:S02]  /*31580*/  IMAD R10, R4, UR8, RZ ;  /* 0x00000008040a7c24 */ /* 0x000fe4000f8e02ff */
[----:B------:R-:W-:Y:S01]  /*31590*/  IMAD R4, R29, 0x4, R3 ;  /* 0x000000041d047824 */ /* 0x000fe200078e0203 */
[----:B--2---:R-:W-:-:S05]  /*315a0*/  IADD3 R5, P5, PT, R24, R2, RZ ;  /* 0x0000000218057210 */ /* 0x004fca0007fbe0ff */
[----:B------:R0:W-:Y:S01]  /*315b0*/  STL [R1+0xb1c], R5 ;  /* 0x000b1c0501007387 */ /* 0x0001e20000100800 */
[----:B------:R-:W-:Y:S02]  /*315c0*/  LEA.HI.X.SX32 R24, R24, R0, 0x1, P5 ;  /* 0x0000000018187211 */ /* 0x000fe400028f0eff */
[-C--:B---3--:R-:W-:Y:S02]  /*315d0*/  IADD3 R26, P0, PT, R23, R2.reuse, RZ ;  /* 0x00000002171a7210 */ /* 0x088fe40007f1e0ff */
[----:B----4-:R-:W-:-:S03]  /*315e0*/  IADD3 R27, P1, PT, R22, R2, RZ ;  /* 0x00000002161b7210 */ /* 0x010fc60007f3e0ff */
[----:B------:R1:W-:Y:S01]  /*315f0*/  STL [R1+0xb24], R26 ;  /* 0x000b241a01007387 */ /* 0x0003e20000100800 */
[----:B0-----:R-:W-:-:S03]  /*31600*/  IADD3 R5, P2, PT, R21, R2, RZ ;  /* 0x0000000215057210 */ /* 0x001fc60007f5e0ff */
[----:B------:R-:W-:Y:S04]  /*31610*/  STL [R1+0xb2c], R27 ;  /* 0x000b2c1b01007387 */ /* 0x000fe80000100800 */
[----:B------:R0:W-:Y:S01]  /*31620*/  STL [R1+0xb34], R5 ;  /* 0x000b340501007387 */ /* 0x0001e20000100800 */
[----:B-1----:R-:W-:-:S05]  /*31630*/  IADD3 R26, P3, PT, R20, R2, RZ ;  /* 0x00000002141a7210 */ /* 0x002fca0007f7e0ff */
[----:B------:R-:W-:Y:S01]  /*31640*/  STL [R1+0xb3c], R26 ;  /* 0x000b3c1a01007387 */ /* 0x000fe20000100800 */
[----:B0-----:R-:W-:-:S03]  /*31650*/  IADD3 R5, P4, PT, R19, R2, RZ ;  /* 0x0000000213057210 */ /* 0x001fc60007f9e0ff */
[----:B------:R0:W-:Y:S04]  /*31660*/  STL [R1+0xb10], R25 ;  /* 0x000b101901007387 */ /* 0x0001e80000100800 */
[----:B------:R1:W-:Y:S01]  /*31670*/  STL [R1+0xb44], R5 ;  /* 0x000b440501007387 */ /* 0x0003e20000100800 */
[----:B0-----:R-:W-:-:S03]  /*31680*/  IADD3 R25, P5, PT, R18, R2, RZ ;  /* 0x0000000212197210 */ /* 0x001fc60007fbe0ff */
[----:B------:R0:W-:Y:S01]  /*31690*/  STL [R1+0xb18], R24 ;  /* 0x000b181801007387 */ /* 0x0001e20000100800 */
[----:B-1----:R-:W-:-:S03]  /*316a0*/  LEA.HI.X.SX32 R5, R23, R0, 0x1, P0 ;  /* 0x0000000017057211 */ /* 0x002fc600000f0eff */
[----:B------:R-:W-:Y:S01]  /*316b0*/  STL [R1+0xb4c], R25 ;  /* 0x000b4c1901007387 */ /* 0x000fe20000100800 */
[----:B------:R-:W-:-:S03]  /*316c0*/  LEA.HI.X.SX32 R23, R22, R0, 0x1, P1 ;  /* 0x0000000016177211 */ /* 0x000fc600008f0eff */
[----:B------:R1:W-:Y:S01]  /*316d0*/  STL [R1+0xb20], R5 ;  /* 0x000b200501007387 */ /* 0x0003e20000100800 */
[----:B0-----:R-:W-:Y:S02]  /*316e0*/  IADD3 R24, P0, PT, R17, R2, RZ ;  /* 0x0000000211187210 */ /* 0x001fe40007f1e0ff */
[----:B------:R-:W-:-:S03]  /*316f0*/  LEA.HI.X.SX32 R22, R21, R0, 0x1, P2 ;  /* 0x0000000015167211 */ /* 0x000fc600010f0eff */
[----:B------:R-:W-:Y:S01]  /*31700*/  STL [R1+0xb54], R24 ;  /* 0x000b541801007387 */ /* 0x000fe20000100800 */
[----:B-1----:R-:W-:-:S03]  /*31710*/  IADD3 R5, P1, PT, R16, R2, RZ ;  /* 0x0000000210057210 */ /* 0x002fc60007f3e0ff */
[----:B------:R-:W-:Y:S01]  /*31720*/  STL [R1+0xb28], R23 ;  /* 0x000b281701007387 */ /* 0x000fe20000100800 */
[----:B------:R-:W-:-:S03]  /*31730*/  IADD3 R21, P2, PT, R15, R2, RZ ;  /* 0x000000020f157210 */ /* 0x000fc60007f5e0ff */
[----:B------:R0:W-:Y:S01]  /*31740*/  STL [R1+0xb5c], R5 ;  /* 0x000b5c0501007387 */ /* 0x0001e20000100800 */
[----:B------:R-:W-:-:S03]  /*31750*/  LEA.HI.X.SX32 R19, R19, R0, 0x1, P4 ;  /* 0x0000000013137211 */ /* 0x000fc600020f0eff */
[----:B------:R-:W-:Y:S01]  /*31760*/  STL [R1+0xb30], R22 ;  /* 0x000b301601007387 */ /* 0x000fe20000100800 */
[----:B0-----:R-:W-:-:S03]  /*31770*/  LEA.HI.X.SX32 R5, R20, R0, 0x1, P3 ;  /* 0x0000000014057211 */ /* 0x001fc600018f0eff */
[----:B------:R-:W-:Y:S01]  /*31780*/  STL [R1+0xb64], R21 ;  /* 0x000b641501007387 */ /* 0x000fe20000100800 */
[----:B------:R-:W-:-:S03]  /*31790*/  IADD3 R20, P3, PT, R14, R2, RZ ;  /* 0x000000020e147210 */ /* 0x000fc60007f7e0ff */
[----:B------:R0:W-:Y:S01]  /*317a0*/  STL [R1+0xb38], R5 ;  /* 0x000b380501007387 */ /* 0x0001e20000100800 */
[----:B------:R-:W-:-:S03]  /*317b0*/  LEA.HI.X.SX32 R18, R18, R0, 0x1, P5 ;  /* 0x0000000012127211 */ /* 0x000fc600028f0eff */
        /* <DEDUP_REMOVED lines=11> */
[----:B------:R-:W-:Y:S02]  /*31870*/  LEA.HI.X.SX32 R16, R15, R0, 0x1, P2 ;  /* 0x000000000f107211 */ /* 0x000fe400010f0eff */
[-C--:B------:R-:W-:Y:S01]  /*31880*/  IADD3 R15, P2, PT, R12, R2.reuse, RZ ;  /* 0x000000020c0f7210 */ /* 0x080fe20007f5e0ff */
[----:B------:R-:W-:Y:S01]  /*31890*/  STL [R1+0xb98], R18 ;  /* 0x000b981201007387 */ /* 0x000fe20000100800 */
[----:B-1----:R-:W-:-:S03]  /*318a0*/  IADD3 R5, P1, PT, R8, R2, RZ ;  /* 0x0000000208057210 */ /* 0x002fc60007f3e0ff */
[----:B------:R-:W-:Y:S01]  /*318b0*/  STL [R1+0xb58], R17 ;  /* 0x000b581101007387 */ /* 0x000fe20000100800 */
[----:B------:R-:W-:-:S03]  /*318c0*/  LEA.HI.X.SX32 R14, R14, R0, 0x1, P3 ;  /* 0x000000000e0e7211 */ /* 0x000fc600018f0eff */
[----:B------:R-:W-:Y:S04]  /*318d0*/  STL [R1+0xba0], R5 ;  /* 0x000ba00501007387 */ /* 0x000fe80000100800 */
[----:B------:R0:W-:Y:S04]  /*318e0*/  STL [R1+0xb60], R16 ;  /* 0x000b601001007387 */ /* 0x0001e80000100800 */
[----:B------:R1:W-:Y:S04]  /*318f0*/  STL [R1+0xba8], R15 ;  /* 0x000ba80f01007387 */ /* 0x0003e80000100800 */
[----:B------:R2:W-:Y:S01]  /*31900*/  STL [R1+0xb68], R14 ;  /* 0x000b680e01007387 */ /* 0x0005e20000100800 */
[----:B0-----:R-:W-:-:S02]  /*31910*/  IADD3 R16, P3, PT, R11, R2, RZ ;  /* 0x000000020b107210 */ /* 0x001fc40007f7e0ff */
[----:B-1----:R-:W-:-:S03]  /*31920*/  LEA.HI.X.SX32 R15, R6, R0, 0x1, P4 ;  /* 0x00000000060f7211 */ /* 0x002fc600020f0eff */
[----:B------:R-:W-:Y:S01]  /*31930*/  STL [R1+0xbb0], R16 ;  /* 0x000bb01001007387 */ /* 0x000fe20000100800 */
[----:B--2---:R-:W-:-:S03]  /*31940*/  IADD3 R14, P4, PT, R9, R2, RZ ;  /* 0x00000002090e7210 */ /* 0x004fc60007f9e0ff */
[----:B------:R0:W-:Y:S04]  /*31950*/  STL [R1+0xb84], R15 ;  /* 0x000b840f01007387 */ /* 0x0001e80000100800 */
[----:B------:R1:W-:Y:S01]  /*31960*/  STL [R1+0xbb8], R14 ;  /* 0x000bb80e01007387 */ /* 0x0003e20000100800 */
[-C--:B0-----:R-:W-:Y:S02]  /*31970*/  LEA.HI.X.SX32 R15, R13, R0.reuse, 0x1, P5 ;  /* 0x000000000d0f7211 */ /* 0x081fe400028f0eff */
[----:B------:R-:W-:Y:S02]  /*31980*/  LEA.HI.X.SX32 R13, R7, R0, 0x1, P0 ;  /* 0x00000000070d7211 */ /* 0x000fe400000f0eff */
[-C--:B-1----:R-:W-:Y:S01]  /*31990*/  IADD3 R14, P5, PT, R3, R2.reuse, RZ ;  /* 0x00000002030e7210 */ /* 0x082fe20007fbe0ff */
[----:B------:R0:W-:Y:S04]  /*319a0*/  STL [R1+0xb8c], R15 ;  /* 0x000b8c0f01007387 */ /* 0x0001e80000100800 */
[----:B------:R-:W-:Y:S04]  /*319b0*/  STL [R1+0xbc0], R14 ;  /* 0x000bc00e01007387 */ /* 0x000fe80000100800 */
[----:B------:R1:W-:Y:S01]  /*319c0*/  STL [R1+0xb94], R13 ;  /* 0x000b940d01007387 */ /* 0x0003e20000100800 */
[----:B0-----:R-:W-:-:S02]  /*319d0*/  IADD3 R15, P0, PT, R4, R2, RZ ;  /* 0x00000002040f7210 */ /* 0x001fc40007f1e0ff */
[----:B-1----:R-:W-:-:S03]  /*319e0*/  LEA.HI.X.SX32 R13, R8, R0, 0x1, P1 ;  /* 0x00000000080d7211 */ /* 0x002fc600008f0eff */
[----:B------:R-:W-:Y:S01]  /*319f0*/  STL [R1+0xbc8], R15 ;  /* 0x000bc80f01007387 */ /* 0x000fe20000100800 */
[----:B------:R-:W-:-:S03]  /*31a00*/  IADD3 R14, P1, PT, R10, R2, RZ ;  /* 0x000000020a0e7210 */ /* 0x000fc60007f3e0ff */
[----:B------:R0:W-:Y:S01]  /*31a10*/  STL [R1+0xb9c], R13 ;  /* 0x000b9c0d01007387 */ /* 0x0001e20000100800 */
[----:B------:R-:W-:-:S03]  /*31a20*/  IMAD R5, R29, 0x4, R4 ;  /* 0x000000041d057824 */ /* 0x000fc600078e0204 */
[----:B------:R-:W-:Y:S01]  /*31a30*/  STL [R1+0xc0c], R14 ;  /* 0x000c0c0e01007387 */ /* 0x000fe20000100800 */
[-C--:B0-----:R-:W-:Y:S02]  /*31a40*/  LEA.HI.X.SX32 R13, R12, R0.reuse, 0x1, P2 ;  /* 0x000000000c0d7211 */ /* 0x081fe400010f0eff */
[-C--:B------:R-:W-:Y:S02]  /*31a50*/  LEA.HI.X.SX32 R12, R11, R0.reuse, 0x1, P3 ;  /* 0x000000000b0c7211 */ /* 0x080fe400018f0eff */
[-C--:B------:R-:W-:Y:S01]  /*31a60*/  LEA.HI.X.SX32 R11, R9, R0.reuse, 0x1, P4 ;  /* 0x00000000090b7211 */ /* 0x080fe200020f0eff */
[----:B------:R-:W-:Y:S01]  /*31a70*/  STL [R1+0xba4], R13 ;  /* 0x000ba40d01007387 */ /* 0x000fe20000100800 */
[----:B------:R-:W-:Y:S01]  /*31a80*/  IMAD R6, R29, 0x4, R5 ;  /* 0x000000041d067824 */ /* 0x000fe200078e0205 */
[----:B------:R-:W-:Y:S02]  /*31a90*/  LEA.HI.X.SX32 R3, R3, R0, 0x1, P5 ;  /* 0x0000000003037211 */ /* 0x000fe400028f0eff */
[----:B------:R-:W-:Y:S04]  /*31aa0*/  STL [R1+0xbac], R12 ;  /* 0x000bac0c01007387 */ /* 0x000fe80000100800 */
[----:B------:R0:W-:Y:S01]  /*31ab0*/  STL [R1+0xbb4], R11 ;  /* 0x000bb40b01007387 */ /* 0x0001e20000100800 */
[----:B------:R-:W-:-:S03]  /*31ac0*/  IMAD R7, R29, 0x4, R6 ;  /* 0x000000041d077824 */ /* 0x000fc600078e0206 */
[----:B------:R-:W-:Y:S01]  /*31ad0*/  STL [R1+0xbbc], R3 ;  /* 0x000bbc0301007387 */ /* 0x000fe20000100800 */
[-C--:B0-----:R-:W-:Y:S02]  /*31ae0*/  LEA.HI.X.SX32 R11, R4, R0.reuse, 0x1, P0 ;  /* 0x00000000040b7211 */ /* 0x081fe400000f0eff */
[----:B------:R-:W-:Y:S01]  /*31af0*/  LEA.HI.X.SX32 R4, R10, R0, 0x1, P1 ;  /* 0x000000000a047211 */ /* 0x000fe200008f0eff */
[----:B------:R-:W-:Y:S01]  /*31b00*/  IMAD R8, R29, 0x4, R7 ;  /* 0x000000041d087824 */ /* 0x000fe200078e0207 */
[----:B------:R-:W-:Y:S01]  /*31b10*/  IADD3 R10, P0, PT, R5, R2, RZ ;  /* 0x00000002050a7210 */ /* 0x000fe20007f1e0ff */
[----:B------:R-:W-:Y:S04]  /*31b20*/  STL [R1+0xbc4], R11 ;  /* 0x000bc40b01007387 */ /* 0x000fe80000100800 */
[----:B------:R0:W-:Y:S01]  /*31b30*/  STL [R1+0xc08], R4 ;  /* 0x000c080401007387 */ /* 0x0001e20000100800 */
[----:B------:R-:W-:-:S03]  /*31b40*/  IMAD R9, R29, 0x4, R8 ;  /* 0x000000041d097824 */ /* 0x000fc600078e0208 */
[----:B------:R-:W-:Y:S01]  /*31b50*/  STL [R1+0xbd0], R10 ;  /* 0x000bd00a01007387 */ /* 0x000fe20000100800 */
[-C--:B0-----:R-:W-:Y:S02]  /*31b60*/  IADD3 R4, P1, PT, R6, R2.reuse, RZ ;  /* 0x0000000206047210 */ /* 0x081fe40007f3e0ff */
[----:B------:R-:W-:-:S03]  /*31b70*/  IADD3 R11, P2, PT, R7, R2, RZ ;  /* 0x00000002070b7210 */ /* 0x000fc60007f5e0ff */
[----:B------:R0:W-:Y:S01]  /*31b80*/  STL [R1+0xbd8], R4 ;  /* 0x000bd80401007387 */ /* 0x0001e20000100800 */
[----:B------:R-:W-:-:S03]  /*31b90*/  IMAD R3, R29, 0x4, R9 ;  /* 0x000000041d037824 */ /* 0x000fc600078e0209 */
[----:B------:R-:W-:Y:S01]  /*31ba0*/  STL [R1+0xbe0], R11 ;  /* 0x000be00b01007387 */ /* 0x000fe20000100800 */
[-C--:B0-----:R-:W-:Y:S02]  /*31bb0*/  LEA.HI.X.SX32 R4, R5, R0.reuse, 0x1, P0 ;  /* 0x0000000005047211 */ /* 0x081fe400000f0eff */
[-C--:B------:R-:W-:Y:S02]  /*31bc0*/  LEA.HI.X.SX32 R5, R6, R0.reuse, 0x1, P1 ;  /* 0x0000000006057211 */ /* 0x080fe400008f0eff */
[----:B------:R-:W-:Y:S01]  /*31bd0*/  LEA.HI.X.SX32 R6, R7, R0, 0x1, P2 ;  /* 0x0000000007067211 */ /* 0x000fe200010f0eff */
[----:B------:R0:W-:Y:S01]  /*31be0*/  STL [R1+0xbcc], R4 ;  /* 0x000bcc0401007387 */ /* 0x0001e20000100800 */
[----:B------:R-:W-:Y:S01]  /*31bf0*/  IMAD R10, R29, 0x4, R3 ;  /* 0x000000041d0a7824 */ /* 0x000fe200078e0203 */
[-C--:B------:R-:W-:Y:S02]  /*31c00*/  IADD3 R7, P1, PT, R9, R2.reuse, RZ ;  /* 0x0000000209077210 */ /* 0x080fe40007f3e0ff */
[----:B------:R1:W-:Y:S04]  /*31c10*/  STL [R1+0xbd4], R5 ;  /* 0x000bd40501007387 */ /* 0x0003e80000100800 */
[----:B------:R2:W-:Y:S01]  /*31c20*/  STL [R1+0xbdc], R6 ;  /* 0x000bdc0601007387 */ /* 0x0005e20000100800 */
[----:B0-----:R-:W-:Y:S01]  /*31c30*/  IMAD R4, R29, 0x4, R10 ;  /* 0x000000041d047824 */ /* 0x001fe200078e020a */
[----:B-1----:R-:W-:-:S02]  /*31c40*/  IADD3 R5, P0, PT, R8, R2, RZ ;  /* 0x0000000208057210 */ /* 0x002fc40007f1e0ff */
[----:B--2---:R-:W-:-:S03]  /*31c50*/  IADD3 R6, P2, PT, R3, R2, RZ ;  /* 0x0000000203067210 */ /* 0x004fc60007f5e0ff */
[----:B------:R0:W-:Y:S01]  /*31c60*/  STL [R1+0xbe8], R5 ;  /* 0x000be80501007387 */ /* 0x0001e20000100800 */
[----:B------:R-:W-:-:S03]  /*31c70*/  LEA.HI.X.SX32 R8, R8, R0, 0x1, P0 ;  /* 0x0000000008087211 */ /* 0x000fc600000f0eff */
[----:B------:R1:W-:Y:S04]  /*31c80*/  STL [R1+0xbf0], R7 ;  /* 0x000bf00701007387 */ /* 0x0003e80000100800 */
[----:B------:R2:W-:Y:S01]  /*31c90*/  STL [R1+0xbf8], R6 ;  /* 0x000bf80601007387 */ /* 0x0005e20000100800 */
[----:B0-----:R-:W-:Y:S01]  /*31ca0*/  IMAD R5, R29, 0x4, R4 ;  /* 0x000000041d057824 */ /* 0x001fe200078e0204 */
[-C--:B-1----:R-:W-:Y:S02]  /*31cb0*/  LEA.HI.X.SX32 R7, R9, R0.reuse, 0x1, P1 ;  /* 0x0000000009077211 */ /* 0x082fe400008f0eff */
[----:B------:R0:W-:Y:S01]  /*31cc0*/  STL [R1+0xbe4], R8 ;  /* 0x000be40801007387 */ /* 0x0001e20000100800 */
[----:B--2---:R-:W-:Y:S01]  /*31cd0*/  LEA.HI.X.SX32 R6, R3, R0, 0x1, P2 ;  /* 0x0000000003067211 */ /* 0x004fe200010f0eff */
[----:B------:R-:W-:-:S02]  /*31ce0*/  IMAD R3, R29, 0x4, R5 ;  /* 0x000000041d037824 */ /* 0x000fc400078e0205 */
[----:B------:R1:W-:Y:S04]  /*31cf0*/  STL [R1+0xbec], R7 ;  /* 0x000bec0701007387 */ /* 0x0003e80000100800 */
[----:B------:R2:W-:Y:S01]  /*31d00*/  STL [R1+0xbf4], R6 ;  /* 0x000bf40601007387 */ /* 0x0005e20000100800 */
[-C--:B0-----:R-:W-:Y:S02]  /*31d10*/  IADD3 R8, P0, PT, R10, R2.reuse, RZ ;  /* 0x000000020a087210 */ /* 0x081fe40007f1e0ff */
[-C--:B-1----:R-:W-:Y:S02]  /*31d20*/  IADD3 R7, P2, PT, R5, R2.reuse, RZ ;  /* 0x0000000205077210 */ /* 0x082fe40007f5e0ff */
[CC--:B--2---:R-:W-:Y:S02]  /*31d30*/  IADD3 R6, P1, PT, R4.reuse, R2.reuse, RZ ;  /* 0x0000000204067210 */ /* 0x0c4fe40007f3e0ff */
[----:B------:R-:W-:Y:S01]  /*31d40*/  IADD3 R2, P3, PT, R3, R2, RZ ;  /* 0x0000000203027210 */ /* 0x000fe20007f7e0ff */
[----:B------:R-:W-:Y:S01]  /*31d50*/  STL [R1+0xbfc], R8 ;  /* 0x000bfc0801007387 */ /* 0x000fe20000100800 */
[----:B------:R-:W-:-:S03]  /*31d60*/  LEA.HI.X.SX32 R4, R4, R0, 0x1, P1 ;  /* 0x0000000004047211 */ /* 0x000fc600008f0eff */
[----:B------:R0:W-:Y:S04]  /*31d70*/  STL [R1+0xc00], R6 ;  /* 0x000c000601007387 */ /* 0x0001e80000100800 */
[----:B------:R-:W-:Y:S04]  /*31d80*/  STL [R1+0xc04], R7 ;  /* 0x000c040701007387 */ /* 0x000fe80000100800 */
[----:B------:R1:W-:Y:S01]  /*31d90*/  STL [R1+0xb80], R2 ;  /* 0x000b800201007387 */ /* 0x0003e20000100800 */
[----:B0-----:R-:W-:-:S05]  /*31da0*/  LEA.HI.X.SX32 R6, R10, R0, 0x1, P0 ;  /* 0x000000000a067211 */ /* 0x001fca00000f0eff */
[----:B------:R0:W-:Y:S01]  /*31db0*/  STL [R1+0xb70], R6 ;  /* 0x000b700601007387 */ /* 0x0001e20000100800 */
[-C--:B-1----:R-:W-:Y:S02]  /*31dc0*/  LEA.HI.X.SX32 R2, R5, R0.reuse, 0x1, P2 ;  /* 0x0000000005027211 */ /* 0x082fe400010f0eff */
[----:B------:R-:W-:Y:S01]  /*31dd0*/  LEA.HI.X.SX32 R0, R3, R0, 0x1, P3 ;  /* 0x0000000003007211 */ /* 0x000fe200018f0eff */
[----:B------:R0:W-:Y:S04]  /*31de0*/  STL [R1+0xb74], R4 ;  /* 0x000b740401007387 */ /* 0x0001e80000100800 */
[----:B------:R0:W-:Y:S04]  /*31df0*/  STL [R1+0xb7c], R2 ;  /* 0x000b7c0201007387 */ /* 0x0001e80000100800 */
        /* <DEDUP_REMOVED lines=128> */
[----:B------:R0:W-:Y:S01]  /*32600*/  STL [R1+0x10c], RZ ;  /* 0x00010cff01007387 */ /* 0x0001e20000100800 */
[----:B------:R-:W-:-:S05]  /*32610*/  UMOV UR4, URZ ;  /* 0x000000ff00047c82 */ /* 0x000fca0008000000 */
.L_x_1:
[----:B01----:R-:W0:Y:S01]  /*32620*/  S2R R0, SR_TID.X ;  /* 0x0000000000007919 */ /* 0x003e220000002100 */
[----:B------:R-:W-:Y:S01]  /*32630*/  UIMAD UR7, UR4, -0x80, UR9 ;  /* 0xffffff80040778a4 */ /* 0x000fe2000f8e0209 */
[----:B------:R1:W-:Y:S04]  /*32640*/  STL [R1+0x33a4], R23 ;  /* 0x0033a41701007387 */ /* 0x0003e80000100800 */
[----:B------:R-:W-:Y:S04]  /*32650*/  STL [R1+0x33a0], R24 ;  /* 0x0033a01801007387 */ /* 0x000fe80000100800 */
[----:B------:R-:W2:Y:S01]  /*32660*/  LDL R5, [R1+0xb80] ;  /* 0x000b800001057983 */ /* 0x000ea20000100800 */
[----:B0-----:R-:W-:-:S03]  /*32670*/  SHF.R.U32.HI R2, RZ, 0x5, R0 ;  /* 0x00000005ff027819 */ /* 0x001fc60000011600 */
[----:B------:R-:W3:Y:S01]  /*32680*/  LDL R16, [R1+0xbfc] ;  /* 0x000bfc0001107983 */ /* 0x000ee20000100800 */
[----:B------:R-:W-:-:S04]  /*32690*/  SGXT.U32 R2, R2, 0x2 ;  /* 0x000000020202781a */ /* 0x000fc80000000000 */
[----:B------:R-:W-:-:S04]  /*326a0*/  LOP3.LUT R4, R2, 0x8, RZ, 0xfc, !PT ;  /* 0x0000000802047812 */ /* 0x000fc800078efcff */
[----:B------:R-:W-:Y:S02]  /*326b0*/  ISETP.GE.AND P4, PT, R4, UR7, PT ;  /* 0x0000000704007c0c */ /* 0x000fe4000bf86270 */
[----:B------:R-:W-:-:S04]  /*326c0*/  LOP3.LUT R4, R2, 0x18, RZ, 0xfc, !PT ;  /* 0x0000001802047812 */ /* 0x000fc800078efcff */
[----:B------:R-:W-:Y:S02]  /*326d0*/  ISETP.GE.AND P1, PT, R4, UR7, PT ;  /* 0x0000000704007c0c */ /* 0x000fe4000bf26270 */
[----:B------:R-:W2:Y:S01]  /*326e0*/  LDL R4, [R1+0xb78] ;  /* 0x000b780001047983 */ /* 0x000ea20000100800 */
[----:B------:R-:W-:-:S04]  /*326f0*/  LOP3.LUT R0, R2, 0x4, RZ, 0xfc, !PT ;  /* 0x0000000402007812 */ /* 0x000fc800078efcff */
[----:B------:R-:W-:Y:S02]  /*32700*/  ISETP.GE.AND P3, PT, R0, UR7, PT ;  /* 0x0000000700007c0c */ /* 0x000fe4000bf66270 */
[----:B------:R-:W-:-:S11]  /*32710*/  PRMT R13, RZ, 0x7610, R13 ;  /* 0x00007610ff0d7816 */ /* 0x000fd6000000000d */
[----:B--2---:R-:W-:-:S04]  /*32720*/  @!P3 LOP3.LUT R5, R5, R4, RZ, 0x3c, !PT ;  /* 0x000000040505b212 */ /* 0x004fc800078e3cff */
[----:B------:R-:W-:-:S04]  /*32730*/  @!P3 LOP3.LUT R4, R5, R4, RZ, 0x3c, !PT ;  /* 0x000000040504b212 */ /* 0x000fc800078e3cff */
[----:B------:R-:W-:-:S05]  /*32740*/  @!P3 LOP3.LUT R5, R5, R4, RZ, 0x3c, !PT ;  /* 0x000000040505b212 */ /* 0x000fca00078e3cff */
[----:B------:R0:W2:Y:S04]  /*32750*/  @!P3 LDG.E.U8 R13, desc[UR10][R4.64] ;  /* 0x0000000a040db981 */ /* 0x0000a8000c1e1100 */
[----:B------:R-:W0:Y:S04]  /*32760*/  LDL R4, [R1+0xb7c] ;  /* 0x000b7c0001047983 */ /* 0x000e280000100800 */
[----:B------:R-:W0:Y:S01]  /*32770*/  LDL R5, [R1+0xc04] ;  /* 0x000c040001057983 */ /* 0x000e220000100800 */
[----:B-1----:R-:W-:Y:S02]  /*32780*/  PRMT R23, RZ, 0x7610, R23 ;  /* 0x00007610ff177816 */ /* 0x002fe40000000017 */
[----:B------:R-:W-:-:S02]  /*32790*/  LOP3.LUT R0, R2, 0x10, RZ, 0xfc, !PT ;  /* 0x0000001002007812 */ /* 0x000fc400078efcff */
[----:B0-----:R-:W-:-:S04]  /*327a0*/  @!P4 LOP3.LUT R5, R5, R4, RZ, 0x3c, !PT ;  /* 0x000000040505c212 */ /* 0x001fc800078e3cff */
[----:B------:R-:W-:-:S04]  /*327b0*/  @!P4 LOP3.LUT R4, R5, R4, RZ, 0x3c, !PT ;  /* 0x000000040504c212 */ /* 0x000fc800078e3cff */
[----:B------:R-:W-:-:S05]  /*327c0*/  @!P4 LOP3.LUT R5, R5, R4, RZ, 0x3c, !PT ;  /* 0x000000040505c212 */ /* 0x000fca00078e3cff */
[----:B------:R-:W4:Y:S01]  /*327d0*/  @!P4 LDG.E.U8 R23, desc[UR10][R4.64] ;  /* 0x0000000a0417c981 */ /* 0x000f22000c1e1100 */
[----:B------:R-:W-:Y:S02]  /*327e0*/  ISETP.GE.AND P6, PT, R0, UR7, PT ;  /* 0x0000000700007c0c */ /* 0x000fe4000bfc6270 */
[C---:B------:R-:W-:Y:S02]  /*327f0*/  LOP3.LUT R0, R2.reuse, 0x1c, RZ, 0xfc, !PT ;  /* 0x0000001c02007812 */ /* 0x040fe400078efcff */
[----:B------:R-:W-:Y:S02]  /*32800*/  LOP3.LUT R3, R2, 0xc, RZ, 0xfc, !PT ;  /* 0x0000000c02037812 */ /* 0x000fe400078efcff */
[----:B------:R-:W-:Y:S02]  /*32810*/  ISETP.GE.AND P2, PT, R0, UR7, PT ;  /* 0x0000000700007c0c */ /* 0x000fe4000bf46270 */
[----:B------:R-:W-:Y:S02]  /*32820*/  LOP3.LUT R0, R2, 0x20, RZ, 0xfc, !PT ;  /* 0x0000002002007812 */ /* 0x000fe400078efcff */
[----:B------:R-:W-:-:S02]  /*32830*/  ISETP.GE.AND P5, PT, R3, UR7, PT ;  /* 0x0000000703007c0c */ /* 0x000fc4000bfa6270 */
[----:B------:R-:W-:Y:S01]  /*32840*/  ISETP.GE.AND P3, PT, R0, UR7, PT ;  /* 0x0000000700007c0c */ /* 0x000fe2000bf66270 */
[----:B--2---:R0:W-:Y:S01]  /*32850*/  STL [R1+0x339c], R13 ;  /* 0x00339c0d01007387 */ /* 0x0041e20000100800 */
[C---:B------:R-:W-:Y:S02]  /*32860*/  LOP3.LUT R3, R2.reuse, 0x14, RZ, 0xfc, !PT ;  /* 0x0000001402037812 */ /* 0x040fe400078efcff */
[----:B------:R-:W-:Y:S02]  /*32870*/  LOP3.LUT R0, R2, 0x24, RZ, 0xfc, !PT ;  /* 0x0000002402007812 */ /* 0x000fe400078efcff */
[----:B------:R-:W-:Y:S01]  /*32880*/  PRMT R2, RZ, 0x7610, R2 ;  /* 0x00007610ff027816 */ /* 0x000fe20000000002 */
[----:B0-----:R-:W2:Y:S01]  /*32890*/  LDL R13, [R1+0xb70] ;  /* 0x000b7000010d7983 */ /* 0x001ea20000100800 */
[----:B------:R-:W-:-:S03]  /*328a0*/  ISETP.GE.AND P4, PT, R0, UR7, PT ;  /* 0x0000000700007c0c */ /* 0x000fc6000bf86270 */
[----:B----4-:R0:W-:Y:S04]  /*328b0*/  STL [R1+0x14], R23 ;  /* 0x0000141701007387 */ /* 0x0101e80000100800 */
[----:B0-----:R-:W4:Y:S04]  /*328c0*/  LDL.LU R23, [R1+0x33a4] ;  /* 0x0033a40001177983 */ /* 0x001f280000300800 */
[----:B------:R-:W5:Y:S04]  /*328d0*/  LDL R4, [R1+0xb74] ;  /* 0x000b740001047983 */ /* 0x000f680000100800 */
[----:B------:R-:W5:Y:S04]  /*328e0*/  LDL R5, [R1+0xc00] ;  /* 0x000c000001057983 */ /* 0x000f680000100800 */
[----:B------:R0:W-:Y:S02]  /*328f0*/  STL.S16 [R1+0x10], R2 ;  /* 0x0000100201007387 */ /* 0x0001e40000100600 */
[----:B0-----:R-:W0:Y:S02]  /*32900*/  S2R R2, SR_TID.X ;  /* 0x0000000000027919 */ /* 0x001e240000002100 */
[----:B0-----:R-:W-:-:S04]  /*32910*/  SHF.R.U32.HI R2, RZ, 0x5, R2 ;  /* 0x00000005ff027819 */ /* 0x001fc80000011602 */
[----:B------:R-:W-:-:S04]  /*32920*/  SGXT.U32 R2, R2, 0x2 ;  /* 0x000000020202781a */ /* 0x000fc80000000000 */
[----:B------:R-:W-:Y:S02]  /*32930*/  LOP3.LUT R0, R2, 0x28, RZ, 0xfc, !PT ;  /* 0x0000002802007812 */ /* 0x000fe400078efcff */
[----:B------:R-:W2:Y:S01]  /*32940*/  LDL R2, [R1+0x10] ;  /* 0x0000100001027983 */ /* 0x000ea20000100800 */
[----:B-----5:R-:W-:-:S04]  /*32950*/  @!P5 LOP3.LUT R5, R5, R4, RZ, 0x3c, !PT ;  /* 0x000000040505d212 */ /* 0x020fc800078e3cff */
[----:B------:R-:W-:-:S04]  /*32960*/  @!P5 LOP3.LUT R4, R5, R4, RZ, 0x3c, !PT ;  /* 0x000000040504d212 */ /* 0x000fc800078e3cff */
[----:B------:R-:W-:-:S05]  /*32970*/  @!P5 LOP3.LUT R5, R5, R4, RZ, 0x3c, !PT ;  /* 0x000000040505d212 */ /* 0x000fca00078e3cff */
[----:B--2---:R3:W2:Y:S01]  /*32980*/  @!P5 LDG.E.U8 R2, desc[UR10][R4.64] ;  /* 0x0000000a0402d981 */ /* 0x0046a2000c1e1100 */
[----:B------:R-:W-:Y:S02]  /*32990*/  ISETP.GE.AND P0, PT, R3, UR7, PT ;  /* 0x0000000703007c0c */ /* 0x000fe4000bf06270 */
[----:B------:R-:W-:Y:S01]  /*329a0*/  PRMT R3, RZ, 0x7610, R3 ;  /* 0x00007610ff037816 */ /* 0x000fe20000000003 */
[----:B---3--:R-:W-:Y:S02]  /*329b0*/  @!P6 IMAD.MOV.U32 R4, RZ, RZ, R16 ;  /* 0x000000ffff04e224 */ /* 0x008fe400078e0010 */
[----:B------:R-:W-:-:S05]  /*329c0*/  @!P6 IMAD.MOV.U32 R5, RZ, RZ, R13 ;  /* 0x000000ffff05e224 */ /* 0x000fca00078e000d */
[----:B------:R0:W3:Y:S04]  /*329d0*/  @!P6 LDG.E.U8 R3, desc[UR10][R4.64] ;  /* 0x0000000a0403e981 */ /* 0x0000e8000c1e1100 */
[----:B--2---:R1:W-:Y:S04]  /*329e0*/  @!P5 STL [R1+0x10], R2 ;  /* 0x000010020100d387 */ /* 0x0043e80000100800 */
[----:B------:R-:W0:Y:S04]  /*329f0*/  LDL R4, [R1+0xbf4] ;  /* 0x000bf40001047983 */ /* 0x000e280000100800 */
[----:B------:R-:W0:Y:S01]  /*32a00*/  LDL R5, [R1+0xbf8] ;  /* 0x000bf80001057983 */ /* 0x000e220000100800 */
[----:B------:R-:W-:-:S02]  /*32a10*/  PRMT R12, RZ, 0x7610, R12 ;  /* 0x00007610ff0c7816 */ /* 0x000fc4000000000c */
[----:B------:R-:W-:Y:S01]  /*32a20*/  PRMT R24, RZ, 0x7610, R24 ;  /* 0x00007610ff187816 */ /* 0x000fe20000000018 */
[----:B-1----:R-:W1:Y:S01]  /*32a30*/  S2R R2, SR_TID.X ;  /* 0x0000000000027919 */ /* 0x002e620000002100 */
[----:B------:R-:W-:Y:S01]  /*32a40*/  ISETP.GE.AND P5, PT, R0, UR7, PT ;  /* 0x0000000700007c0c */ /* 0x000fe2000bfa6270 */
[----:B------:R-:W2:Y:S04]  /*32a50*/  LDL R16, [R1+0xbdc] ;  /* 0x000bdc0001107983 */ /* 0x000ea80000100800 */
[----:B------:R-:W5:Y:S01]  /*32a60*/  LDL R13, [R1+0xbe0] ;  /* 0x000be000010d7983 */ /* 0x000f620000100800 */
[----:B0-----:R-:W-:-:S04]  /*32a70*/  @!P0 LOP3.LUT R5, R5, R4, RZ, 0x3c, !PT ;  /* 0x0000000405058212 */ /* 0x001fc800078e3cff */
[----:B------:R-:W-:-:S04]  /*32a80*/  @!P0 LOP3.LUT R4, R5, R4, RZ, 0x3c, !PT ;  /* 0x0000000405048212 */ /* 0x000fc800078e3cff */
[----:B------:R-:W-:-:S05]  /*32a90*/  @!P0 LOP3.LUT R5, R5, R4, RZ, 0x3c, !PT ;  /* 0x0000000405058212 */ /* 0x000fca00078e3cff */
[----:B------:R0:W2:Y:S04]  /*32aa0*/  @!P0 LDG.E.U8 R12, desc[UR10][R4.64] ;  /* 0x0000000a040c8981 */ /* 0x0000a8000c1e1100 */
[----:B------:R-:W0:Y:S04]  /*32ab0*/  LDL R4, [R1+0xbec] ;  /* 0x000bec0001047983 */ /* 0x000e280000100800 */
[----:B------:R-:W0:Y:S01]  /*32ac0*/  LDL R5, [R1+0xbf0] ;  /* 0x000bf00001057983 */ /* 0x000e220000100800 */
[----:B-1----:R-:W-:Y:S02]  /*32ad0*/  SHF.R.U32.HI R2, RZ, 0x5, R2 ;  /* 0x00000005ff027819 */ /* 0x002fe40000011602 */
[----:B0-----:R-:W-:-:S04]  /*32ae0*/  @!P1 LOP3.LUT R5, R5, R4, RZ, 0x3c, !PT ;  /* 0x0000000405059212 */ /* 0x001fc800078e3cff */
[----:B------:R-:W-:-:S04]  /*32af0*/  @!P1 LOP3.LUT R4, R5, R4, RZ, 0x3c, !PT ;  /* 0x0000000405049212 */ /* 0x000fc800078e3cff */
[----:B------:R-:W-:-:S05]  /*32b00*/  @!P1 LOP3.LUT R5, R5, R4, RZ, 0x3c, !PT ;  /* 0x0000000405059212 */ /* 0x000fca00078e3cff */
[----:B------:R-:W2:Y:S01]  /*32b10*/  @!P1 LDG.E.U8 R24, desc[UR10][R4.64] ;  /* 0x0000000a04189981 */ /* 0x000ea2000c1e1100 */
[----:B------:R-:W-:-:S04]  /*32b20*/  SGXT.U32 R2, R2, 0x2 ;  /* 0x000000020202781a */ /* 0x000fc80000000000 */
[----:B------:R-:W-:-:S04]  /*32b30*/  LOP3.LUT R0, R2, 0x2c, RZ, 0xfc, !PT ;  /* 0x0000002c02007812 */ /* 0x000fc800078efcff */
[----:B------:R-:W-:Y:S02]  /*32b40*/  ISETP.GE.AND P6, PT, R0, UR7, PT ;  /* 0x0000000700007c0c */ /* 0x000fe4000bfc6270 */
[----:B------:R-:W-:-:S04]  /*32b50*/  LOP3.LUT R0, R2, 0x30, RZ, 0xfc, !PT ;  /* 0x0000003002007812 */ /* 0x000fc800078efcff */
[----:B------:R-:W-:Y:S02]  /*32b60*/  ISETP.GE.AND P0, PT, R0, UR7, PT ;  /* 0x0000000700007c0c */ /* 0x000fe4000bf06270 */
[----:B------:R-:W-:Y:S02]  /*32b70*/  LOP3.LUT R0, R2, 0x34, RZ, 0xfc, !PT ;  /* 0x0000003402007812 */ /* 0x000fe400078efcff */
[----:B------:R-:W-:Y:S02]  /*32b80*/  PRMT R2, RZ, 0x7610, R2 ;  /* 0x00007610ff027816 */ /* 0x000fe40000000002 */
[----:B------:R-:W-:Y:S01]  /*32b90*/  ISETP.GE.AND P1, PT, R0, UR7, PT ;  /* 0x0000000700007c0c */ /* 0x000fe2000bf26270 */
[----:B--2---:R0:W-:Y:S04]  /*32ba0*/  STL [R1+0xc], R24 ;  /* 0x00000c1801007387 */ /* 0x0041e80000100800 */
[----:B0-----:R-:W2:Y:S04]  /*32bb0*/  LDL.LU R24, [R1+0x33a0] ;  /* 0x0033a00001187983 */ /* 0x001ea80000300800 */
[----:B------:R-:W2:Y:S04]  /*32bc0*/  LDL R4, [R1+0xbe4] ;  /* 0x000be40001047983 */ /* 0x000ea80000100800 */
[----:B------:R-:W2:Y:S04]  /*32bd0*/  LDL R5, [R1+0xbe8] ;  /* 0x000be80001057983 */ /* 0x000ea80000100800 */
[----:B------:R0:W-:Y:S02]  /*32be0*/  STL.S16 [R1+0x8], R2 ;  /* 0x0000080201007387 */ /* 0x0001e40000100600 */
[----:B0-----:R-:W0:Y:S02]  /*32bf0*/  S2R R2, SR_TID.X ;  /* 0x0000000000027919 */ /* 0x001e240000002100 */
[----:B0-----:R-:W-:-:S04]  /*32c00*/  SHF.R.U32.HI R2, RZ, 0x5, R2 ;  /* 0x00000005ff027819 */ /* 0x001fc80000011602 */
[----:B------:R-:W-:-:S04]  /*32c10*/  SGXT.U32 R2, R2, 0x2 ;  /* 0x000000020202781a */ /* 0x000fc80000000000 */
[----:B------:R-:W-:Y:S02]  /*32c20*/  LOP3.LUT R0, R2, 0x38, RZ, 0xfc, !PT ;  /* 0x0000003802007812 */ /* 0x000fe400078efcff */
[----:B------:R-:W3:Y:S01]  /*32c30*/  LDL R2, [R1+0x8] ;  /* 0x0000080001027983 */ /* 0x000ee20000100800 */
[----:B--2---:R-:W-:-:S04]  /*32c40*/  @!P2 LOP3.LUT R5, R5, R4, RZ, 0x3c, !PT ;  /* 0x000000040505a212 */ /* 0x004fc800078e3cff */
[----:B------:R-:W-:-:S04]  /*32c50*/  @!P2 LOP3.LUT R4, R5, R4, RZ, 0x3c, !PT ;  /* 0x000000040504a212 */ /* 0x000fc800078e3cff */
[----:B------:R-:W-:-:S05]  /*32c60*/  @!P2 LOP3.LUT R5, R5, R4, RZ, 0x3c, !PT ;  /* 0x000000040505a212 */ /* 0x000fca00078e3cff */
[----:B---3--:R5:W2:Y:S01]  /*32c70*/  @!P2 LDG.E.U8 R2, desc[UR10][R4.64] ;  /* 0x0000000a0402a981 */ /* 0x008aa2000c1e1100 */
[----:B------:R-:W-:Y:S01]  /*32c80*/  PRMT R6, RZ, 0x7610, R6 ;  /* 0x00007610ff067816 */ /* 0x000fe20000000006 */
[----:B-----5:R-:W-:Y:S02]  /*32c90*/  @!P3 IMAD.MOV.U32 R4, RZ, RZ, R13 ;  /* 0x000000ffff04b224 */ /* 0x020fe400078e000d */
        /* <DEDUP_REMOVED lines=17> */
[----:B-1----:R-:W-:-:S04]  /*32db0*/  SHF.R.U32.HI R2, RZ, 0x5, R2 ;  /* 0x00000005ff027819 */ /* 0x002fc80000011602 */
[----:B------:R-:W-:Y:S02]  /*32dc0*/  SGXT.U32 R2, R2, 0x2 ;  /* 0x000000020202781a */ /* 0x000fe40000000000 */
[----:B0-----:R-:W-:-:S04]  /*32dd0*/  @!P5 LOP3.LUT R5, R5, R4, RZ, 0x3c, !PT ;  /* 0x000000040505d212 */ /* 0x001fc800078e3cff */
[----:B------:R-:W-:-:S04]  /*32de0*/  @!P5 LOP3.LUT R4, R5, R4, RZ, 0x3c, !PT ;  /* 0x000000040504d212 */ /* 0x000fc800078e3cff */
[----:B------:R-:W-:-:S05]  /*32df0*/  @!P5 LOP3.LUT R5, R5, R4, RZ, 0x3c, !PT ;  /* 0x000000040505d212 */ /* 0x000fca00078e3cff */
[----:B------:R-:W2:Y:S01]  /*32e00*/  @!P5 LDG.E.U8 R17, desc[UR10][R4.64] ;  /* 0x0000000a0411d981 */ /* 0x000ea2000c1e1100 */
[----:B------:R-:W-:-:S04]  /*32e10*/  LOP3.LUT R0, R2, 0x3c, RZ, 0xfc, !PT ;  /* 0x0000003c02007812 */ /* 0x000fc800078efcff */
[----:B------:R-:W-:Y:S02]  /*32e20*/  ISETP.GE.AND P3, PT, R0, UR7, PT ;  /* 0x0000000700007c0c */ /* 0x000fe4000bf66270 */
[----:B------:R-:W-:Y:S01]  /*32e30*/  LOP3.LUT R0, R2, 0x40, RZ, 0xfc, !PT ;  /* 0x0000004002007812 */ /* 0x000fe200078efcff */
[----:B------:R-:W3:Y:S03]  /*32e40*/  LDL R4, [R1+0xbc4] ;  /* 0x000bc40001047983 */ /* 0x000ee60000100800 */
[----:B------:R-:W-:Y:S02]  /*32e50*/  ISETP.GE.AND P4, PT, R0, UR7, PT ;  /* 0x0000000700007c0c */ /* 0x000fe4000bf86270 */
[----:B------:R-:W-:Y:S01]  /*32e60*/  LOP3.LUT R0, R2, 0x44, RZ, 0xfc, !PT ;  /* 0x0000004402007812 */ /* 0x000fe200078efcff */
[----:B------:R-:W3:Y:S01]  /*32e70*/  LDL R5, [R1+0xbc8] ;  /* 0x000bc80001057983 */ /* 0x000ee20000100800 */
[----:B------:R-:W-:-:S02]  /*32e80*/  PRMT R2, RZ, 0x7610, R2 ;  /* 0x00007610ff027816 */ /* 0x000fc40000000002 */
[----:B------:R-:W-:Y:S01]  /*32e90*/  ISETP.GE.AND P5, PT, R0, UR7, PT ;  /* 0x0000000700007c0c */ /* 0x000fe2000bfa6270 */
[----:B--2---:R0:W-:Y:S04]  /*32ea0*/  STL [R1+0x4], R17 ;  /* 0x0000041101007387 */ /* 0x0041e80000100800 */
[----:B0-----:R-:W2:Y:S04]  /*32eb0*/  LDL R17, [R1+0xbb0] ;  /* 0x000bb00001117983 */ /* 0x001ea80000100800 */
[----:B------:R0:W-:Y:S02]  /*32ec0*/  STL.S16 [R1], R2 ;  /* 0x0000000201007387 */ /* 0x0001e40000100600 */
[----:B0-----:R-:W0:Y:S02]  /*32ed0*/  S2R R2, SR_TID.X ;  /* 0x0000000000027919 */ /* 0x001e240000002100 */
[----:B0-----:R-:W-:-:S04]  /*32ee0*/  SHF.R.U32.HI R2, RZ, 0x5, R2 ;  /* 0x00000005ff027819 */ /* 0x001fc80000011602 */
[----:B------:R-:W-:-:S04]  /*32ef0*/  SGXT.U32 R2, R2, 0x2 ;  /* 0x000000020202781a */ /* 0x000fc80000000000 */
[----:B------:R-:W-:Y:S02]  /*32f00*/  LOP3.LUT R0, R2, 0x48, RZ, 0xfc, !PT ;  /* 0x0000004802007812 */ /* 0x000fe400078efcff */
[----:B------:R-:W2:Y:S01]  /*32f10*/  LDL R2, [R1] ;  /* 0x0000000001027983 */ /* 0x000ea20000100800 */
[----:B---3--:R-:W-:-:S04]  /*32f20*/  @!P6 LOP3.LUT R5, R5, R4, RZ, 0x3c, !PT ;  /* 0x000000040505e212 */ /* 0x008fc800078e3cff */
[----:B------:R-:W-:-:S04]  /*32f30*/  @!P6 LOP3.LUT R4, R5, R4, RZ, 0x3c, !PT ;  /* 0x000000040504e212 */ /* 0x000fc800078e3cff */
[----:B------:R-:W-:-:S05]  /*32f40*/  @!P6 LOP3.LUT R5, R5, R4, RZ, 0x3c, !PT ;  /* 0x000000040505e212 */ /* 0x000fca00078e3cff */
[----:B--2---:R5:W2:Y:S01]  /*32f50*/  @!P6 LDG.E.U8 R2, desc[UR10][R4.64] ;  /* 0x0000000a0402e981 */ /* 0x004aa2000c1e1100 */
[----:B------:R-:W-:Y:S01]  /*32f60*/  PRMT R7, RZ, 0x7610, R7 ;  /* 0x00007610ff077816 */ /* 0x000fe20000000007 */
[----:B-----5:R-:W-:Y:S02]  /*32f70*/  @!P0 IMAD.MOV.U32 R4, RZ, RZ, R13 ;  /* 0x000000ffff048224 */ /* 0x020fe400078e000d */
[----:B------:R-:W-:-:S05]  /*32f80*/  @!P0 IMAD.MOV.U32 R5, RZ, RZ, R16 ;  /* 0x000000ffff058224 */ /* 0x000fca00078e0010 */
[----:B------:R0:W3:Y:S04]  /*32f90*/  @!P0 LDG.E.U8 R7, desc[UR10][R4.64] ;  /* 0x0000000a04078981 */ /* 0x0000e8000c1e1100 */
[----:B--2---:R-:W-:Y:S04]  /*32fa0*/  @!P6 STL [R1], R2 ;  /* 0x000000020100e387 */ /* 0x004fe80000100800 */
[----:B------:R-:W0:Y:S04]  /*32fb0*/  LDL R4, [R1+0xbb4] ;  /* 0x000bb40001047983 */ /* 0x000e280000100800 */
[----:B------:R-:W0:Y:S01]  /*32fc0*/  LDL R5, [R1+0xbb8] ;  /* 0x000bb80001057983 */ /* 0x000e220000100800 */
[----:B------:R-:W-:-:S02]  /*32fd0*/  PRMT R10, RZ, 0x7610, R10 ;  /* 0x00007610ff0a7816 */ /* 0x000fc4000000000a */
[----:B------:R-:W-:Y:S01]  /*32fe0*/  PRMT R29, RZ, 0x7610, R29 ;  /* 0x00007610ff1d7816 */ /* 0x000fe2000000001d */
[----:B------:R-:W2:Y:S04]  /*32ff0*/  LDL R16, [R1+0xba4] ;  /* 0x000ba40001107983 */ /* 0x000ea80000100800 */
[----:B------:R-:W5:Y:S01]  /*33000*/  LDL R13, [R1+0xba8] ;  /* 0x000ba800010d7983 */ /* 0x000f620000100800 */
[----:B0-----:R-:W-:-:S04]  /*33010*/  @!P1 LOP3.LUT R5, R5, R4, RZ, 0x3c, !PT ;  /* 0x0000000405059212 */ /* 0x001fc800078e3cff */
[----:B------:R-:W-:-:S04]  /*33020*/  @!P1 LOP3.LUT R4, R5, R4, RZ, 0x3c, !PT ;  /* 0x0000000405049212 */ /* 0x000fc800078e3cff */
[----:B------:R-:W-:-:S05]  /*33030*/  @!P1 LOP3.LUT R5, R5, R4, RZ, 0x3c, !PT ;  /* 0x0000000405059212 */ /* 0x000fca00078e3cff */
[----:B------:R0:W2:Y:S04]  /*33040*/  @!P1 LDG.E.U8 R10, desc[UR10][R4.64] ;  /* 0x0000000a040a9981 */ /* 0x0000a8000c1e1100 */
[----:B------:R-:W2:Y:S01]  /*33050*/  LDL R5, [R1+0xbac] ;  /* 0x000bac0001057983 */ /* 0x000ea20000100800 */
[----:B0-----:R-:W-:Y:S01]  /*33060*/  @!P2 IMAD.MOV.U32 R4, RZ, RZ, R17 ;  /* 0x000000ffff04a224 */ /* 0x001fe200078e0011 */
[----:B------:R-:W-:-:S04]  /*33070*/  PRMT R28, RZ, 0x7610, R28 ;  /* 0x00007610ff1c7816 */ /* 0x000fc8000000001c */
[----:B--2---:R5:W2:Y:S02]  /*33080*/  @!P2 LDG.E.U8 R29, desc[UR10][R4.64] ;  /* 0x0000000a041da981 */ /* 0x004aa4000c1e1100 */
[----:B-----5:R-:W-:Y:S02]  /*33090*/  @!P3 IMAD.MOV.U32 R4, RZ, RZ, R13 ;  /* 0x000000ffff04b224 */ /* 0x020fe400078e000d */
[----:B------:R-:W-:-:S05]  /*330a0*/  @!P3 IMAD.MOV.U32 R5, RZ, RZ, R16 ;  /* 0x000000ffff05b224 */ /* 0x000fca00078e0010 */
[----:B------:R-:W5:Y:S04]  /*330b0*/  @!P3 LDG.E.U8 R28, desc[UR10][R4.64] ;  /* 0x0000000a041cb981 */ /* 0x000f68000c1e1100 */
[----:B--2---:R0:W-:Y:S04]  /*330c0*/  STL [R1+0x3398], R29 ;  /* 0x0033981d01007387 */ /* 0x0041e80000100800 */
[----:B------:R-:W2:Y:S04]  /*330d0*/  LDL R4, [R1+0xb9c] ;  /* 0x000b9c0001047983 */ /* 0x000ea80000100800 */
[----:B------:R-:W2:Y:S01]  /*330e0*/  LDL R5, [R1+0xba0] ;  /* 0x000ba00001057983 */ /* 0x000ea20000100800 */
[----:B------:R-:W-:-:S03]  /*330f0*/  PRMT R9, RZ, 0x7610, R9 ;  /* 0x00007610ff097816 */ /* 0x000fc60000000009 */
[----:B0-----:R-:W3:Y:S04]  /*33100*/  LDL R29, [R1+0xb98] ;  /* 0x000b9800011d7983 */ /* 0x001ee80000100800 */
[----:B------:R-:W3:Y:S04]  /*33110*/  LDL R17, [R1+0xb8c] ;  /* 0x000b8c0001117983 */ /* 0x000ee80000100800 */
[----:B------:R-:W3:Y:S04]  /*33120*/  LDL R16, [R1+0xb90] ;  /* 0x000b900001107983 */ /* 0x000ee80000100800 */
[----:B------:R-:W3:Y:S04]  /*33130*/  LDL R13, [R1+0xb6c] ;  /* 0x000b6c00010d7983 */ /* 0x000ee80000100800 */
[----:B-----5:R0:W-:Y:S04]  /*33140*/  STL [R1+0x338c], R28 ;  /* 0x00338c1c01007387 */ /* 0x0201e80000100800 */
[----:B0-----:R-:W5:Y:S01]  /*33150*/  LDL R28, [R1+0xb68] ;  /* 0x000b6800011c7983 */ /* 0x001f620000100800 */
[----:B------:R-:W0:Y:S01]  /*33160*/  S2R R2, SR_TID.X ;  /* 0x0000000000027919 */ /* 0x000e220000002100 */
[----:B--2---:R-:W-:-:S04]  /*33170*/  @!P4 LOP3.LUT R5, R5, R4, RZ, 0x3c, !PT ;  /* 0x000000040505c212 */ /* 0x004fc800078e3cff */
[----:B------:R-:W-:-:S04]  /*33180*/  @!P4 LOP3.LUT R4, R5, R4, RZ, 0x3c, !PT ;  /* 0x000000040504c212 */ /* 0x000fc800078e3cff */
[----:B------:R-:W-:-:S05]  /*33190*/  @!P4 LOP3.LUT R5, R5, R4, RZ, 0x3c, !PT ;  /* 0x000000040505c212 */ /* 0x000fca00078e3cff */
[----:B------:R3:W2:Y:S04]  /*331a0*/  @!P4 LDG.E.U8 R9, desc[UR10][R4.64] ;  /* 0x0000000a0409c981 */ /* 0x0006a8000c1e1100 */
[----:B------:R-:W2:Y:S01]  /*331b0*/  LDL R5, [R1+0xb94] ;  /* 0x000b940001057983 */ /* 0x000ea20000100800 */
[----:B0-----:R-:W-:-:S04]  /*331c0*/  SHF.R.U32.HI R2, RZ, 0x5, R2 ;  /* 0x00000005ff027819 */ /* 0x001fc80000011602 */
[----:B------:R-:W-:Y:S02]  /*331d0*/  SGXT.U32 R2, R2, 0x2 ;  /* 0x000000020202781a */ /* 0x000fe40000000000 */
[----:B------:R-:W-:Y:S02]  /*331e0*/  ISETP.GE.AND P6, PT, R0, UR7, PT ;  /* 0x0000000700007c0c */ /* 0x000fe4000bfc6270 */
[----:B------:R-:W-:-:S04]  /*331f0*/  LOP3.LUT R0, R2, 0x4c, RZ, 0xfc, !PT ;  /* 0x0000004c02007812 */ /* 0x000fc800078efcff */
[----:B------:R-:W-:Y:S02]  /*33200*/  ISETP.GE.AND P0, PT, R0, UR7, PT ;  /* 0x0000000700007c0c */ /* 0x000fe4000bf06270 */
[----:B------:R-:W-:Y:S01]  /*33210*/  LOP3.LUT R0, R2, 0x50, RZ, 0xfc, !PT ;  /* 0x0000005002007812 */ /* 0x000fe200078efcff */
[----:B---3--:R-:W-:Y:S01]  /*33220*/  @!P5 IMAD.MOV.U32 R4, RZ, RZ, R29 ;  /* 0x000000ffff04d224 */ /* 0x008fe200078e001d */
[----:B------:R-:W-:Y:S01]  /*33230*/  PRMT R27, RZ, 0x7610, R27 ;  /* 0x00007610ff1b7816 */ /* 0x000fe2000000001b */
[----:B------:R-:W3:Y:S01]  /*33240*/  LDL R29, [R1+0xb64] ;  /* 0x000b6400011d7983 */ /* 0x000ee20000100800 */
[----:B------:R-:W-:Y:S02]  /*33250*/  ISETP.GE.AND P1, PT, R0, UR7, PT ;  /* 0x0000000700007c0c */ /* 0x000fe4000bf26270 */
[----:B------:R-:W-:Y:S02]  /*33260*/  PRMT R26, RZ, 0x7610, R26 ;  /* 0x00007610ff1a7816 */ /* 0x000fe4000000001a */
[----:B------:R-:W-:Y:S01]  /*33270*/  PRMT R8, RZ, 0x7610, R8 ;  /* 0x00007610ff087816 */ /* 0x000fe20000000008 */
[----:B--2---:R0:W2:Y:S02]  /*33280*/  @!P5 LDG.E.U8 R27, desc[UR10][R4.64] ;  /* 0x0000000a041bd981 */ /* 0x0040a4000c1e1100 */
[----:B0-----:R-:W-:-:S02]  /*33290*/  @!P6 IMAD.MOV.U32 R4, RZ, RZ, R16 ;  /* 0x000000ffff04e224 */ /* 0x001fc400078e0010 */
[----:B------:R-:W-:Y:S01]  /*332a0*/  @!P6 IMAD.MOV.U32 R5, RZ, RZ, R17 ;  /* 0x000000ffff05e224 */ /* 0x000fe200078e0011 */
[----:B------:R-:W2:Y:S04]  /*332b0*/  LDL R16, [R1+0xb4c] ;  /* 0x000b4c0001107983 */ /* 0x000ea80000100800 */
[----:B------:R0:W2:Y:S04]  /*332c0*/  @!P6 LDG.E.U8 R26, desc[UR10][R4.64] ;  /* 0x0000000a041ae981 */ /* 0x0000a8000c1e1100 */
[----:B------:R-:W2:Y:S01]  /*332d0*/  LDL R17, [R1+0xb48] ;  /* 0x000b480001117983 */ /* 0x000ea20000100800 */
[----:B0-----:R-:W-:-:S02]  /*332e0*/  @!P1 IMAD.MOV.U32 R4, RZ, RZ, R13 ;  /* 0x000000ffff049224 */ /* 0x001fc400078e000d */
[----:B-----5:R-:W-:Y:S01]  /*332f0*/  @!P1 IMAD.MOV.U32 R5, RZ, RZ, R28 ;  /* 0x000000ffff059224 */ /* 0x020fe200078e001c */
[----:B------:R-:W5:Y:S04]  /*33300*/  LDL R13, [R1+0xc0c] ;  /* 0x000c0c00010d7983 */ /* 0x000f680000100800 */
[----:B------:R3:W4:Y:S04]  /*33310*/  @!P1 LDG.E.U8 R8, desc[UR10][R4.64] ;  /* 0x0000000a04089981 */ /* 0x000728000c1e1100 */
[----:B------:R-:W4:Y:S04]  /*33320*/  LDL R28, [R1+0xc08] ;  /* 0x000c0800011c7983 */ /* 0x000f280000100800 */
[----:B------:R-:W4:Y:S01]  /*33330*/  LDL R5, [R1+0xb60] ;  /* 0x000b600001057983 */ /* 0x000f220000100800 */
[----:B------:R-:W-:-:S04]  /*33340*/  LOP3.LUT R0, R2, 0x54, RZ, 0xfc, !PT ;  /* 0x0000005402007812 */ /* 0x000fc800078efcff */
[----:B------:R-:W-:Y:S02]  /*33350*/  ISETP.GE.AND P2, PT, R0, UR7, PT ;  /* 0x0000000700007c0c */ /* 0x000fe4000bf46270 */
[----:B------:R-:W-:-:S04]  /*33360*/  LOP3.LUT R0, R2, 0x58, RZ, 0xfc, !PT ;  /* 0x0000005802007812 */ /* 0x000fc800078efcff */
[----:B------:R-:W-:Y:S02]  /*33370*/  ISETP.GE.AND P3, PT, R0, UR7, PT ;  /* 0x0000000700007c0c */ /* 0x000fe4000bf66270 */
[----:B------:R-:W-:-:S04]  /*33380*/  LOP3.LUT R0, R2, 0x5c, RZ, 0xfc, !PT ;  /* 0x0000005c02007812 */ /* 0x000fc800078efcff */
[----:B------:R-:W-:Y:S02]  /*33390*/  ISETP.GE.AND P4, PT, R0, UR7, PT ;  /* 0x0000000700007c0c */ /* 0x000fe4000bf86270 */
[C---:B------:R-:W-:Y:S02]  /*333a0*/  LOP3.LUT R0, R2.reuse, 0x60, RZ, 0xfc, !PT ;  /* 0x0000006002007812 */ /* 0x040fe400078efcff */
[----:B------:R-:W-:Y:S02]  /*333b0*/  ISETP.GE.AND P1, PT, R2, UR7, PT ;  /* 0x0000000702007c0c */ /* 0x000fe4000bf26270 */
[----:B------:R-:W-:Y:S01]  /*333c0*/  ISETP.GE.AND P5, PT, R0, UR7, PT ;  /* 0x0000000700007c0c */ /* 0x000fe2000bfa6270 */
[----:B---3--:R-:W-:Y:S01]  /*333d0*/  @!P2 IMAD.MOV.U32 R4, RZ, RZ, R29 ;  /* 0x000000ffff04a224 */ /* 0x008fe200078e001d */
[----:B------:R-:W-:Y:S01]  /*333e0*/  PRMT R25, RZ, 0x7610, R25 ;  /* 0x00007610ff197816 */ /* 0x000fe20000000019 */
[----:B------:R-:W3:Y:S01]  /*333f0*/  LDL R29, [R1+0xb24] ;  /* 0x000b2400011d7983 */ /* 0x000ee20000100800 */
[----:B------:R-:W-:-:S09]  /*33400*/  PRMT R15, RZ, 0x7610, R15 ;  /* 0x00007610ff0f7816 */ /* 0x000fd2000000000f */
[----:B--2---:R5:W2:Y:S02]  /*33410*/  @!P5 LDG.E.U8 R15, desc[UR10][R16.64] ;  /* 0x0000000a100fd981 */ /* 0x004aa4000c1e1100 */
[----:B-----5:R-:W-:Y:S01]  /*33420*/  @!P1 IMAD.MOV.U32 R16, RZ, RZ, R13 ;  /* 0x000000ffff109224 */ /* 0x020fe200078e000d */
[----:B------:R-:W-:Y:S01]  /*33430*/  LOP3.LUT R0, R2, 0x64, RZ, 0xfc, !PT ;  /* 0x0000006402007812 */ /* 0x000fe200078efcff */
[----:B------:R-:W5:Y:S01]  /*33440*/  LDL R13, [R1+0xb5c] ;  /* 0x000b5c00010d7983 */ /* 0x000f620000100800 */
[----:B----4-:R-:W-:-:S03]  /*33450*/  @!P1 IMAD.MOV.U32 R17, RZ, RZ, R28 ;  /* 0x000000ffff119224 */ /* 0x010fc600078e001c */
[----:B------:R0:W4:Y:S01]  /*33460*/  @!P2 LDG.E.U8 R25, desc[UR10][R4.64] ;  /* 0x0000000a0419a981 */ /* 0x000122000c1e1100 */
[----:B------:R-:W-:Y:S02]  /*33470*/  ISETP.GE.AND P6, PT, R0, UR7, PT ;  /* 0x0000000700007c0c */ /* 0x000fe4000bfc6270 */
[----:B------:R-:W-:Y:S01]  /*33480*/  PRMT R21, RZ, 0x7610, R21 ;  /* 0x00007610ff157816 */ /* 0x000fe20000000015 */
[----:B------:R-:W2:Y:S01]  /*33490*/  LDL R28, [R1+0xb58] ;  /* 0x000b5800011c7983 */ /* 0x000ea20000100800 */
[----:B0-----:R-:W-:-:S03]  /*334a0*/  PRMT R5, RZ, 0x7610, R5 ;  /* 0x00007610ff057816 */ /* 0x001fc60000000005 */
[----:B------:R-:W2:Y:S04]  /*334b0*/  LDL R4, [R1+0xb44] ;  /* 0x000b440001047983 */ /* 0x000ea80000100800 */
[----:B------:R2:W3:Y:S04]  /*334c0*/  @!P1 LDG.E.U8 R5, desc[UR10][R16.64] ;  /* 0x0000000a10059981 */ /* 0x0004e8000c1e1100 */
[----:B------:R-:W3:Y:S01]  /*334d0*/  LDL R17, [R1+0xb40] ;  /* 0x000b400001117983 */ /* 0x000ee20000100800 */
[----:B--2---:R-:W-:-:S05]  /*334e0*/  @!P6 IMAD.MOV.U32 R16, RZ, RZ, R4 ;  /* 0x000000ffff10e224 */ /* 0x004fca00078e0004 */
[----:B---3--:R0:W2:Y:S04]  /*334f0*/  @!P6 LDG.E.U8 R21, desc[UR10][R16.64] ;  /* 0x0000000a1015e981 */ /* 0x0080a8000c1e1100 */
[----:B------:R-:W0:Y:S04]  /*33500*/  LDL R16, [R1+0xb28] ;  /* 0x000b280001107983 */ /* 0x000e280000100800 */
[----:B------:R-:W0:Y:S01]  /*33510*/  LDL R17, [R1+0xb2c] ;  /* 0x000b2c0001117983 */ /* 0x000e220000100800 */
[----:B------:R-:W-:-:S04]  /*33520*/  LOP3.LUT R0, R2, 0x70, RZ, 0xfc, !PT ;  /* 0x0000007002007812 */ /* 0x000fc800078efcff */
[----:B------:R-:W-:Y:S02]  /*33530*/  ISETP.GE.AND P2, PT, R0, UR7, PT ;  /* 0x0000000700007c0c */ /* 0x000fe4000bf46270 */
[----:B------:R-:W-:-:S11]  /*33540*/  PRMT R14, RZ, 0x7610, R14 ;  /* 0x00007610ff0e7816 */ /* 0x000fd6000000000e */
[----:B0-----:R-:W-:-:S04]  /*33550*/  @!P2 LOP3.LUT R17, R17, R16, RZ, 0x3c, !PT ;  /* 0x000000101111a212 */ /* 0x001fc800078e3cff */
[----:B------:R-:W-:-:S04]  /*33560*/  @!P2 LOP3.LUT R16, R17, R16, RZ, 0x3c, !PT ;  /* 0x000000101110a212 */ /* 0x000fc800078e3cff */
[----:B------:R-:W-:-:S05]  /*33570*/  @!P2 LOP3.LUT R17, R17, R16, RZ, 0x3c, !PT ;  /* 0x000000101111a212 */ /* 0x000fca00078e3cff */
[----:B------:R0:W3:Y:S04]  /*33580*/  @!P2 LDG.E.U8 R14, desc[UR10][R16.64] ;  /* 0x0000000a100ea981 */ /* 0x0000e8000c1e1100 */
[----:B------:R-:W2:Y:S01]  /*33590*/  LDL R17, [R1+0xb20] ;  /* 0x000b200001117983 */ /* 0x000ea20000100800 */
[----:B------:R-:W-:-:S04]  /*335a0*/  LOP3.LUT R0, R2, 0x74, RZ, 0xfc, !PT ;  /* 0x0000007402007812 */ /* 0x000fc800078efcff */
[----:B------:R-:W-:Y:S02]  /*335b0*/  ISETP.GE.AND P5, PT, R0, UR7, PT ;  /* 0x0000000700007c0c */ /* 0x000fe4000bfa6270 */
[----:B------:R-:W-:-:S04]  /*335c0*/  LOP3.LUT R0, R2, 0x68, RZ, 0xfc, !PT ;  /* 0x0000006802007812 */ /* 0x000fc800078efcff */
[----:B------:R-:W-:Y:S02]  /*335d0*/  ISETP.GE.AND P1, PT, R0, UR7, PT ;  /* 0x0000000700007c0c */ /* 0x000fe4000bf26270 */
[----:B------:R-:W-:-:S05]  /*335e0*/  PRMT R0, RZ, 0x7610, R0 ;  /* 0x00007610ff007816 */ /* 0x000fca0000000000 */
[----:B0-----:R-:W-:Y:S01]  /*335f0*/  @!P5 IMAD.MOV.U32 R16, RZ, RZ, R29 ;  /* 0x000000ffff10d224 */ /* 0x001fe200078e001d */
[----:B------:R-:W-:Y:S01]  /*33600*/  PRMT R19, RZ, 0x7610, R19 ;  /* 0x00007610ff137816 */ /* 0x000fe20000000013 */
[----:B------:R-:W3:Y:S04]  /*33610*/  LDL R29, [R1+0xb34] ;  /* 0x000b3400011d7983 */ /* 0x000ee80000100800 */
[----:B--2---:R5:W2:Y:S02]  /*33620*/  @!P5 LDG.E.U8 R0, desc[UR10][R16.64] ;  /* 0x0000000a1000d981 */ /* 0x004aa4000c1e1100 */
[----:B-----5:R-:W-:Y:S02]  /*33630*/  @!P3 IMAD.MOV.U32 R16, RZ, RZ, R13 ;  /* 0x000000ffff10b224 */ /* 0x020fe400078e000d */
[----:B------:R-:W-:Y:S01]  /*33640*/  @!P3 IMAD.MOV.U32 R17, RZ, RZ, R28 ;  /* 0x000000ffff11b224 */ /* 0x000fe200078e001c */
[----:B------:R-:W-:Y:S01]  /*33650*/  LOP3.LUT R4, R2, 0x78, RZ, 0xfc, !PT ;  /* 0x0000007802047812 */ /* 0x000fe200078efcff */
[----:B------:R-:W5:Y:S04]  /*33660*/  LDL R13, [R1+0xb14] ;  /* 0x000b1400010d7983 */ /* 0x000f680000100800 */
[----:B------:R0:W2:Y:S01]  /*33670*/  @!P3 LDG.E.U8 R19, desc[UR10][R16.64] ;  /* 0x0000000a1013b981 */ /* 0x0000a2000c1e1100 */
[----:B------:R-:W-:-:S02]  /*33680*/  PRMT R18, RZ, 0x7610, R18 ;  /* 0x00007610ff127816 */ /* 0x000fc40000000012 */
[----:B------:R-:W-:Y:S01]  /*33690*/  PRMT R20, RZ, 0x7610, R20 ;  /* 0x00007610ff147816 */ /* 0x000fe20000000014 */
[----:B------:R-:W2:Y:S04]  /*336a0*/  LDL R28, [R1+0xb10] ;  /* 0x000b1000011c7983 */ /* 0x000ea80000100800 */
[----:B------:R-:W0:Y:S04]  /*336b0*/  LDL R16, [R1+0xb38] ;  /* 0x000b380001107983 */ /* 0x000e280000100800 */
[----:B------:R-:W0:Y:S01]  /*336c0*/  LDL R17, [R1+0xb3c] ;  /* 0x000b3c0001117983 */ /* 0x000e220000100800 */
[----:B------:R-:W-:-:S02]  /*336d0*/  ISETP.GE.AND P2, PT, R4, UR7, PT ;  /* 0x0000000704007c0c */ /* 0x000fc4000bf46270 */
[----:B------:R-:W-:-:S04]  /*336e0*/  LOP3.LUT R4, R2, 0x6c, RZ, 0xfc, !PT ;  /* 0x0000006c02047812 */ /* 0x000fc800078efcff */
[----:B------:R-:W-:Y:S02]  /*336f0*/  ISETP.GE.AND P5, PT, R4, UR7, PT ;  /* 0x0000000704007c0c */ /* 0x000fe4000bfa6270 */
[----:B------:R-:W-:Y:S02]  /*33700*/  PRMT R4, RZ, 0x7610, R4 ;  /* 0x00007610ff047816 */ /* 0x000fe40000000004 */
[----:B0-----:R-:W-:-:S04]  /*33710*/  @!P1 LOP3.LUT R17, R17, R16, RZ, 0x3c, !PT ;  /* 0x0000001011119212 */ /* 0x001fc800078e3cff */
[----:B------:R-:W-:-:S04]  /*33720*/  @!P1 LOP3.LUT R16, R17, R16, RZ, 0x3c, !PT ;  /* 0x0000001011109212 */ /* 0x000fc800078e3cff */
[----:B------:R-:W-:-:S05]  /*33730*/  @!P1 LOP3.LUT R17, R17, R16, RZ, 0x3c, !PT ;  /* 0x0000001011119212 */ /* 0x000fca00078e3cff */
[----:B------:R0:W2:Y:S04]  /*33740*/  @!P1 LDG.E.U8 R4, desc[UR10][R16.64] ;  /* 0x0000000a10049981 */ /* 0x0000a8000c1e1100 */
[----:B------:R-:W0:Y:S04]  /*33750*/  LDL R16, [R1+0xb18] ;  /* 0x000b180001107983 */ /* 0x000e280000100800 */
[----:B------:R-:W0:Y:S02]  /*33760*/  LDL R17, [R1+0xb1c] ;  /* 0x000b1c0001117983 */ /* 0x000e240000100800 */
[----:B0-----:R-:W-:-:S04]  /*33770*/  @!P2 LOP3.LUT R17, R17, R16, RZ, 0x3c, !PT ;  /* 0x000000101111a212 */ /* 0x001fc800078e3cff */
[----:B------:R-:W-:-:S04]  /*33780*/  @!P2 LOP3.LUT R16, R17, R16, RZ, 0x3c, !PT ;  /* 0x000000101110a212 */ /* 0x000fc800078e3cff */
[----:B------:R-:W-:-:S05]  /*33790*/  @!P2 LOP3.LUT R17, R17, R16, RZ, 0x3c, !PT ;  /* 0x000000101111a212 */ /* 0x000fca00078e3cff */
[----:B------:R0:W2:Y:S04]  /*337a0*/  @!P2 LDG.E.U8 R18, desc[UR10][R16.64] ;  /* 0x0000000a1012a981 */ /* 0x0000a8000c1e1100 */
[----:B------:R-:W0:Y:S04]  /*337b0*/  LDL R16, [R1+0xb84] ;  /* 0x000b840001107983 */ /* 0x000e280000100800 */
[----:B------:R-:W0:Y:S01]  /*337c0*/  LDL R17, [R1+0xb88] ;  /* 0x000b880001117983 */ /* 0x000e220000100800 */
[----:B------:R-:W-:-:S04]  /*337d0*/  LOP3.LUT R2, R2, 0x7c, RZ, 0xfc, !PT ;  /* 0x0000007c02027812 */ /* 0x000fc800078efcff */
[----:B------:R-:W-:Y:S02]  /*337e0*/  ISETP.GE.AND P3, PT, R2, UR7, PT ;  /* 0x0000000702007c0c */ /* 0x000fe4000bf66270 */
[----:B------:R-:W2:Y:S01]  /*337f0*/  LDL R2, [R1+0xb30] ;  /* 0x000b300001027983 */ /* 0x000ea20000100800 */
[----:B0-----:R-:W-:-:S04]  /*33800*/  @!P0 LOP3.LUT R17, R17, R16, RZ, 0x3c, !PT ;  /* 0x0000001011118212 */ /* 0x001fc800078e3cff */
[----:B------:R-:W-:-:S04]  /*33810*/  @!P0 LOP3.LUT R16, R17, R16, RZ, 0x3c, !PT ;  /* 0x0000001011108212 */ /* 0x000fc800078e3cff */
[----:B------:R-:W-:-:S05]  /*33820*/  @!P0 LOP3.LUT R17, R17, R16, RZ, 0x3c, !PT ;  /* 0x0000001011118212 */ /* 0x000fca00078e3cff */
[----:B------:R0:W2:Y:S04]  /*33830*/  @!P0 LDG.E.U8 R20, desc[UR10][R16.64] ;  /* 0x0000000a10148981 */ /* 0x0000a8000c1e1100 */
[----:B------:R-:W0:Y:S04]  /*33840*/  LDL R16, [R1+0xb50] ;  /* 0x000b500001107983 */ /* 0x000e280000100800 */
[----:B------:R-:W0:Y:S01]  /*33850*/  LDL R17, [R1+0xb54] ;  /* 0x000b540001117983 */ /* 0x000e220000100800 */
[----:B------:R-:W-:Y:S02]  /*33860*/  PRMT R22, RZ, 0x7610, R22 ;  /* 0x00007610ff167816 */ /* 0x000fe40000000016 */
[----:B------:R-:W-:-:S02]  /*33870*/  PRMT R23, RZ, 0x7610, R23 ;  /* 0x00007610ff177816 */ /* 0x000fc40000000017 */
[----:B------:R-:W-:Y:S02]  /*33880*/  PRMT R24, RZ, 0x7610, R24 ;  /* 0x00007610ff187816 */ /* 0x000fe40000000018 */
[----:B0-----:R-:W-:-:S04]  /*33890*/  @!P4 LOP3.LUT R17, R17, R16, RZ, 0x3c, !PT ;  /* 0x000000101111c212 */ /* 0x001fc800078e3cff */
[----:B------:R-:W-:-:S04]  /*338a0*/  @!P4 LOP3.LUT R16, R17, R16, RZ, 0x3c, !PT ;  /* 0x000000101110c212 */ /* 0x000fc800078e3cff */
[----:B------:R-:W-:-:S05]  /*338b0*/  @!P4 LOP3.LUT R17, R17, R16, RZ, 0x3c, !PT ;  /* 0x000000101111c212 */ /* 0x000fca00078e3cff */
[----:B------:R3:W4:Y:S02]  /*338c0*/  @!P4 LDG.E.U8 R22, desc[UR10][R16.64] ;  /* 0x0000000a1016c981 */ /* 0x000724000c1e1100 */
[----:B---3--:R-:W-:Y:S02]  /*338d0*/  @!P5 IMAD.MOV.U32 R16, RZ, RZ, R29 ;  /* 0x000000ffff10d224 */ /* 0x008fe400078e001d */
[----:B--2---:R-:W-:-:S05]  /*338e0*/  @!P5 IMAD.MOV.U32 R17, RZ, RZ, R2 ;  /* 0x000000ffff11d224 */ /* 0x004fca00078e0002 */
[----:B------:R5:W2:Y:S02]  /*338f0*/  @!P5 LDG.E.U8 R23, desc[UR10][R16.64] ;  /* 0x0000000a1017d981 */ /* 0x000aa4000c1e1100 */
[----:B-----5:R-:W-:Y:S02]  /*33900*/  @!P3 IMAD.MOV.U32 R16, RZ, RZ, R13 ;  /* 0x000000ffff10b224 */ /* 0x020fe400078e000d */
[----:B------:R-:W0:Y:S01]  /*33910*/  S2R R13, SR_TID.X ;  /* 0x00000000000d7919 */ /* 0x000e220000002100 */
[----:B------:R-:W-:-:S05]  /*33920*/  @!P3 IMAD.MOV.U32 R17, RZ, RZ, R28 ;  /* 0x000000ffff11b224 */ /* 0x000fca00078e001c */
[----:B------:R0:W3:Y:S04]  /*33930*/  @!P3 LDG.E.U8 R24, desc[UR10][R16.64] ;  /* 0x0000000a1018b981 */ /* 0x0000e8000c1e1100 */
[----:B------:R1:W-:Y:S01]  /*33940*/  STL [R1+0x3390], R20 ;  /* 0x0033901401007387 */ /* 0x0003e20000100800 */
[C---:B0-----:R-:W-:Y:S02]  /*33950*/  LOP3.LUT R16, R13.reuse, 0x60, RZ, 0xc0, !PT ;  /* 0x000000600d107812 */ /* 0x041fe400078ec0ff */
[C---:B------:R-:W-:Y:S02]  /*33960*/  LOP3.LUT R2, R13.reuse, 0x7, RZ, 0xc0, !PT ;  /* 0x000000070d027812 */ /* 0x040fe400078ec0ff */
[----:B------:R-:W-:Y:S02]  /*33970*/  LOP3.LUT R28, R13, 0x3, RZ, 0xc0, !PT ;  /* 0x000000030d1c7812 */ /* 0x000fe400078ec0ff */
[----:B-1----:R-:W-:Y:S01]  /*33980*/  SHF.R.U32.HI R20, RZ, 0x2, R13 ;  /* 0x00000002ff147819 */ /* 0x002fe2000001160d */
[----:B------:R-:W-:-:S02]  /*33990*/  IMAD R16, R2, 0x4, R16 ;  /* 0x0000000402107824 */ /* 0x000fc400078e0210 */
[----:B------:R-:W-:Y:S01]  /*339a0*/  IMAD.SHL.U32 R17, R2, 0x10, RZ ;  /* 0x0000001002117824 */ /* 0x000fe200078e00ff */
[----:B------:R-:W-:Y:S01]  /*339b0*/  SGXT.U32 R20, R20, 0x3 ;  /* 0x000000031414781a */ /* 0x000fe20000000000 */
[----:B------:R-:W-:-:S05]  /*339c0*/  IMAD R2, R28, 0x88, RZ ;  /* 0x000000881c027824 */ /* 0x000fca00078e02ff */
[----:B------:R-:W-:Y:S01]  /*339d0*/  LOP3.LUT R2, R2, R20, RZ, 0xfc, !PT ;  /* 0x0000001402027212 */ /* 0x000fe200078efcff */
[----:B------:R-:W0:Y:S01]  /*339e0*/  S2UR UR6, SR_CgaCtaId ;  /* 0x00000000000679c3 */ /* 0x000e220000008800 */
[----:B------:R-:W-:-:S07]  /*339f0*/  UMOV UR5, 0x400 ;  /* 0x0000040000057882 */ /* 0x000fce0000000000 */
[----:B------:R-:W-:Y:S06]  /*33a00*/  BAR.SYNC.DEFER_BLOCKING 0x0 ;  /* 0x0000000000007b1d */ /* 0x000fec0000010000 */
[----:B----4-:R1:W-:Y:S04]  /*33a10*/  STL [R1+0x3394], R22 ;  /* 0x0033941601007387 */ /* 0x0103e80000100800 */
[----:B------:R-:W-:Y:S04]  /*33a20*/  STL [R1+0x2c28], R2 ;  /* 0x002c280201007387 */ /* 0x000fe80000100800 */
        /* <DEDUP_REMOVED lines=220> */
[----:B------:R-:W-:Y:S01]  /*347f0*/  STL [R1+0x3308], R2 ;  /* 0x0033080201007387 */ /* 0x000fe20000100800 */
[----:B-1----:R-:W-:-:S03]  /*34800*/  IMAD.SHL.U32 R22, R13, 0x2, RZ ;  /* 0x000000020d167824 */ /* 0x002fc600078e00ff */
[----:B------:R-:W-:Y:S04]  /*34810*/  STL [R1+0x3310], R2 ;  /* 0x0033100201007387 */ /* 0x000fe80000100800 */
[----:B------:R-:W-:Y:S04]  /*34820*/  STL [R1+0x3318], R2 ;  /* 0x0033180201007387 */ /* 0x000fe80000100800 */
[----:B------:R-:W-:Y:S04]  /*34830*/  STL [R1+0x3320], R2 ;  /* 0x0033200201007387 */ /* 0x000fe80000100800 */
[----:B------:R-:W-:Y:S04]  /*34840*/  STL [R1+0x3328], R2 ;  /* 0x0033280201007387 */ /* 0x000fe80000100800 */
[----:B------:R-:W-:Y:S01]  /*34850*/  STL [R1+0x3330], R2 ;  /* 0x0033300201007387 */ /* 0x000fe20000100800 */
[----:B------:R-:W-:-:S03]  /*34860*/  LOP3.LUT R17, R17, 0x30, R22, 0x78, !PT ;  /* 0x0000003011117812 */ /* 0x000fc600078e7816 */
[----:B------:R-:W-:Y:S04]  /*34870*/  STL [R1+0x3338], R2 ;  /* 0x0033380201007387 */ /* 0x000fe80000100800 */
[----:B------:R-:W-:Y:S04]  /*34880*/  STL [R1+0x3340], R2 ;  /* 0x0033400201007387 */ /* 0x000fe80000100800 */
[----:B------:R-:W-:Y:S04]  /*34890*/  STL [R1+0x3348], R2 ;  /* 0x0033480201007387 */ /* 0x000fe80000100800 */
[----:B------:R-:W-:Y:S04]  /*348a0*/  STL [R1+0x3350], R2 ;  /* 0x0033500201007387 */ /* 0x000fe80000100800 */
[----:B------:R-:W-:Y:S01]  /*348b0*/  STL [R1+0x3358], R2 ;  /* 0x0033580201007387 */ /* 0x000fe20000100800 */
[----:B------:R-:W-:-:S03]  /*348c0*/  IMAD.U32 R20, R16, 0x20, R17 ;  /* 0x0000002010147824 */ /* 0x000fc600078e0011 */
[----:B------:R-:W-:Y:S04]  /*348d0*/  STL [R1+0x3360], R2 ;  /* 0x0033600201007387 */ /* 0x000fe80000100800 */
[----:B------:R-:W-:Y:S04]  /*348e0*/  STL [R1+0x3368], R2 ;  /* 0x0033680201007387 */ /* 0x000fe80000100800 */
[----:B------:R-:W-:Y:S04]  /*348f0*/  STL [R1+0x3370], R2 ;  /* 0x0033700201007387 */ /* 0x000fe80000100800 */
[----:B------:R-:W-:Y:S04]  /*34900*/  STL [R1+0x3378], R2 ;  /* 0x0033780201007387 */ /* 0x000fe80000100800 */
[----:B------:R-:W-:Y:S04]  /*34910*/  STL [R1+0x3380], R2 ;  /* 0x0033800201007387 */ /* 0x000fe80000100800 */
[----:B------:R-:W-:Y:S04]  /*34920*/  STL [R1+0x3388], R2 ;  /* 0x0033880201007387 */ /* 0x000fe80000100800 */
[----:B------:R-:W4:Y:S04]  /*34930*/  LDL.LU R29, [R1+0xc] ;  /* 0x00000c00011d7983 */ /* 0x000f280000300800 */
[----:B------:R-:W5:Y:S04]  /*34940*/  LDL.LU R22, [R1+0x10] ;  /* 0x0000100001167983 */ /* 0x000f680000300800 */
[----:B------:R1:W-:Y:S04]  /*34950*/  STL [R1+0x404], R20 ;  /* 0x0004041401007387 */ /* 0x0003e80000100800 */
[----:B-1----:R-:W2:Y:S04]  /*34960*/  LDL.LU R20, [R1+0x8] ;  /* 0x0000080001147983 */ /* 0x002ea80000300800 */
[----:B------:R-:W2:Y:S04]  /*34970*/  LDL.LU R28, [R1] ;  /* 0x00000000011c7983 */ /* 0x000ea80000300800 */
        /* <DEDUP_REMOVED lines=221> */
[----:B0-----:R-:W-:-:S03]  /*35750*/  ULEA UR5, UR6, UR5, 0x18 ;  /* 0x0000000506057291 */ /* 0x001fc6000f8ec0ff */
[----:B------:R-:W-:Y:S04]  /*35760*/  STL [R1+0x3324], R16 ;  /* 0x0033241001007387 */ /* 0x000fe80000100800 */
[----:B------:R-:W-:Y:S04]  /*35770*/  STL [R1+0x332c], R16 ;  /* 0x00332c1001007387 */ /* 0x000fe80000100800 */
[----:B------:R-:W-:Y:S04]  /*35780*/  STL [R1+0x3334], R16 ;  /* 0x0033341001007387 */ /* 0x000fe80000100800 */
[----:B------:R-:W-:Y:S01]  /*35790*/  STL [R1+0x333c], R16 ;  /* 0x00333c1001007387 */ /* 0x000fe20000100800 */
[----:B------:R-:W-:-:S03]  /*357a0*/  LOP3.LUT R13, R13, 0x7f, RZ, 0xc0, !PT ;  /* 0x0000007f0d0d7812 */ /* 0x000fc600078ec0ff */
        /* <DEDUP_REMOVED lines=9> */
[----:B------:R-:W-:Y:S04]  /*35840*/  STS.U8 [R13+UR5], R5 ;  /* 0x000000050d007988 */ /* 0x000fe80008000005 */
[----:B------:R-:W-:Y:S04]  /*35850*/  STL [R1+0x2c2c], R17 ;  /* 0x002c2c1101007387 */ /* 0x000fe80000100800 */
[----:B------:R0:W-:Y:S04]  /*35860*/  STS.U8 [R13+UR5+0x200], R3 ;  /* 0x000200030d007988 */ /* 0x0001e80008000005 */
[----:B0-----:R-:W2:Y:S01]  /*35870*/  LDL.LU R13, [R1+0x339c] ;  /* 0x00339c00010d7983 */ /* 0x001ea20000300800 */
[----:B------:R-:W0:Y:S02]  /*35880*/  S2R R5, SR_TID.X ;  /* 0x0000000000057919 */ /* 0x000e240000002100 */
[----:B0-----:R-:W-:-:S04]  /*35890*/  LOP3.LUT R3, R5, 0x7f, RZ, 0xc0, !PT ;  /* 0x0000007f05037812 */ /* 0x001fc800078ec0ff */
[C---:B------:R-:W-:Y:S01]  /*358a0*/  LOP3.LUT R5, R3.reuse, 0x8, RZ, 0x3c, !PT ;  /* 0x0000000803057812 */ /* 0x040fe200078e3cff */
[----:B------:R-:W-:Y:S04]  /*358b0*/  STS.U8 [R3+UR5+0x400], R6 ;  /* 0x0004000603007988 */ /* 0x000fe80008000005 */
[----:B------:R-:W-:Y:S04]  /*358c0*/  STS.U8 [R3+UR5+0x600], R7 ;  /* 0x0006000703007988 */ /* 0x000fe80008000005 */
[----:B------:R-:W-:Y:S04]  /*358d0*/  STS.U8 [R3+UR5+0x800], R9 ;  /* 0x0008000903007988 */ /* 0x000fe80008000005 */
[----:B------:R-:W-:Y:S04]  /*358e0*/  STS.U8 [R3+UR5+0xa00], R8 ;  /* 0x000a000803007988 */ /* 0x000fe80008000005 */
[----:B------:R-:W-:Y:S04]  /*358f0*/  STS.U8 [R3+UR5+0xc00], R15 ;  /* 0x000c000f03007988 */ /* 0x000fe80008000005 */
[----:B------:R-:W-:Y:S04]  /*35900*/  STS.U8 [R3+UR5+0xe00], R14 ;  /* 0x000e000e03007988 */ /* 0x000fe80008000005 */
[----:B------:R0:W-:Y:S04]  /*35910*/  STS.U8 [R5+UR5+0xe80], R0 ;  /* 0x000e800005007988 */ /* 0x0001e80008000005 */
[----:B0-----:R-:W3:Y:S01]  /*35920*/  LDL.LU R0, [R1+0x14] ;  /* 0x0000140001007983 */ /* 0x001ee20000300800 */
[----:B------:R-:W-:-:S03]  /*35930*/  LOP3.LUT R3, R3, 0x10, RZ, 0x3c, !PT ;  /* 0x0000001003037812 */ /* 0x000fc600078e3cff */
[----:B------:R-:W-:Y:S04]  /*35940*/  STS.U8 [R5+UR5+0x280], R12 ;  /* 0x0002800c05007988 */ /* 0x000fe80008000005 */
[----:B------:R-:W-:Y:S04]  /*35950*/  STS.U8 [R5+UR5+0x480], R11 ;  /* 0x0004800b05007988 */ /* 0x000fe80008000005 */
[----:B------:R-:W-:Y:S04]  /*35960*/  STS.U8 [R5+UR5+0x680], R10 ;  /* 0x0006800a05007988 */ /* 0x000fe80008000005 */
[----:B------:R-:W-:Y:S04]  /*35970*/  STS.U8 [R5+UR5+0x880], R27 ;  /* 0x0008801b05007988 */ /* 0x000fe80008000005 */
[----:B------:R-:W-:Y:S04]  /*35980*/  STS.U8 [R5+UR5+0xa80], R25 ;  /* 0x000a801905007988 */ /* 0x000fe80008000005 */
[----:B------:R-:W-:Y:S04]  /*35990*/  STS.U8 [R5+UR5+0xc80], R21 ;  /* 0x000c801505007988 */ /* 0x000fe80008000005 */
[----:B--2---:R0:W-:Y:S04]  /*359a0*/  STS.U8 [R5+UR5+0x80], R13 ;  /* 0x0000800d05007988 */ /* 0x0041e80008000005 */
[----:B----4-:R1:W-:Y:S04]  /*359b0*/  STS.U8 [R3+UR5+0x300], R29 ;  /* 0x0003001d03007988 */ /* 0x0103e80008000005 */
[----:B0-----:R-:W2:Y:S04]  /*359c0*/  LDL.LU R5, [R1+0x4] ;  /* 0x0000040001057983 */ /* 0x001ea80000300800 */
[----:B-1----:R-:W4:Y:S04]  /*359d0*/  LDL.LU R29, [R1+0x3398] ;  /* 0x00339800011d7983 */ /* 0x002f280000300800 */
[----:B---3--:R0:W-:Y:S02]  /*359e0*/  STS.U8 [R3+UR5+0x100], R0 ;  /* 0x0001000003007988 */ /* 0x0081e40008000005 */
[----:B0-----:R-:W0:Y:S02]  /*359f0*/  S2R R0, SR_TID.X ;  /* 0x0000000000007919 */ /* 0x001e240000002100 */
[----:B0-----:R-:W-:-:S04]  /*35a00*/  LOP3.LUT R0, R0, 0x7f, RZ, 0xc0, !PT ;  /* 0x0000007f00007812 */ /* 0x001fc800078ec0ff */
[----:B------:R-:W-:Y:S02]  /*35a10*/  ISETP.GE.AND P0, PT, R0, UR7, PT ;  /* 0x0000000700007c0c */ /* 0x000fe4000bf06270 */
[----:B------:R-:W0:Y:S01]  /*35a20*/  S2R R0, SR_TID.X ;  /* 0x0000000000007919 */ /* 0x000e220000002100 */
[----:B------:R-:W-:Y:S04]  /*35a30*/  STS.U8 [R3+UR5+0x900], R26 ;  /* 0x0009001a03007988 */ /* 0x000fe80008000005 */
[----:B------:R-:W-:Y:S04]  /*35a40*/  STS.U8 [R3+UR5+0xb00], R19 ;  /* 0x000b001303007988 */ /* 0x000fe80008000005 */
[----:B------:R1:W-:Y:S04]  /*35a50*/  STS.U8 [R3+UR5+0xd00], R4 ;  /* 0x000d000403007988 */ /* 0x0003e80008000005 */
[----:B------:R-:W-:Y:S04]  /*35a60*/  STS.U8 [R3+UR5+0xf00], R18 ;  /* 0x000f001203007988 */ /* 0x000fe80008000005 */
[----:B-1----:R-:W3:Y:S01]  /*35a70*/  LDL R4, [R1+0x1be8] ;  /* 0x001be80001047983 */ /* 0x002ee20000100800 */
[----:B0-----:R-:W-:-:S04]  /*35a80*/  LOP3.LUT R0, R0, 0x7f, RZ, 0xc0, !PT ;  /* 0x0000007f00007812 */ /* 0x001fc800078ec0ff */
[----:B------:R-:W-:Y:S01]  /*35a90*/  LOP3.LUT R0, R0, 0x18, RZ, 0x3c, !PT ;  /* 0x0000001800007812 */ /* 0x000fe200078e3cff */
[----:B--2---:R0:W-:Y:S04]  /*35aa0*/  STS.U8 [R3+UR5+0x500], R5 ;  /* 0x0005000503007988 */ /* 0x0041e80008000005 */
[----:B----4-:R-:W-:Y:S04]  /*35ab0*/  STS.U8 [R3+UR5+0x700], R29 ;  /* 0x0007001d03007988 */ /* 0x010fe80008000005 */
[----:B-----5:R1:W-:Y:S04]  /*35ac0*/  STS.U8 [R0+UR5+0x180], R22 ;  /* 0x0001801600007988 */ /* 0x0203e80008000005 */
[----:B0-----:R-:W3:Y:S04]  /*35ad0*/  LDL R5, [R1+0x1bf0] ;  /* 0x001bf00001057983 */ /* 0x001ee80000100800 */
[----:B------:R0:W-:Y:S04]  /*35ae0*/  STS.U8 [R0+UR5+0x380], R20 ;  /* 0x0003801400007988 */ /* 0x0001e80008000005 */
[----:B-1----:R-:W2:Y:S04]  /*35af0*/  LDL.LU R22, [R1+0x3394] ;  /* 0x0033940001167983 */ /* 0x002ea80000300800 */
[----:B------:R1:W-:Y:S04]  /*35b00*/  STS.U8 [R0+UR5+0x580], R28 ;  /* 0x0005801c00007988 */ /* 0x0003e80008000005 */
[----:B0-----:R-:W4:Y:S04]  /*35b10*/  LDL.LU R20, [R1+0x3390] ;  /* 0x0033900001147983 */ /* 0x001f280000300800 */
[----:B-1----:R-:W5:Y:S04]  /*35b20*/  LDL.LU R28, [R1+0x338c] ;  /* 0x00338c00011c7983 */ /* 0x002f680000300800 */
[----:B------:R-:W-:Y:S04]  /*35b30*/  STS.U8 [R0+UR5+0xd80], R23 ;  /* 0x000d801700007988 */ /* 0x000fe80008000005 */
[----:B------:R-:W-:Y:S01]  /*35b40*/  STS.U8 [R0+UR5+0xf80], R24 ;  /* 0x000f801800007988 */ /* 0x000fe20008000005 */
[----:B------:R-:W-:-:S03]  /*35b50*/  PRMT R2, RZ, 0x7610, R2 ;  /* 0x00007610ff027816 */ /* 0x000fc60000000002 */
[----:B--2---:R-:W-:Y:S04]  /*35b60*/  STS.U8 [R0+UR5+0xb80], R22 ;  /* 0x000b801600007988 */ /* 0x004fe80008000005 */
[----:B----4-:R-:W-:Y:S04]  /*35b70*/  STS.U8 [R0+UR5+0x980], R20 ;  /* 0x0009801400007988 */ /* 0x010fe80008000005 */
[----:B-----5:R-:W-:Y:S01]  /*35b80*/  STS.U8 [R0+UR5+0x780], R28 ;  /* 0x0007801c00007988 */ /* 0x020fe20008000005 */
[----:B---3--:R-:W-:-:S04]  /*35b90*/  @!P0 LOP3.LUT R5, R5, R4, RZ, 0x3c, !PT ;  /* 0x0000000405058212 */ /* 0x008fc800078e3cff */
[----:B------:R-:W-:-:S04]  /*35ba0*/  @!P0 LOP3.LUT R4, R5, R4, RZ, 0x3c, !PT ;  /* 0x0000000405048212 */ /* 0x000fc800078e3cff */
[----:B------:R-:W-:Y:S01]  /*35bb0*/  @!P0 LOP3.LUT R5, R5, R4, RZ, 0x3c, !PT ;  /* 0x0000000405058212 */ /* 0x000fe200078e3cff */
[----:B------:R-:W-:Y:S06]  /*35bc0*/  BAR.SYNC.DEFER_BLOCKING 0x0 ;  /* 0x0000000000007b1d */ /* 0x000fec0000010000 */
[----:B------:R-:W2:Y:S04]  /*35bd0*/  @!P0 LDG.E.U8 R2, desc[UR10][R4.64] ;  /* 0x0000000a04028981 */ /* 0x000ea8000c1e1100 */
[----:B--2---:R0:W-:Y:S04]  /*35be0*/  STL [R1+0xa48], R2 ;  /* 0x000a480201007387 */ /* 0x0041e80000100800 */
[----:B0-----:R-:W2:Y:S04]  /*35bf0*/  LDL.LU R2, [R1+0x3388] ;  /* 0x0033880001027983 */ /* 0x001ea80000300800 */
[----:B------:R-:W3:Y:S04]  /*35c00*/  LDL R4, [R1+0x1ad8] ;  /* 0x001ad80001047983 */ /* 0x000ee80000100800 */
[----:B------:R-:W3:Y:S01]  /*35c10*/  LDL R5, [R1+0x1adc] ;  /* 0x001adc0001057983 */ /* 0x000ee20000100800 */
[----:B------:R-:W-:-:S02]  /*35c20*/  PRMT R16, RZ, 0x7610, R16 ;  /* 0x00007610ff107816 */ /* 0x000fc40000000010 */
[----:B---3--:R-:W-:-:S04]  /*35c30*/  @!P0 LOP3.LUT R5, R5, R4, RZ, 0x3c, !PT ;  /* 0x0000000405058212 */ /* 0x008fc800078e3cff */
[----:B------:R-:W-:-:S04]  /*35c40*/  @!P0 LOP3.LUT R4, R5, R4, RZ, 0x3c, !PT ;  /* 0x0000000405048212 */ /* 0x000fc800078e3cff */
[----:B------:R-:W-:-:S05]  /*35c50*/  @!P0 LOP3.LUT R5, R5, R4, RZ, 0x3c, !PT ;  /* 0x0000000405058212 */ /* 0x000fca00078e3cff */
[----:B------:R-:W3:Y:S04]  /*35c60*/  @!P0 LDG.E.U8 R16, desc[UR10][R4.64] ;  /* 0x0000000a04108981 */ /* 0x000ee8000c1e1100 */
[----:B---3--:R0:W-:Y:S04]  /*35c70*/  STL [R1+0xa44], R16 ;  /* 0x000a441001007387 */ /* 0x0081e80000100800 */
[----:B0-----:R-:W3:Y:S04]  /*35c80*/  LDL.LU R16, [R1+0x3384] ;  /* 0x0033840001107983 */ /* 0x001ee80000300800 */
[----:B------:R-:W4:Y:S04]  /*35c90*/  LDL R4, [R1+0xb0c] ;  /* 0x000b0c0001047983 */ /* 0x000f280000100800 */
[----:B------:R-:W4:Y:S01]  /*35ca0*/  LDL R5, [R1+0xc28] ;  /* 0x000c280001057983 */ /* 0x000f220000100800 */
[----:B--2---:R-:W-:-:S02]  /*35cb0*/  PRMT R2, RZ, 0x7610, R2 ;  /* 0x00007610ff027816 */ /* 0x004fc40000000002 */
[----:B----4-:R-:W-:-:S04]  /*35cc0*/  @!P0 LOP3.LUT R5, R5, R4, RZ, 0x3c, !PT ;  /* 0x0000000405058212 */ /* 0x010fc800078e3cff */
[----:B------:R-:W-:-:S04]  /*35cd0*/  @!P0 LOP3.LUT R4, R5, R4, RZ, 0x3c, !PT ;  /* 0x0000000405048212 */ /* 0x000fc800078e3cff */
[----:B------:R-:W-:-:S05]  /*35ce0*/  @!P0 LOP3.LUT R5, R5, R4, RZ, 0x3c, !PT ;  /* 0x0000000405058212 */ /* 0x000fca00078e3cff */
[----:B------:R-:W2:Y:S04]  /*35cf0*/  @!P0 LDG.E.U8 R2, desc[UR10][R4.64] ;  /* 0x0000000a04028981 */ /* 0x000ea8000c1e1100 */
[----:B--2---:R0:W-:Y:S04]  /*35d00*/  STL [R1+0xa40], R2 ;  /* 0x000a400201007387 */ /* 0x0041e80000100800 */
[----:B0-----:R-:W2:Y:S04]  /*35d10*/  LDL.LU R2, [R1+0x3380] ;  /* 0x0033800001027983 */ /* 0x001ea80000300800 */
[----:B------:R-:W4:Y:S04]  /*35d20*/  LDL R4, [R1+0xc24] ;  /* 0x000c240001047983 */ /* 0x000f280000100800 */
[----:B------:R-:W4:Y:S01]  /*35d30*/  LDL R5, [R1+0x1ad4] ;  /* 0x001ad40001057983 */ /* 0x000f220000100800 */
[----:B---3--:R-:W-:-:S02]  /*35d40*/  PRMT R16, RZ, 0x7610, R16 ;  /* 0x00007610ff107816 */ /* 0x008fc40000000010 */
[----:B----4-:R-:W-:-:S04]  /*35d50*/  @!P0 LOP3.LUT R5, R5, R4, RZ, 0x3c, !PT ;  /* 0x0000000405058212 */ /* 0x010fc800078e3cff */
        /* <DEDUP_REMOVED lines=4138> */
[----:B------:R-:W-:-:S02]  /*46000*/  PRMT R7, RZ, 0x7610, R7 ;  /* 0x00007610ff077816 */ /* 0x000fc40000000007 */
[----:B----4-:R-:W-:-:S04]  /*46010*/  @!P0 LOP3.LUT R5, R5, R4, RZ, 0x3c, !PT ;  /* 0x0000000405058212 */ /* 0x010fc800078e3cff */
[----:B------:R-:W-:-:S04]  /*46020*/  @!P0 LOP3.LUT R4, R5, R4, RZ, 0x3c, !PT ;  /* 0x0000000405048212 */ /* 0x000fc800078e3cff */
[----:B------:R-:W-:-:S05]  /*46030*/  @!P0 LOP3.LUT R5, R5, R4, RZ, 0x3c, !PT ;  /* 0x0000000405058212 */ /* 0x000fca00078e3cff */
[----:B------:R0:W4:Y:S04]  /*46040*/  @!P0 LDG.E.U8 R7, desc[UR10][R4.64] ;  /* 0x0000000a04078981 */ /* 0x000128000c1e1100 */
[----:B------:R-:W0:Y:S04]  /*46050*/  LDL R4, [R1+0xc80] ;  /* 0x000c800001047983 */ /* 0x000e280000100800 */
[----:B------:R-:W0:Y:S01]  /*46060*/  LDL R5, [R1+0xc84] ;  /* 0x000c840001057983 */ /* 0x000e220000100800 */
[----:B---3--:R-:W-:Y:S02]  /*46070*/  PRMT R16, RZ, 0x7610, R16 ;  /* 0x00007610ff107816 */ /* 0x008fe40000000010 */
[----:B0-----:R-:W-:-:S04]  /*46080*/  @!P0 LOP3.LUT R5, R5, R4, RZ, 0x3c, !PT ;  /* 0x0000000405058212 */ /* 0x001fc800078e3cff */
[----:B------:R-:W-:-:S04]  /*46090*/  @!P0 LOP3.LUT R4, R5, R4, RZ, 0x3c, !PT ;  /* 0x0000000405048212 */ /* 0x000fc800078e3cff */
[----:B------:R-:W-:-:S05]  /*460a0*/  @!P0 LOP3.LUT R5, R5, R4, RZ, 0x3c, !PT ;  /* 0x0000000405058212 */ /* 0x000fca00078e3cff */
[----:B------:R-:W3:Y:S04]  /*460b0*/  @!P0 LDG.E.U8 R16, desc[UR10][R4.64] ;  /* 0x0000000a04108981 */ /* 0x000ee8000c1e1100 */
[----:B----4-:R0:W-:Y:S04]  /*460c0*/  STL [R1+0x9c], R7 ;  /* 0x00009c0701007387 */ /* 0x0101e80000100800 */
[----:B0-----:R-:W4:Y:S04]  /*460d0*/  LDL R7, [R1+0xc5c] ;  /* 0x000c5c0001077983 */ /* 0x001f280000100800 */
[----:B---3--:R0:W-:Y:S04]  /*460e0*/  STL [R1+0x94], R16 ;  /* 0x0000941001007387 */ /* 0x0081e80000100800 */
[----:B0-----:R-:W3:Y:S04]  /*460f0*/  LDL.LU R16, [R1+0x2c4c] ;  /* 0x002c4c0001107983 */ /* 0x001ee80000300800 */
[----:B------:R-:W5:Y:S04]  /*46100*/  LDL R4, [R1+0xc78] ;  /* 0x000c780001047983 */ /* 0x000f680000100800 */
[----:B------:R-:W5:Y:S01]  /*46110*/  LDL R5, [R1+0xc7c] ;  /* 0x000c7c0001057983 */ /* 0x000f620000100800 */
[----:B--2---:R-:W-:-:S02]  /*46120*/  PRMT R2, RZ, 0x7610, R2 ;  /* 0x00007610ff027816 */ /* 0x004fc40000000002 */
[----:B-----5:R-:W-:-:S04]  /*46130*/  @!P0 LOP3.LUT R5, R5, R4, RZ, 0x3c, !PT ;  /* 0x0000000405058212 */ /* 0x020fc800078e3cff */
[----:B------:R-:W-:-:S04]  /*46140*/  @!P0 LOP3.LUT R4, R5, R4, RZ, 0x3c, !PT ;  /* 0x0000000405048212 */ /* 0x000fc800078e3cff */
[----:B------:R-:W-:-:S05]  /*46150*/  @!P0 LOP3.LUT R5, R5, R4, RZ, 0x3c, !PT ;  /* 0x0000000405058212 */ /* 0x000fca00078e3cff */
[----:B------:R-:W2:Y:S04]  /*46160*/  @!P0 LDG.E.U8 R2, desc[UR10][R4.64] ;  /* 0x0000000a04028981 */ /* 0x000ea8000c1e1100 */
[----:B--2---:R0:W-:Y:S04]  /*46170*/  STL [R1+0x28], R2 ;  /* 0x0000280201007387 */ /* 0x0041e80000100800 */
[----:B0-----:R-:W2:Y:S04]  /*46180*/  LDL.LU R2, [R1+0x2c48] ;  /* 0x002c480001027983 */ /* 0x001ea80000300800 */
[----:B------:R-:W5:Y:S04]  /*46190*/  LDL R4, [R1+0xc70] ;  /* 0x000c700001047983 */ /* 0x000f680000100800 */
[----:B------:R-:W5:Y:S01]  /*461a0*/  LDL R5, [R1+0xc74] ;  /* 0x000c740001057983 */ /* 0x000f620000100800 */
[----:B---3--:R-:W-:-:S02]  /*461b0*/  PRMT R16, RZ, 0x7610, R16 ;  /* 0x00007610ff107816 */ /* 0x008fc40000000010 */
[----:B-----5:R-:W-:-:S04]  /*461c0*/  @!P0 LOP3.LUT R5, R5, R4, RZ, 0x3c, !PT ;  /* 0x0000000405058212 */ /* 0x020fc800078e3cff */
[----:B------:R-:W-:-:S04]  /*461d0*/  @!P0 LOP3.LUT R4, R5, R4, RZ, 0x3c, !PT ;  /* 0x0000000405048212 */ /* 0x000fc800078e3cff */
[----:B------:R-:W-:-:S05]  /*461e0*/  @!P0 LOP3.LUT R5, R5, R4, RZ, 0x3c, !PT ;  /* 0x0000000405058212 */ /* 0x000fca00078e3cff */
[----:B------:R-:W3:Y:S04]  /*461f0*/  @!P0 LDG.E.U8 R16, desc[UR10][R4.64] ;  /* 0x0000000a04108981 */ /* 0x000ee8000c1e1100 */
        /* <DEDUP_REMOVED lines=13> */
[----:B------:R-:W-:-:S02]  /*462d0*/  PRMT R13, RZ, 0x7610, R13 ;  /* 0x00007610ff0d7816 */ /* 0x000fc4000000000d */
[----:B-----5:R-:W-:-:S04]  /*462e0*/  @!P0 LOP3.LUT R5, R5, R4, RZ, 0x3c, !PT ;  /* 0x0000000405058212 */ /* 0x020fc800078e3cff */
[----:B------:R-:W-:-:S04]  /*462f0*/  @!P0 LOP3.LUT R4, R5, R4, RZ, 0x3c, !PT ;  /* 0x0000000405048212 */ /* 0x000fc800078e3cff */
[----:B------:R-:W-:-:S05]  /*46300*/  @!P0 LOP3.LUT R5, R5, R4, RZ, 0x3c, !PT ;  /* 0x0000000405058212 */ /* 0x000fca00078e3cff */
[----:B------:R4:W5:Y:S04]  /*46310*/  @!P0 LDG.E.U8 R13, desc[UR10][R4.64] ;  /* 0x0000000a040d8981 */ /* 0x000968000c1e1100 */
[----:B------:R-:W2:Y:S01]  /*46320*/  LDL R5, [R1+0xc58] ;  /* 0x000c580001057983 */ /* 0x000ea20000100800 */
[----:B------:R-:W-:Y:S01]  /*46330*/  PRMT R6, RZ, 0x7610, R6 ;  /* 0x00007610ff067816 */ /* 0x000fe20000000006 */
[----:B----4-:R-:W-:Y:S02]  /*46340*/  @!P0 IMAD.MOV.U32 R4, RZ, RZ, R7 ;  /* 0x000000ffff048224 */ /* 0x010fe400078e0007 */
[----:B-----5:R0:W-:Y:S01]  /*46350*/  STL [R1+0x7c], R13 ;  /* 0x00007c0d01007387 */ /* 0x0201e20000100800 */
[----:B------:R-:W-:-:S03]  /*46360*/  PRMT R29, RZ, 0x7610, R29 ;  /* 0x00007610ff1d7816 */ /* 0x000fc6000000001d */
[----:B------:R-:W4:Y:S04]  /*46370*/  LDL R7, [R1+0x1b30] ;  /* 0x001b300001077983 */ /* 0x000f280000100800 */
[----:B--2---:R1:W2:Y:S04]  /*46380*/  @!P0 LDG.E.U8 R6, desc[UR10][R4.64] ;  /* 0x0000000a04068981 */ /* 0x0042a8000c1e1100 */
[----:B0-----:R-:W5:Y:S04]  /*46390*/  LDL R13, [R1+0x1b2c] ;  /* 0x001b2c00010d7983 */ /* 0x001f680000100800 */
[----:B------:R-:W1:Y:S04]  /*463a0*/  LDL R4, [R1+0xc50] ;  /* 0x000c500001047983 */ /* 0x000e680000100800 */
[----:B------:R-:W1:Y:S02]  /*463b0*/  LDL R5, [R1+0xc54] ;  /* 0x000c540001057983 */ /* 0x000e640000100800 */
[----:B-1----:R-:W-:-:S04]  /*463c0*/  @!P0 LOP3.LUT R5, R5, R4, RZ, 0x3c, !PT ;  /* 0x0000000405058212 */ /* 0x002fc800078e3cff */
[----:B------:R-:W-:-:S04]  /*463d0*/  @!P0 LOP3.LUT R4, R5, R4, RZ, 0x3c, !PT ;  /* 0x0000000405048212 */ /* 0x000fc800078e3cff */
[----:B------:R-:W-:Y:S01]  /*463e0*/  @!P0 LOP3.LUT R5, R5, R4, RZ, 0x3c, !PT ;  /* 0x0000000405058212 */ /* 0x000fe200078e3cff */
[----:B--2---:R0:W-:Y:S04]  /*463f0*/  STL [R1+0x8c], R6 ;  /* 0x00008c0601007387 */ /* 0x0041e80000100800 */
[----:B------:R1:W2:Y:S01]  /*46400*/  @!P0 LDG.E.U8 R29, desc[UR10][R4.64] ;  /* 0x0000000a041d8981 */ /* 0x0002a2000c1e1100 */
[----:B------:R-:W-:-:S03]  /*46410*/  PRMT R14, RZ, 0x7610, R14 ;  /* 0x00007610ff0e7816 */ /* 0x000fc6000000000e */
[----:B0-----:R-:W4:Y:S04]  /*46420*/  LDL R6, [R1+0x1b6c] ;  /* 0x001b6c0001067983 */ /* 0x001f280000100800 */
[----:B------:R-:W1:Y:S04]  /*46430*/  LDL R4, [R1+0xc48] ;  /* 0x000c480001047983 */ /* 0x000e680000100800 */
[----:B------:R-:W1:Y:S02]  /*46440*/  LDL R5, [R1+0xc4c] ;  /* 0x000c4c0001057983 */ /* 0x000e640000100800 */
[----:B-1----:R-:W-:-:S04]  /*46450*/  @!P0 LOP3.LUT R5, R5, R4, RZ, 0x3c, !PT ;  /* 0x0000000405058212 */ /* 0x002fc800078e3cff */
[----:B------:R-:W-:-:S04]  /*46460*/  @!P0 LOP3.LUT R4, R5, R4, RZ, 0x3c, !PT ;  /* 0x0000000405048212 */ /* 0x000fc800078e3cff */
[----:B------:R-:W-:Y:S01]  /*46470*/  @!P0 LOP3.LUT R5, R5, R4, RZ, 0x3c, !PT ;  /* 0x0000000405058212 */ /* 0x000fe200078e3cff */
[----:B--2---:R0:W-:Y:S04]  /*46480*/  STL [R1+0x88], R29 ;  /* 0x0000881d01007387 */ /* 0x0041e80000100800 */
[----:B------:R1:W2:Y:S01]  /*46490*/  @!P0 LDG.E.U8 R14, desc[UR10][R4.64] ;  /* 0x0000000a040e8981 */ /* 0x0002a2000c1e1100 */
[----:B---3--:R-:W-:-:S03]  /*464a0*/  PRMT R16, RZ, 0x7610, R16 ;  /* 0x00007610ff107816 */ /* 0x008fc60000000010 */
[----:B0-----:R-:W3:Y:S04]  /*464b0*/  LDL R29, [R1+0x1bac] ;  /* 0x001bac00011d7983 */ /* 0x001ee80000100800 */
[----:B------:R-:W1:Y:S04]  /*464c0*/  LDL R4, [R1+0xc40] ;  /* 0x000c400001047983 */ /* 0x000e680000100800 */
[----:B------:R-:W1:Y:S02]  /*464d0*/  LDL R5, [R1+0x1aec] ;  /* 0x001aec0001057983 */ /* 0x000e640000100800 */
[----:B-1----:R-:W-:-:S04]  /*464e0*/  @!P0 LOP3.LUT R5, R5, R4, RZ, 0x3c, !PT ;  /* 0x0000000405058212 */ /* 0x002fc800078e3cff */
[----:B------:R-:W-:-:S04]  /*464f0*/  @!P0 LOP3.LUT R4, R5, R4, RZ, 0x3c, !PT ;  /* 0x0000000405048212 */ /* 0x000fc800078e3cff */
[----:B------:R-:W-:-:S05]  /*46500*/  @!P0 LOP3.LUT R5, R5, R4, RZ, 0x3c, !PT ;  /* 0x0000000405058212 */ /* 0x000fca00078e3cff */
[----:B------:R-:W3:Y:S04]  /*46510*/  @!P0 LDG.E.U8 R16, desc[UR10][R4.64] ;  /* 0x0000000a04108981 */ /* 0x000ee8000c1e1100 */
[----:B--2---:R0:W-:Y:S04]  /*46520*/  STL [R1+0x84], R14 ;  /* 0x0000840e01007387 */ /* 0x0041e80000100800 */
[----:B0-----:R-:W2:Y:S04]  /*46530*/  LDL R14, [R1+0x1bec] ;  /* 0x001bec00010e7983 */ /* 0x001ea80000100800 */
[----:B---3--:R0:W-:Y:S04]  /*46540*/  STL [R1+0x20], R16 ;  /* 0x0000201001007387 */ /* 0x0081e80000100800 */
[----:B0-----:R-:W3:Y:S04]  /*46550*/  LDL.LU R16, [R1+0x2c3c] ;  /* 0x002c3c0001107983 */ /* 0x001ee80000300800 */
[----:B------:R-:W2:Y:S01]  /*46560*/  LDL R5, [R1+0x1af0] ;  /* 0x001af00001057983 */ /* 0x000ea20000100800 */
[----:B------:R-:W-:Y:S01]  /*46570*/  PRMT R2, RZ, 0x7610, R2 ;  /* 0x00007610ff027816 */ /* 0x000fe20000000002 */
[----:B-----5:R-:W-:Y:S01]  /*46580*/  @!P0 IMAD.MOV.U32 R4, RZ, RZ, R13 ;  /* 0x000000ffff048224 */ /* 0x020fe200078e000d */
[----:B------:R-:W-:Y:S01]  /*46590*/  PRMT R3, RZ, 0x7610, R3 ;  /* 0x00007610ff037816 */ /* 0x000fe20000000003 */
[----:B------:R-:W5:Y:S05]  /*465a0*/  LDL R13, [R1+0x1ae4] ;  /* 0x001ae400010d7983 */ /* 0x000f6a0000100800 */
[----:B----4-:R0:W4:Y:S04]  /*465b0*/  @!P0 LDG.E.U8 R3, desc[UR10][R6.64] ;  /* 0x0000000a06038981 */ /* 0x010128000c1e1100 */
[----:B--2---:R-:W2:Y:S01]  /*465c0*/  @!P0 LDG.E.U8 R2, desc[UR10][R4.64] ;  /* 0x0000000a04028981 */ /* 0x004ea2000c1e1100 */
[----:B0-----:R-:W-:-:S03]  /*465d0*/  @!P0 IMAD.MOV.U32 R6, RZ, RZ, R29 ;  /* 0x000000ffff068224 */ /* 0x001fc600078e001d */
[----:B--2---:R0:W-:Y:S04]  /*465e0*/  STL [R1+0x18], R2 ;  /* 0x0000180201007387 */ /* 0x0041e80000100800 */
[----:B0-----:R-:W2:Y:S04]  /*465f0*/  LDL.LU R2, [R1+0x2c38] ;  /* 0x002c380001027983 */ /* 0x001ea80000300800 */
[----:B------:R-:W2:Y:S01]  /*46600*/  LDL R7, [R1+0x1b70] ;  /* 0x001b700001077983 */ /* 0x000ea20000100800 */
[----:B------:R-:W-:-:S03]  /*46610*/  PRMT R4, RZ, 0x7610, R4 ;  /* 0x00007610ff047816 */ /* 0x000fc60000000004 */
[----:B----4-:R-:W-:Y:S01]  /*46620*/  STL [R1+0x2c08], R3 ;  /* 0x002c080301007387 */ /* 0x010fe20000100800 */
[----:B------:R-:W-:-:S03]  /*46630*/  PRMT R5, RZ, 0x7610, R5 ;  /* 0x00007610ff057816 */ /* 0x000fc60000000005 */
[----:B------:R-:W4:Y:S04]  /*46640*/  LDL R29, [R1+0x1afc] ;  /* 0x001afc00011d7983 */ /* 0x000f280000100800 */
[----:B--2---:R0:W2:Y:S04]  /*46650*/  @!P0 LDG.E.U8 R4, desc[UR10][R6.64] ;  /* 0x0000000a06048981 */ /* 0x0040a8000c1e1100 */
[----:B------:R-:W3:Y:S01]  /*46660*/  LDL R7, [R1+0x1bb0] ;  /* 0x001bb00001077983 */ /* 0x000ee20000100800 */
[----:B0-----:R-:W-:-:S03]  /*46670*/  @!P0 IMAD.MOV.U32 R6, RZ, RZ, R14 ;  /* 0x000000ffff068224 */ /* 0x001fc600078e000e */
[----:B--2---:R-:W-:Y:S01]  /*46680*/  STL [R1+0x2c0c], R4 ;  /* 0x002c0c0401007387 */ /* 0x004fe20000100800 */
[----:B------:R-:W-:-:S03]  /*46690*/  PRMT R10, RZ, 0x7610, R10 ;  /* 0x00007610ff0a7816 */ /* 0x000fc6000000000a */
[----:B------:R-:W2:Y:S04]  /*466a0*/  LDL R14, [R1+0x1b04] ;  /* 0x001b0400010e7983 */ /* 0x000ea80000100800 */
[----:B---3--:R5:W3:Y:S04]  /*466b0*/  @!P0 LDG.E.U8 R5, desc[UR10][R6.64] ;  /* 0x0000000a06058981 */ /* 0x008ae8000c1e1100 */
[----:B------:R-:W2:Y:S01]  /*466c0*/  LDL R7, [R1+0xc44] ;  /* 0x000c440001077983 */ /* 0x000ea20000100800 */
[----:B-----5:R-:W-:-:S03]  /*466d0*/  @!P0 IMAD.MOV.U32 R6, RZ, RZ, R13 ;  /* 0x000000ffff068224 */ /* 0x020fc600078e000d */
[----:B---3--:R-:W-:Y:S01]  /*466e0*/  STL [R1+0x2c10], R5 ;  /* 0x002c100501007387 */ /* 0x008fe20000100800 */
[----:B------:R-:W-:-:S03]  /*466f0*/  PRMT R2, RZ, 0x7610, R2 ;  /* 0x00007610ff027816 */ /* 0x000fc60000000002 */
[----:B------:R-:W3:Y:S04]  /*46700*/  LDL R13, [R1+0xc2c] ;  /* 0x000c2c00010d7983 */ /* 0x000ee80000100800 */
[----:B--2---:R0:W2:Y:S04]  /*46710*/  @!P0 LDG.E.U8 R10, desc[UR10][R6.64] ;  /* 0x0000000a060a8981 */ /* 0x0040a8000c1e1100 */
[----:B------:R-:W0:Y:S04]  /*46720*/  LDL R6, [R1+0xc3c] ;  /* 0x000c3c0001067983 */ /* 0x000e280000100800 */
[----:B------:R-:W0:Y:S02]  /*46730*/  LDL R7, [R1+0x1af4] ;  /* 0x001af40001077983 */ /* 0x000e240000100800 */
[----:B0-----:R-:W-:-:S04]  /*46740*/  @!P0 LOP3.LUT R7, R7, R6, RZ, 0x3c, !PT ;  /* 0x0000000607078212 */ /* 0x001fc800078e3cff */
[----:B------:R-:W-:-:S04]  /*46750*/  @!P0 LOP3.LUT R6, R7, R6, RZ, 0x3c, !PT ;  /* 0x0000000607068212 */ /* 0x000fc800078e3cff */
[----:B------:R-:W-:-:S05]  /*46760*/  @!P0 LOP3.LUT R7, R7, R6, RZ, 0x3c, !PT ;  /* 0x0000000607078212 */ /* 0x000fca00078e3cff */
[----:B------:R-:W5:Y:S04]  /*46770*/  @!P0 LDG.E.U8 R2, desc[UR10][R6.64] ;  /* 0x0000000a06028981 */ /* 0x000f68000c1e1100 */
[----:B--2---:R0:W-:Y:S04]  /*46780*/  STL [R1+0x74], R10 ;  /* 0x0000740a01007387 */ /* 0x0041e80000100800 */
[----:B0-----:R-:W2:Y:S04]  /*46790*/  LDL R10, [R1+0x1b14] ;  /* 0x001b1400010a7983 */ /* 0x001ea80000100800 */
[----:B-----5:R0:W-:Y:S04]  /*467a0*/  STL [R1+0x1c], R2 ;  /* 0x00001c0201007387 */ /* 0x0201e80000100800 */
[----:B0-----:R-:W5:Y:S04]  /*467b0*/  LDL.LU R2, [R1+0x2c34] ;  /* 0x002c340001027983 */ /* 0x001f680000300800 */
[----:B------:R-:W2:Y:S01]  /*467c0*/  LDL R7, [R1+0xc38] ;  /* 0x000c380001077983 */ /* 0x000ea20000100800 */
[----:B------:R-:W-:Y:S01]  /*467d0*/  PRMT R5, RZ, 0x7610, R5 ;  /* 0x00007610ff057816 */ /* 0x000fe20000000005 */
[----:B----4-:R-:W-:Y:S01]  /*467e0*/  @!P0 IMAD.MOV.U32 R6, RZ, RZ, R29 ;  /* 0x000000ffff068224 */ /* 0x010fe200078e001d */
[----:B------:R-:W-:Y:S01]  /*467f0*/  PRMT R9, RZ, 0x7610, R9 ;  /* 0x00007610ff097816 */ /* 0x000fe20000000009 */
[----:B------:R-:W4:Y:S04]  /*46800*/  LDL R29, [R1+0x1ae8] ;  /* 0x001ae800011d7983 */ /* 0x000f280000100800 */
[----:B--2---:R0:W2:Y:S04]  /*46810*/  @!P0 LDG.E.U8 R5, desc[UR10][R6.64] ;  /* 0x0000000a06058981 */ /* 0x0040a8000c1e1100 */
[----:B------:R-:W3:Y:S01]  /*46820*/  LDL R7, [R1+0xc34] ;  /* 0x000c340001077983 */ /* 0x000ee20000100800 */
[----:B0-----:R-:W-:-:S03]  /*46830*/  @!P0 IMAD.MOV.U32 R6, RZ, RZ, R14 ;  /* 0x000000ffff068224 */ /* 0x001fc600078e000e */
[----:B--2---:R0:W-:Y:S01]  /*46840*/  STL [R1+0x68], R5 ;  /* 0x0000680501007387 */ /* 0x0041e20000100800 */
[----:B-----5:R-:W-:Y:S02]  /*46850*/  PRMT R2, RZ, 0x7610, R2 ;  /* 0x00007610ff027816 */ /* 0x020fe40000000002 */
[----:B------:R-:W-:Y:S01]  /*46860*/  PRMT R17, RZ, 0x7610, R17 ;  /* 0x00007610ff117816 */ /* 0x000fe20000000011 */
[----:B------:R-:W2:Y:S04]  /*46870*/  LDL R14, [R1+0x1af8] ;  /* 0x001af800010e7983 */ /* 0x000ea80000100800 */
[----:B---3--:R1:W3:Y:S04]  /*46880*/  @!P0 LDG.E.U8 R9, desc[UR10][R6.64] ;  /* 0x0000000a06098981 */ /* 0x0082e8000c1e1100 */
[----:B0-----:R-:W5:Y:S04]  /*46890*/  LDL R5, [R1+0x1b24] ;  /* 0x001b240001057983 */ /* 0x001f680000100800 */
[----:B------:R-:W1:Y:S04]  /*468a0*/  LDL R6, [R1+0xc30] ;  /* 0x000c300001067983 */ /* 0x000e680000100800 */
[----:B------:R-:W1:Y:S02]  /*468b0*/  LDL R7, [R1+0x1b0c] ;  /* 0x001b0c0001077983 */ /* 0x000e640000100800 */
[----:B-1----:R-:W-:-:S04]  /*468c0*/  @!P0 LOP3.LUT R7, R7, R6, RZ, 0x3c, !PT ;  /* 0x0000000607078212 */ /* 0x002fc800078e3cff */
[----:B------:R-:W-:-:S04]  /*468d0*/  @!P0 LOP3.LUT R6, R7, R6, RZ, 0x3c, !PT ;  /* 0x0000000607068212 */ /* 0x000fc800078e3cff */
[----:B------:R-:W-:-:S05]  /*468e0*/  @!P0 LOP3.LUT R7, R7, R6, RZ, 0x3c, !PT ;  /* 0x0000000607078212 */ /* 0x000fca00078e3cff */
[----:B------:R0:W2:Y:S02]  /*468f0*/  @!P0 LDG.E.U8 R2, desc[UR10][R6.64] ;  /* 0x0000000a06028981 */ /* 0x0000a4000c1e1100 */
[----:B0-----:R-:W-:Y:S02]  /*46900*/  @!P0 IMAD.MOV.U32 R6, RZ, RZ, R10 ;  /* 0x000000ffff068224 */ /* 0x001fe400078e000a */
[----:B------:R-:W-:-:S05]  /*46910*/  @!P0 IMAD.MOV.U32 R7, RZ, RZ, R13 ;  /* 0x000000ffff078224 */ /* 0x000fca00078e000d */
[----:B------:R-:W4:Y:S04]  /*46920*/  @!P0 LDG.E.U8 R17, desc[UR10][R6.64] ;  /* 0x0000000a06118981 */ /* 0x000f28000c1e1100 */
[----:B---3--:R0:W-:Y:S04]  /*46930*/  STL [R1+0x64], R9 ;  /* 0x0000640901007387 */ /* 0x0081e80000100800 */
[----:B0-----:R-:W3:Y:S04]  /*46940*/  LDL R9, [R1+0x1b34] ;  /* 0x001b340001097983 */ /* 0x001ee80000100800 */
[----:B--2---:R0:W-:Y:S04]  /*46950*/  STL [R1+0x60], R2 ;  /* 0x0000600201007387 */ /* 0x0041e80000100800 */
[----:B0-----:R-:W2:Y:S04]  /*46960*/  LDL.LU R2, [R1+0x2c30] ;  /* 0x002c300001027983 */ /* 0x001ea80000300800 */
[----:B------:R-:W3:Y:S04]  /*46970*/  LDL R13, [R1+0x1b00] ;  /* 0x001b0000010d7983 */ /* 0x000ee80000100800 */
[----:B------:R-:W3:Y:S04]  /*46980*/  LDL R10, [R1+0x1b3c] ;  /* 0x001b3c00010a7983 */ /* 0x000ee80000100800 */
[----:B----4-:R0:W-:Y:S04]  /*46990*/  STL [R1+0x5c], R17 ;  /* 0x00005c1101007387 */ /* 0x0101e80000100800 */
[----:B0-----:R-:W4:Y:S04]  /*469a0*/  LDL.LU R17, [R1+0x2c2c] ;  /* 0x002c2c0001117983 */ /* 0x001f280000300800 */
[----:B------:R-:W3:Y:S04]  /*469b0*/  LDL R6, [R1+0x1ae0] ;  /* 0x001ae00001067983 */ /* 0x000ee80000100800 */
[----:B------:R-:W3:Y:S01]  /*469c0*/  LDL R7, [R1+0x1b1c] ;  /* 0x001b1c0001077983 */ /* 0x000ee20000100800 */
[----:B------:R-:W-:-:S02]  /*469d0*/  PRMT R28, RZ, 0x7610, R28 ;  /* 0x00007610ff1c7816 */ /* 0x000fc4000000001c */
[----:B------:R-:W-:Y:S02]  /*469e0*/  PRMT R8, RZ, 0x7610, R8 ;  /* 0x00007610ff087816 */ /* 0x000fe40000000008 */
[----:B--2---:R-:W-:Y:S02]  /*469f0*/  PRMT R2, RZ, 0x7610, R2 ;  /* 0x00007610ff027816 */ /* 0x004fe40000000002 */
[----:B---3--:R-:W-:-:S04]  /*46a00*/  @!P0 LOP3.LUT R7, R7, R6, RZ, 0x3c, !PT ;  /* 0x0000000607078212 */ /* 0x008fc800078e3cff */
[----:B------:R-:W-:-:S04]  /*46a10*/  @!P0 LOP3.LUT R6, R7, R6, RZ, 0x3c, !PT ;  /* 0x0000000607068212 */ /* 0x000fc800078e3cff */
[----:B------:R-:W-:-:S05]  /*46a20*/  @!P0 LOP3.LUT R7, R7, R6, RZ, 0x3c, !PT ;  /* 0x0000000607078212 */ /* 0x000fca00078e3cff */
[----:B------:R5:W2:Y:S02]  /*46a30*/  @!P0 LDG.E.U8 R2, desc[UR10][R6.64] ;  /* 0x0000000a06028981 */ /* 0x000aa4000c1e1100 */
[----:B-----5:R-:W-:Y:S02]  /*46a40*/  @!P0 IMAD.MOV.U32 R6, RZ, RZ, R5 ;  /* 0x000000ffff068224 */ /* 0x020fe400078e0005 */
[----:B------:R-:W-:-:S05]  /*46a50*/  @!P0 IMAD.MOV.U32 R7, RZ, RZ, R29 ;  /* 0x000000ffff078224 */ /* 0x000fca00078e001d */
[----:B------:R0:W3:Y:S02]  /*46a60*/  @!P0 LDG.E.U8 R28, desc[UR10][R6.64] ;  /* 0x0000000a061c8981 */ /* 0x0000e4000c1e1100 */
[----:B0-----:R-:W-:Y:S02]  /*46a70*/  @!P0 IMAD.MOV.U32 R6, RZ, RZ, R9 ;  /* 0x000000ffff068224 */ /* 0x001fe400078e0009 */
[----:B------:R-:W-:-:S05]  /*46a80*/  @!P0 IMAD.MOV.U32 R7, RZ, RZ, R14 ;  /* 0x000000ffff078224 */ /* 0x000fca00078e000e */
[----:B------:R0:W5:Y:S01]  /*46a90*/  @!P0 LDG.E.U8 R8, desc[UR10][R6.64] ;  /* 0x0000000a06088981 */ /* 0x000162000c1e1100 */
[----:B------:R-:W-:Y:S01]  /*46aa0*/  PRMT R4, RZ, 0x7610, R4 ;  /* 0x00007610ff047816 */ /* 0x000fe20000000004 */
[----:B0-----:R-:W-:Y:S02]  /*46ab0*/  @!P0 IMAD.MOV.U32 R6, RZ, RZ, R10 ;  /* 0x000000ffff068224 */ /* 0x001fe400078e000a */
[----:B------:R-:W-:-:S05]  /*46ac0*/  @!P0 IMAD.MOV.U32 R7, RZ, RZ, R13 ;  /* 0x000000ffff078224 */ /* 0x000fca00078e000d */
[----:B------:R0:W4:Y:S04]  /*46ad0*/  @!P0 LDG.E.U8 R4, desc[UR10][R6.64] ;  /* 0x0000000a06048981 */ /* 0x000128000c1e1100 */
[----:B--2---:R1:W-:Y:S04]  /*46ae0*/  STL [R1+0x58], R2 ;  /* 0x0000580201007387 */ /* 0x0043e80000100800 */
[----:B-1----:R-:W2:Y:S04]  /*46af0*/  LDL.LU R2, [R1+0x2c28] ;  /* 0x002c280001027983 */ /* 0x002ea80000300800 */
[----:B------:R-:W0:Y:S04]  /*46b00*/  LDL R5, [R1+0x1b44] ;  /* 0x001b440001057983 */ /* 0x000e280000100800 */
[----:B------:R-:W2:Y:S04]  /*46b10*/  LDL R29, [R1+0x1b10] ;  /* 0x001b1000011d7983 */ /* 0x000ea80000100800 */
[----:B---3--:R1:W-:Y:S04]  /*46b20*/  STL [R1+0x54], R28 ;  /* 0x0000541c01007387 */ /* 0x0083e80000100800 */
[----:B------:R-:W3:Y:S04]  /*46b30*/  LDL R9, [R1+0x1b18] ;  /* 0x001b180001097983 */ /* 0x000ee80000100800 */
[----:B-1----:R-:W2:Y:S04]  /*46b40*/  LDL R28, [R1+0x1b4c] ;  /* 0x001b4c00011c7983 */ /* 0x002ea80000100800 */
[----:B-----5:R1:W-:Y:S04]  /*46b50*/  STL [R1+0x3c], R8 ;  /* 0x00003c0801007387 */ /* 0x0203e80000100800 */
[----:B------:R-:W5:Y:S01]  /*46b60*/  LDL R7, [R1+0x1b08] ;  /* 0x001b080001077983 */ /* 0x000f620000100800 */
[----:B------:R-:W-:-:S03]  /*46b70*/  PRMT R3, RZ, 0x7610, R3 ;  /* 0x00007610ff037816 */ /* 0x000fc60000000003 */
[----:B------:R-:W2:Y:S04]  /*46b80*/  LDL R14, [R1+0x1b20] ;  /* 0x001b2000010e7983 */ /* 0x000ea80000100800 */
[----:B------:R-:W2:Y:S04]  /*46b90*/  LDL R13, [R1+0x1b5c] ;  /* 0x001b5c00010d7983 */ /* 0x000ea80000100800 */
[----:B------:R-:W2:Y:S04]  /*46ba0*/  LDL R10, [R1+0x1b28] ;  /* 0x001b2800010a7983 */ /* 0x000ea80000100800 */
[----:B-1----:R-:W2:Y:S01]  /*46bb0*/  LDL R8, [R1+0x1b54] ;  /* 0x001b540001087983 */ /* 0x002ea20000100800 */
[----:B0-----:R-:W-:-:S05]  /*46bc0*/  @!P0 IMAD.MOV.U32 R6, RZ, RZ, R5 ;  /* 0x000000ffff068224 */ /* 0x001fca00078e0005 */
[----:B-----5:R2:W5:Y:S04]  /*46bd0*/  @!P0 LDG.E.U8 R3, desc[UR10][R6.64] ;  /* 0x0000000a06038981 */ /* 0x020568000c1e1100 */
[----:B----4-:R0:W-:Y:S04]  /*46be0*/  STL [R1+0x48], R4 ;  /* 0x0000480401007387 */ /* 0x0101e80000100800 */
[----:B------:R-:W4:Y:S04]  /*46bf0*/  LDL R5, [R1+0x1b38] ;  /* 0x001b380001057983 */ /* 0x000f280000100800 */
[----:B0-----:R-:W3:Y:S01]  /*46c00*/  LDL R4, [R1+0x1b64] ;  /* 0x001b640001047983 */ /* 0x001ee20000100800 */
[----:B------:R-:W-:Y:S01]  /*46c10*/  PRMT R27, RZ, 0x7610, R27 ;  /* 0x00007610ff1b7816 */ /* 0x000fe2000000001b */
[----:B--2---:R-:W-:-:S02]  /*46c20*/  @!P0 IMAD.MOV.U32 R6, RZ, RZ, R28 ;  /* 0x000000ffff068224 */ /* 0x004fc400078e001c */
[----:B------:R-:W-:Y:S01]  /*46c30*/  @!P0 IMAD.MOV.U32 R7, RZ, RZ, R29 ;  /* 0x000000ffff078224 */ /* 0x000fe200078e001d */
[----:B------:R-:W-:Y:S02]  /*46c40*/  PRMT R15, RZ, 0x7610, R15 ;  /* 0x00007610ff0f7816 */ /* 0x000fe4000000000f */
[----:B------:R-:W-:Y:S02]  /*46c50*/  PRMT R12, RZ, 0x7610, R12 ;  /* 0x00007610ff0c7816 */ /* 0x000fe4000000000c */
[----:B------:R-:W-:Y:S02]  /*46c60*/  PRMT R11, RZ, 0x7610, R11 ;  /* 0x00007610ff0b7816 */ /* 0x000fe4000000000b */
[----:B------:R-:W-:Y:S01]  /*46c70*/  PRMT R26, RZ, 0x7610, R26 ;  /* 0x00007610ff1a7816 */ /* 0x000fe2000000001a */
[----:B------:R0:W2:Y:S01]  /*46c80*/  @!P0 LDG.E.U8 R27, desc[UR10][R6.64] ;  /* 0x0000000a061b8981 */ /* 0x0000a2000c1e1100 */
[----:B------:R-:W-:Y:S02]  /*46c90*/  PRMT R22, RZ, 0x7610, R22 ;  /* 0x00007610ff167816 */ /* 0x000fe40000000016 */
[----:B------:R-:W-:-:S02]  /*46ca0*/  PRMT R20, RZ, 0x7610, R20 ;  /* 0x00007610ff147816 */ /* 0x000fc40000000014 */
[----:B------:R-:W-:Y:S02]  /*46cb0*/  PRMT R18, RZ, 0x7610, R18 ;  /* 0x00007610ff127816 */ /* 0x000fe40000000012 */
[----:B------:R-:W-:Y:S02]  /*46cc0*/  PRMT R0, RZ, 0x7610, R0 ;  /* 0x00007610ff007816 */ /* 0x000fe40000000000 */
[----:B------:R-:W-:Y:S02]  /*46cd0*/  PRMT R16, RZ, 0x7610, R16 ;  /* 0x00007610ff107816 */ /* 0x000fe40000000010 */
[----:B------:R-:W-:Y:S02]  /*46ce0*/  PRMT R17, RZ, 0x7610, R17 ;  /* 0x00007610ff117816 */ /* 0x000fe40000000011 */
[----:B------:R-:W-:Y:S02]  /*46cf0*/  PRMT R19, RZ, 0x7610, R19 ;  /* 0x00007610ff137816 */ /* 0x000fe40000000013 */
[----:B------:R-:W-:-:S02]  /*46d00*/  PRMT R21, RZ, 0x7610, R21 ;  /* 0x00007610ff157816 */ /* 0x000fc40000000015 */
[----:B------:R-:W-:Y:S01]  /*46d10*/  PRMT R23, RZ, 0x7610, R23 ;  /* 0x00007610ff177816 */ /* 0x000fe20000000017 */
[----:B-----5:R1:W-:Y:S01]  /*46d20*/  STL [R1+0x14], R3 ;  /* 0x0000140301007387 */ /* 0x0203e20000100800 */
[----:B------:R-:W-:Y:S02]  /*46d30*/  PRMT R24, RZ, 0x7610, R24 ;  /* 0x00007610ff187816 */ /* 0x000fe40000000018 */
[----:B------:R-:W-:Y:S01]  /*46d40*/  PRMT R25, RZ, 0x7610, R25 ;  /* 0x00007610ff197816 */ /* 0x000fe20000000019 */
[----:B------:R-:W5:Y:S04]  /*46d50*/  LDS.U8 R28, [R2+UR5] ;  /* 0x00000005021c7984 */ /* 0x000f680008000000 */
[----:B------:R-:W2:Y:S04]  /*46d60*/  LDS.U8 R29, [R2+UR5+0x20] ;  /* 0x00002005021d7984 */ /* 0x000ea80008000000 */
[----:B-1----:R-:W2:Y:S01]  /*46d70*/  LDL R3, [R1+0x1b74] ;  /* 0x001b740001037983 */ /* 0x002ea20000100800 */
[----:B0-----:R-:W-:-:S02]  /*46d80*/  @!P0 IMAD.MOV.U32 R6, RZ, RZ, R8 ;  /* 0x000000ffff068224 */ /* 0x001fc400078e0008 */
[----:B---3--:R-:W-:Y:S01]  /*46d90*/  @!P0 IMAD.MOV.U32 R7, RZ, RZ, R9 ;  /* 0x000000ffff078224 */ /* 0x008fe200078e0009 */
[----:B------:R-:W3:Y:S04]  /*46da0*/  LDL R8, [R1+0x1b7c] ;  /* 0x001b7c0001087983 */ /* 0x000ee80000100800 */
[----:B------:R-:W3:Y:S04]  /*46db0*/  LDL R9, [R1+0x1b40] ;  /* 0x001b400001097983 */ /* 0x000ee80000100800 */
[----:B------:R0:W3:Y:S02]  /*46dc0*/  @!P0 LDG.E.U8 R15, desc[UR10][R6.64] ;  /* 0x0000000a060f8981 */ /* 0x0000e4000c1e1100 */
[----:B0-----:R-:W-:-:S02]  /*46dd0*/  @!P0 IMAD.MOV.U32 R6, RZ, RZ, R13 ;  /* 0x000000ffff068224 */ /* 0x001fc400078e000d */
[----:B------:R-:W-:-:S05]  /*46de0*/  @!P0 IMAD.MOV.U32 R7, RZ, RZ, R14 ;  /* 0x000000ffff078224 */ /* 0x000fca00078e000e */
[----:B------:R0:W5:Y:S02]  /*46df0*/  @!P0 LDG.E.U8 R12, desc[UR10][R6.64] ;  /* 0x0000000a060c8981 */ /* 0x000164000c1e1100 */
[----:B0-----:R-:W-:Y:S02]  /*46e00*/  @!P0 IMAD.MOV.U32 R6, RZ, RZ, R4 ;  /* 0x000000ffff068224 */ /* 0x001fe400078e0004 */
[----:B------:R-:W-:Y:S01]  /*46e10*/  @!P0 IMAD.MOV.U32 R7, RZ, RZ, R10 ;  /* 0x000000ffff078224 */ /* 0x000fe200078e000a */
[----:B------:R-:W5:Y:S04]  /*46e20*/  LDL R4, [R1+0x1b84] ;  /* 0x001b840001047983 */ /* 0x000f680000100800 */
[----:B------:R-:W5:Y:S04]  /*46e30*/  LDL R10, [R1+0x1b48] ;  /* 0x001b4800010a7983 */ /* 0x000f680000100800 */
[----:B------:R4:W5:Y:S02]  /*46e40*/  @!P0 LDG.E.U8 R11, desc[UR10][R6.64] ;  /* 0x0000000a060b8981 */ /* 0x000964000c1e1100 */
[----:B----4-:R-:W-:-:S02]  /*46e50*/  @!P0 IMAD.MOV.U32 R7, RZ, RZ, R5 ;  /* 0x000000ffff078224 */ /* 0x010fc400078e0005 */
[----:B------:R-:W4:Y:S01]  /*46e60*/  LDL R5, [R1+0x1b50] ;  /* 0x001b500001057983 */ /* 0x000f220000100800 */
[----:B--2---:R-:W-:-:S03]  /*46e70*/  @!P0 IMAD.MOV.U32 R6, RZ, RZ, R3 ;  /* 0x000000ffff068224 */ /* 0x004fc600078e0003 */
[----:B------:R-:W2:Y:S04]  /*46e80*/  LDL R3, [R1+0x1b8c] ;  /* 0x001b8c0001037983 */ /* 0x000ea80000100800 */
[----:B------:R3:W2:Y:S02]  /*46e90*/  @!P0 LDG.E.U8 R26, desc[UR10][R6.64] ;  /* 0x0000000a061a8981 */ /* 0x0006a4000c1e1100 */
[----:B---3--:R-:W-:Y:S02]  /*46ea0*/  @!P0 IMAD.MOV.U32 R6, RZ, RZ, R8 ;  /* 0x000000ffff068224 */ /* 0x008fe400078e0008 */
[----:B------:R-:W-:-:S05]  /*46eb0*/  @!P0 IMAD.MOV.U32 R7, RZ, RZ, R9 ;  /* 0x000000ffff078224 */ /* 0x000fca00078e0009 */
[----:B------:R0:W3:Y:S04]  /*46ec0*/  @!P0 LDG.E.U8 R22, desc[UR10][R6.64] ;  /* 0x0000000a06168981 */ /* 0x0000e8000c1e1100 */
[----:B--2---:R-:W-:Y:S04]  /*46ed0*/  STL [R1+0x2be8], R26 ;  /* 0x002be81a01007387 */ /* 0x004fe80000100800 */
[----:B------:R-:W2:Y:S04]  /*46ee0*/  LDL R9, [R1+0x1b78] ;  /* 0x001b780001097983 */ /* 0x000ea80000100800 */
[----:B------:R-:W2:Y:S04]  /*46ef0*/  LDL R8, [R1+0x1bb4] ;  /* 0x001bb40001087983 */ /* 0x000ea80000100800 */
[----:B-----5:R1:W-:Y:S04]  /*46f00*/  STL [R1+0x8], R12 ;  /* 0x0000080c01007387 */ /* 0x0203e80000100800 */
[----:B-1----:R-:W5:Y:S04]  /*46f10*/  LDL R12, [R1+0x1bb8] ;  /* 0x001bb800010c7983 */ /* 0x002f680000100800 */
[----:B------:R1:W-:Y:S04]  /*46f20*/  STL [R1+0x4], R11 ;  /* 0x0000040b01007387 */ /* 0x0003e80000100800 */
[----:B-1----:R-:W5:Y:S01]  /*46f30*/  LDL R11, [R1+0x1c08] ;  /* 0x001c0800010b7983 */ /* 0x002f620000100800 */
[----:B0-----:R-:W-:-:S02]  /*46f40*/  @!P0 IMAD.MOV.U32 R6, RZ, RZ, R4 ;  /* 0x000000ffff068224 */ /* 0x001fc400078e0004 */
[----:B------:R-:W-:-:S05]  /*46f50*/  @!P0 IMAD.MOV.U32 R7, RZ, RZ, R10 ;  /* 0x000000ffff078224 */ /* 0x000fca00078e000a */
[----:B------:R0:W5:Y:S02]  /*46f60*/  @!P0 LDG.E.U8 R20, desc[UR10][R6.64] ;  /* 0x0000000a06148981 */ /* 0x000164000c1e1100 */
[----:B0-----:R-:W-:Y:S02]  /*46f70*/  @!P0 IMAD.MOV.U32 R6, RZ, RZ, R3 ;  /* 0x000000ffff068224 */ /* 0x001fe400078e0003 */
[----:B----4-:R-:W-:-:S05]  /*46f80*/  @!P0 IMAD.MOV.U32 R7, RZ, RZ, R5 ;  /* 0x000000ffff078224 */ /* 0x010fca00078e0005 */
[----:B------:R0:W4:Y:S04]  /*46f90*/  @!P0 LDG.E.U8 R18, desc[UR10][R6.64] ;  /* 0x0000000a06128981 */ /* 0x000128000c1e1100 */
[----:B---3--:R-:W-:Y:S04]  /*46fa0*/  STL [R1+0x2bd4], R22 ;  /* 0x002bd41601007387 */ /* 0x008fe80000100800 */
[----:B------:R-:W-:Y:S04]  /*46fb0*/  STL [R1+0x10], R27 ;  /* 0x0000101b01007387 */ /* 0x000fe80000100800 */
[----:B------:R-:W3:Y:S04]  /*46fc0*/  LDL R10, [R1+0x1b58] ;  /* 0x001b5800010a7983 */ /* 0x000ee80000100800 */
[----:B------:R-:W3:Y:S01]  /*46fd0*/  LDL R4, [R1+0x1b94] ;  /* 0x001b940001047983 */ /* 0x000ee20000100800 */
[----:B0-----:R-:W-:-:S03]  /*46fe0*/  PRMT R6, RZ, 0x7610, R6 ;  /* 0x00007610ff067816 */ /* 0x001fc60000000006 */
[----:B--2---:R5:W2:Y:S02]  /*46ff0*/  @!P0 LDG.E.U8 R0, desc[UR10][R8.64] ;  /* 0x0000000a08008981 */ /* 0x004aa4000c1e1100 */
[----:B-----5:R-:W-:Y:S02]  /*47000*/  @!P0 IMAD.MOV.U32 R9, RZ, RZ, R12 ;  /* 0x000000ffff098224 */ /* 0x020fe400078e000c */
[----:B------:R-:W-:-:S05]  /*47010*/  @!P0 IMAD.MOV.U32 R8, RZ, RZ, R11 ;  /* 0x000000ffff088224 */ /* 0x000fca00078e000b */
[----:B------:R3:W5:Y:S04]  /*47020*/  @!P0 LDG.E.U8 R6, desc[UR10][R8.64] ;  /* 0x0000000a08068981 */ /* 0x000768000c1e1100 */
[----:B------:R-:W-:Y:S04]  /*47030*/  STL [R1+0x2bb4], R20 ;  /* 0x002bb41401007387 */ /* 0x000fe80000100800 */
[----:B------:R0:W-:Y:S04]  /*47040*/  STL [R1+0xc], R15 ;  /* 0x00000c0f01007387 */ /* 0x0001e80000100800 */
[----:B------:R-:W5:Y:S04]  /*47050*/  LDL R5, [R1+0x1b60] ;  /* 0x001b600001057983 */ /* 0x000f680000100800 */
[----:B------:R-:W5:Y:S04]  /*47060*/  LDL R3, [R1+0x1b9c] ;  /* 0x001b9c0001037983 */ /* 0x000f680000100800 */
[----:B----4-:R-:W-:Y:S01]  /*47070*/  STL [R1+0x2b94], R18 ;  /* 0x002b941201007387 */ /* 0x010fe20000100800 */
[----:B---3--:R-:W-:-:S02]  /*47080*/  @!P0 IMAD.MOV.U32 R9, RZ, RZ, R10 ;  /* 0x000000ffff098224 */ /* 0x008fc400078e000a */
[----:B------:R-:W-:-:S05]  /*47090*/  @!P0 IMAD.MOV.U32 R8, RZ, RZ, R4 ;  /* 0x000000ffff088224 */ /* 0x000fca00078e0004 */
[----:B------:R1:W3:Y:S04]  /*470a0*/  @!P0 LDG.E.U8 R16, desc[UR10][R8.64] ;  /* 0x0000000a08108981 */ /* 0x0002e8000c1e1100 */
[----:B--2---:R2:W-:Y:S04]  /*470b0*/  STL [R1+0x2bec], R0 ;  /* 0x002bec0001007387 */ /* 0x0045e80000100800 */
[----:B0-----:R-:W4:Y:S04]  /*470c0*/  LDL R15, [R1+0x1b68] ;  /* 0x001b6800010f7983 */ /* 0x001f280000100800 */
[----:B------:R-:W4:Y:S04]  /*470d0*/  LDL R13, [R1+0x1ba4] ;  /* 0x001ba400010d7983 */ /* 0x000f280000100800 */
[----:B-----5:R0:W-:Y:S04]  /*470e0*/  STL [R1+0x2bf0], R6 ;  /* 0x002bf00601007387 */ /* 0x0201e80000100800 */
[----:B------:R-:W5:Y:S04]  /*470f0*/  LDL R12, [R1+0x1b80] ;  /* 0x001b8000010c7983 */ /* 0x000f680000100800 */
[----:B------:R-:W5:Y:S01]  /*47100*/  LDL R4, [R1+0x1bbc] ;  /* 0x001bbc0001047983 */ /* 0x000f620000100800 */
[----:B------:R-:W-:Y:S01]  /*47110*/  PRMT R7, RZ, 0x7610, R7 ;  /* 0x00007610ff077816 */ /* 0x000fe20000000007 */
[----:B------:R-:W-:-:S02]  /*47120*/  @!P0 IMAD.MOV.U32 R10, RZ, RZ, R3 ;  /* 0x000000ffff0a8224 */ /* 0x000fc400078e0003 */
[----:B------:R-:W-:-:S05]  /*47130*/  @!P0 IMAD.MOV.U32 R11, RZ, RZ, R5 ;  /* 0x000000ffff0b8224 */ /* 0x000fca00078e0005 */
[----:B------:R4:W5:Y:S01]  /*47140*/  @!P0 LDG.E.U8 R7, desc[UR10][R10.64] ;  /* 0x0000000a0a078981 */ /* 0x000962000c1e1100 */
[----:B-1----:R-:W-:Y:S02]  /*47150*/  PRMT R8, RZ, 0x7610, R8 ;  /* 0x00007610ff087816 */ /* 0x002fe40000000008 */
[----:B------:R-:W-:Y:S01]  /*47160*/  PRMT R9, RZ, 0x7610, R9 ;  /* 0x00007610ff097816 */ /* 0x000fe20000000009 */
[----:B---3--:R-:W-:Y:S04]  /*47170*/  STL [R1+0x2b74], R16 ;  /* 0x002b741001007387 */ /* 0x008fe80000100800 */
[----:B------:R-:W3:Y:S04]  /*47180*/  LDL R14, [R1+0x1b88] ;  /* 0x001b8800010e7983 */ /* 0x000ee80000100800 */
[----:B------:R-:W3:Y:S04]  /*47190*/  LDL R5, [R1+0x1bc4] ;  /* 0x001bc40001057983 */ /* 0x000ee80000100800 */
[----:B------:R-:W3:Y:S04]  /*471a0*/  LDL R3, [R1+0x1b90] ;  /* 0x001b900001037983 */ /* 0x000ee80000100800 */
[----:B--2---:R-:W2:Y:S01]  /*471b0*/  LDL R0, [R1+0x1bcc] ;  /* 0x001bcc0001007983 */ /* 0x004ea20000100800 */
[----:B----4-:R-:W-:-:S02]  /*471c0*/  @!P0 IMAD.MOV.U32 R11, RZ, RZ, R15 ;  /* 0x000000ffff0b8224 */ /* 0x010fc400078e000f */
[----:B------:R-:W-:-:S05]  /*471d0*/  @!P0 IMAD.MOV.U32 R10, RZ, RZ, R13 ;  /* 0x000000ffff0a8224 */ /* 0x000fca00078e000d */
[----:B------:R1:W4:Y:S01]  /*471e0*/  @!P0 LDG.E.U8 R8, desc[UR10][R10.64] ;  /* 0x0000000a0a088981 */ /* 0x000322000c1e1100 */
[----:B-----5:R-:W-:Y:S02]  /*471f0*/  @!P0 IMAD.MOV.U32 R13, RZ, RZ, R12 ;  /* 0x000000ffff0d8224 */ /* 0x020fe400078e000c */
[----:B------:R-:W-:-:S05]  /*47200*/  @!P0 IMAD.MOV.U32 R12, RZ, RZ, R4 ;  /* 0x000000ffff0c8224 */ /* 0x000fca00078e0004 */
[----:B------:R3:W5:Y:S04]  /*47210*/  @!P0 LDG.E.U8 R9, desc[UR10][R12.64] ;  /* 0x0000000a0c098981 */ /* 0x000768000c1e1100 */
[----:B------:R1:W-:Y:S04]  /*47220*/  STL [R1+0x2b58], R7 ;  /* 0x002b580701007387 */ /* 0x0003e80000100800 */
[----:B0-----:R-:W2:Y:S04]  /*47230*/  LDL R6, [R1+0x1bd4] ;  /* 0x001bd40001067983 */ /* 0x001ea80000100800 */
[----:B-1----:R-:W2:Y:S01]  /*47240*/  LDL R7, [R1+0x1b98] ;  /* 0x001b980001077983 */ /* 0x002ea20000100800 */
[----:B------:R-:W-:Y:S01]  /*47250*/  PRMT R10, RZ, 0x7610, R10 ;  /* 0x00007610ff0a7816 */ /* 0x000fe2000000000a */
[----:B---3--:R-:W-:-:S02]  /*47260*/  @!P0 IMAD.MOV.U32 R13, RZ, RZ, R14 ;  /* 0x000000ffff0d8224 */ /* 0x008fc400078e000e */
[----:B------:R-:W-:-:S05]  /*47270*/  @!P0 IMAD.MOV.U32 R12, RZ, RZ, R5 ;  /* 0x000000ffff0c8224 */ /* 0x000fca00078e0005 */
[----:B------:R0:W3:Y:S04]  /*47280*/  @!P0 LDG.E.U8 R10, desc[UR10][R12.64] ;  /* 0x0000000a0c0a8981 */ /* 0x0000e8000c1e1100 */
[----:B----4-:R-:W-:Y:S04]  /*47290*/  STL [R1+0x2b5c], R8 ;  /* 0x002b5c0801007387 */ /* 0x010fe80000100800 */
[----:B------:R-:W4:Y:S04]  /*472a0*/  LDL R4, [R1+0x1bdc] ;  /* 0x001bdc0001047983 */ /* 0x000f280000100800 */
[----:B-----5:R-:W-:Y:S04]  /*472b0*/  STL [R1+0x2bd8], R9 ;  /* 0x002bd80901007387 */ /* 0x020fe80000100800 */
[----:B------:R-:W5:Y:S01]  /*472c0*/  LDL R5, [R1+0x1ba0] ;  /* 0x001ba00001057983 */ /* 0x000f620000100800 */
[----:B------:R-:W-:Y:S01]  /*472d0*/  PRMT R11, RZ, 0x7610, R11 ;  /* 0x00007610ff0b7816 */ /* 0x000fe2000000000b */
[----:B--2---:R-:W-:-:S02]  /*472e0*/  @!P0 IMAD.MOV.U32 R14, RZ, RZ, R0 ;  /* 0x000000ffff0e8224 */ /* 0x004fc400078e0000 */
[----:B------:R-:W-:Y:S01]  /*472f0*/  @!P0 IMAD.MOV.U32 R15, RZ, RZ, R3 ;  /* 0x000000ffff0f8224 */ /* 0x000fe200078e0003 */
[----:B0-----:R-:W-:-:S04]  /*47300*/  PRMT R12, RZ, 0x7610, R12 ;  /* 0x00007610ff0c7816 */ /* 0x001fc8000000000c */
[----:B------:R0:W2:Y:S02]  /*47310*/  @!P0 LDG.E.U8 R11, desc[UR10][R14.64] ;  /* 0x0000000a0e0b8981 */ /* 0x0000a4000c1e1100 */
[----:B0-----:R-:W-:Y:S02]  /*47320*/  @!P0 IMAD.MOV.U32 R14, RZ, RZ, R6 ;  /* 0x000000ffff0e8224 */ /* 0x001fe400078e0006 */
[----:B------:R-:W-:-:S05]  /*47330*/  @!P0 IMAD.MOV.U32 R15, RZ, RZ, R7 ;  /* 0x000000ffff0f8224 */ /* 0x000fca00078e0007 */
[----:B------:R4:W2:Y:S01]  /*47340*/  @!P0 LDG.E.U8 R12, desc[UR10][R14.64] ;  /* 0x0000000a0e0c8981 */ /* 0x0008a2000c1e1100 */
[----:B------:R-:W-:-:S03]  /*47350*/  PRMT R13, RZ, 0x7610, R13 ;  /* 0x00007610ff0d7816 */ /* 0x000fc6000000000d */
[----:B---3--:R0:W-:Y:S04]  /*47360*/  STL [R1+0x2bb8], R10 ;  /* 0x002bb80a01007387 */ /* 0x0081e80000100800 */
[----:B------:R-:W3:Y:S04]  /*47370*/  LDL R3, [R1+0x1ba8] ;  /* 0x001ba80001037983 */ /* 0x000ee80000100800 */
[----:B------:R-:W3:Y:S01]  /*47380*/  LDL R0, [R1+0x1be4] ;  /* 0x001be40001007983 */ /* 0x000ee20000100800 */
[----:B----4-:R-:W-:Y:S02]  /*47390*/  @!P0 IMAD.MOV.U32 R14, RZ, RZ, R4 ;  /* 0x000000ffff0e8224 */ /* 0x010fe400078e0004 */
[----:B-----5:R-:W-:-:S05]  /*473a0*/  @!P0 IMAD.MOV.U32 R15, RZ, RZ, R5 ;  /* 0x000000ffff0f8224 */ /* 0x020fca00078e0005 */
[----:B------:R3:W4:Y:S04]  /*473b0*/  @!P0 LDG.E.U8 R13, desc[UR10][R14.64] ;  /* 0x0000000a0e0d8981 */ /* 0x000728000c1e1100 */
[----:B--2---:R1:W-:Y:S04]  /*473c0*/  STL [R1+0x2b98], R11 ;  /* 0x002b980b01007387 */ /* 0x0043e80000100800 */
[----:B0-----:R-:W2:Y:S04]  /*473d0*/  LDL R10, [R1+0x1c04] ;  /* 0x001c0400010a7983 */ /* 0x001ea80000100800 */
[----:B------:R-:W5:Y:S04]  /*473e0*/  LDL R8, [R1+0x1c00] ;  /* 0x001c000001087983 */ /* 0x000f680000100800 */
[----:B-1----:R-:W5:Y:S04]  /*473f0*/  LDL R11, [R1+0x1bc0] ;  /* 0x001bc000010b7983 */ /* 0x002f680000100800 */
[----:B------:R-:W-:Y:S04]  /*47400*/  STL [R1+0x2b78], R12 ;  /* 0x002b780c01007387 */ /* 0x000fe80000100800 */
[----:B------:R-:W5:Y:S04]  /*47410*/  LDL R9, [R1+0x1bc8] ;  /* 0x001bc80001097983 */ /* 0x000f680000100800 */
[----:B------:R-:W5:Y:S04]  /*47420*/  LDL R7, [R1+0x1bd0] ;  /* 0x001bd00001077983 */ /* 0x000f680000100800 */
[----:B------:R-:W5:Y:S04]  /*47430*/  LDL R6, [R1+0x1bfc] ;  /* 0x001bfc0001067983 */ /* 0x000f680000100800 */
[----:B------:R-:W5:Y:S04]  /*47440*/  LDL R5, [R1+0x1bd8] ;  /* 0x001bd80001057983 */ /* 0x000f680000100800 */
[----:B------:R-:W5:Y:S01]  /*47450*/  LDL R4, [R1+0x1bf8] ;  /* 0x001bf80001047983 */ /* 0x000f620000100800 */
[----:B---3--:R-:W-:-:S02]  /*47460*/  @!P0 IMAD.MOV.U32 R14, RZ, RZ, R0 ;  /* 0x000000ffff0e8224 */ /* 0x008fc400078e0000 */
[----:B------:R-:W-:-:S05]  /*47470*/  @!P0 IMAD.MOV.U32 R15, RZ, RZ, R3 ;  /* 0x000000ffff0f8224 */ /* 0x000fca00078e0003 */
[----:B------:R2:W3:Y:S04]  /*47480*/  @!P0 LDG.E.U8 R17, desc[UR10][R14.64] ;  /* 0x0000000a0e118981 */ /* 0x0004e8000c1e1100 */
[----:B----4-:R-:W-:Y:S04]  /*47490*/  STL [R1+0x2b60], R13 ;  /* 0x002b600d01007387 */ /* 0x010fe80000100800 */
[----:B------:R-:W4:Y:S04]  /*474a0*/  LDL R3, [R1+0x1be0] ;  /* 0x001be00001037983 */ /* 0x000f280000100800 */
[----:B------:R-:W4:Y:S01]  /*474b0*/  LDL R0, [R1+0x1bf4] ;  /* 0x001bf40001007983 */ /* 0x000f220000100800 */
[----:B--2---:R-:W-:-:S02]  /*474c0*/  @!P0 IMAD.MOV.U32 R14, RZ, RZ, R10 ;  /* 0x000000ffff0e8224 */ /* 0x004fc400078e000a */
[----:B-----5:R-:W-:-:S05]  /*474d0*/  @!P0 IMAD.MOV.U32 R15, RZ, RZ, R11 ;  /* 0x000000ffff0f8224 */ /* 0x020fca00078e000b */
[----:B------:R0:W2:Y:S02]  /*474e0*/  @!P0 LDG.E.U8 R19, desc[UR10][R14.64] ;  /* 0x0000000a0e138981 */ /* 0x0000a4000c1e1100 */
[----:B0-----:R-:W-:Y:S02]  /*474f0*/  @!P0 IMAD.MOV.U32 R14, RZ, RZ, R8 ;  /* 0x000000ffff0e8224 */ /* 0x001fe400078e0008 */
[----:B------:R-:W-:-:S05]  /*47500*/  @!P0 IMAD.MOV.U32 R15, RZ, RZ, R9 ;  /* 0x000000ffff0f8224 */ /* 0x000fca00078e0009 */
[----:B------:R0:W5:Y:S02]  /*47510*/  @!P0 LDG.E.U8 R21, desc[UR10][R14.64] ;  /* 0x0000000a0e158981 */ /* 0x000164000c1e1100 */
[----:B0-----:R-:W-:Y:S02]  /*47520*/  @!P0 IMAD.MOV.U32 R14, RZ, RZ, R6 ;  /* 0x000000ffff0e8224 */ /* 0x001fe400078e0006 */
[----:B------:R-:W-:-:S05]  /*47530*/  @!P0 IMAD.MOV.U32 R15, RZ, RZ, R7 ;  /* 0x000000ffff0f8224 */ /* 0x000fca00078e0007 */
[----:B------:R0:W5:Y:S02]  /*47540*/  @!P0 LDG.E.U8 R23, desc[UR10][R14.64] ;  /* 0x0000000a0e178981 */ /* 0x000164000c1e1100 */
[----:B0-----:R-:W-:Y:S02]  /*47550*/  @!P0 IMAD.MOV.U32 R14, RZ, RZ, R4 ;  /* 0x000000ffff0e8224 */ /* 0x001fe400078e0004 */
[----:B------:R-:W-:Y:S01]  /*47560*/  @!P0 IMAD.MOV.U32 R15, RZ, RZ, R5 ;  /* 0x000000ffff0f8224 */ /* 0x000fe200078e0005 */
[----:B---3--:R-:W-:Y:S04]  /*47570*/  STL [R1+0x2b64], R17 ;  /* 0x002b641101007387 */ /* 0x008fe80000100800 */
[----:B------:R-:W-:Y:S04]  /*47580*/  LDS.U8 R4, [R2+UR5+0x200] ;  /* 0x0002000502047984 */ /* 0x000fe80008000000 */
[----:B------:R4:W3:Y:S02]  /*47590*/  @!P0 LDG.E.U8 R24, desc[UR10][R14.64] ;  /* 0x0000000a0e188981 */ /* 0x0008e4000c1e1100 */
[----:B----4-:R-:W-:-:S02]  /*475a0*/  @!P0 IMAD.MOV.U32 R15, RZ, RZ, R3 ;  /* 0x000000ffff0f8224 */ /* 0x010fc400078e0003 */
[----:B------:R-:W-:Y:S01]  /*475b0*/  @!P0 IMAD.MOV.U32 R14, RZ, RZ, R0 ;  /* 0x000000ffff0e8224 */ /* 0x000fe200078e0000 */
[----:B------:R-:W-:Y:S04]  /*475c0*/  LDS.U8 R3, [R2+UR5+0x60] ;  /* 0x0000600502037984 */ /* 0x000fe80008000000 */
[----:B------:R-:W0:Y:S04]  /*475d0*/  LDS.U8 R0, [R2+UR5+0x40] ;  /* 0x0000400502007984 */ /* 0x000e280008000000 */
[----:B------:R-:W4:Y:S04]  /*475e0*/  @!P0 LDG.E.U8 R25, desc[UR10][R14.64] ;  /* 0x0000000a0e198981 */ /* 0x000f28000c1e1100 */
[----:B--2---:R-:W-:Y:S04]  /*475f0*/  STL [R1+0x2bdc], R19 ;  /* 0x002bdc1301007387 */ /* 0x004fe80000100800 */
[----:B-----5:R-:W-:Y:S04]  /*47600*/  STL [R1+0x2bbc], R21 ;  /* 0x002bbc1501007387 */ /* 0x020fe80000100800 */
[----:B------:R-:W-:Y:S04]  /*47610*/  STL [R1+0x2b9c], R23 ;  /* 0x002b9c1701007387 */ /* 0x000fe80000100800 */
[----:B---3--:R-:W-:Y:S04]  /*47620*/  STL [R1+0x2b7c], R24 ;  /* 0x002b7c1801007387 */ /* 0x008fe80000100800 */
[----:B----4-:R-:W-:Y:S04]  /*47630*/  STL [R1+0x2b68], R25 ;  /* 0x002b681901007387 */ /* 0x010fe80000100800 */
[----:B------:R-:W-:Y:S04]  /*47640*/  STL [R1+0x2b6c], R28 ;  /* 0x002b6c1c01007387 */ /* 0x000fe80000100800 */
[----:B------:R-:W-:Y:S04]  /*47650*/  STL [R1+0x2b70], R29 ;  /* 0x002b701d01007387 */ /* 0x000fe80000100800 */
[----:B0-----:R-:W-:Y:S04]  /*47660*/  STL [R1+0x670], R0 ;  /* 0x0006700001007387 */ /* 0x001fe80000100800 */
[----:B------:R-:W0:Y:S04]  /*47670*/  LDS.U8 R0, [R2+UR5+0x220] ;  /* 0x0002200502007984 */ /* 0x000e280008000000 */
[----:B------:R-:W-:Y:S04]  /*47680*/  STL [R1+0x668], R3 ;  /* 0x0006680301007387 */ /* 0x000fe80000100800 */
[----:B------:R-:W1:Y:S04]  /*47690*/  LDS.U8 R3, [R2+UR5+0x240] ;  /* 0x0002400502037984 */ /* 0x000e680008000000 */
[----:B------:R-:W-:Y:S04]  /*476a0*/  STL [R1+0x50], R4 ;  /* 0x0000500401007387 */ /* 0x000fe80000100800 */
[----:B------:R-:W2:Y:S04]  /*476b0*/  LDS.U8 R4, [R2+UR5+0x260] ;  /* 0x0002600502047984 */ /* 0x000ea80008000000 */
[----:B0-----:R-:W-:Y:S04]  /*476c0*/  STL [R1+0x4c], R0 ;  /* 0x00004c0001007387 */ /* 0x001fe80000100800 */
[----:B------:R-:W0:Y:S04]  /*476d0*/  LDS.U8 R0, [R2+UR5+0x400] ;  /* 0x0004000502007984 */ /* 0x000e280008000000 */
[----:B-1----:R-:W-:Y:S04]  /*476e0*/  STL [R1+0x698], R3 ;  /* 0x0006980301007387 */ /* 0x002fe80000100800 */
[----:B------:R-:W1:Y:S04]  /*476f0*/  LDS.U8 R3, [R2+UR5+0x420] ;  /* 0x0004200502037984 */ /* 0x000e680008000000 */
[----:B--2---:R-:W-:Y:S04]  /*47700*/  STL [R1+0x694], R4 ;  /* 0x0006940401007387 */ /* 0x004fe80000100800 */
        /* <DEDUP_REMOVED lines=38> */
[----:B------:R-:W0:Y:S01]  /*47970*/  LDS.U8 R0, [R2+UR5+0xe20] ;  /* 0x000e200502007984 */ /* 0x000e220008000000 */
[----:B------:R-:W-:-:S03]  /*47980*/  LOP3.LUT R14, R2, 0x8, RZ, 0x3c, !PT ;  /* 0x00000008020e7812 */ /* 0x000fc600078e3cff */
[----:B-1----:R-:W-:Y:S01]  /*47990*/  STL [R1+0x1c70], R3 ;  /* 0x001c700301007387 */ /* 0x002fe20000100800 */
[C---:B------:R-:W-:Y:S02]  /*479a0*/  LOP3.LUT R15, R2.reuse, 0x10, RZ, 0x3c, !PT ;  /* 0x00000010020f7812 */ /* 0x040fe400078e3cff */
[----:B------:R-:W-:Y:S01]  /*479b0*/  LOP3.LUT R27, R2, 0x18, RZ, 0x3c, !PT ;  /* 0x00000018021b7812 */ /* 0x000fe200078e3cff */
[----:B------:R-:W1:Y:S04]  /*479c0*/  LDS.U8 R3, [R2+UR5+0xe40] ;  /* 0x000e400502037984 */ /* 0x000e680008000000 */
[----:B--2---:R-:W-:Y:S04]  /*479d0*/  STL [R1+0x1c40], R4 ;  /* 0x001c400401007387 */ /* 0x004fe80000100800 */
[----:B------:R-:W2:Y:S04]  /*479e0*/  LDS.U8 R2, [R2+UR5+0xe60] ;  /* 0x000e600502027984 */ /* 0x000ea80008000000 */
[----:B------:R-:W-:Y:S04]  /*479f0*/  LDS.U8 R4, [R27+UR5+0xc60] ;  /* 0x000c60051b047984 */ /* 0x000fe80008000000 */
[----:B0-----:R-:W-:Y:S04]  /*47a00*/  STL [R1+0x1c3c], R0 ;  /* 0x001c3c0001007387 */ /* 0x001fe80000100800 */
[----:B------:R-:W0:Y:S04]  /*47a10*/  LDS.U8 R0, [R14+UR5] ;  /* 0x000000050e007984 */ /* 0x000e280008000000 */
        /* <DEDUP_REMOVED lines=63> */
[----:B------:R-:W2:Y:S04]  /*47e10*/  LDS.U8 R2, [R15+UR5] ;  /* 0x000000050f027984 */ /* 0x000ea80008000000 */
        /* <DEDUP_REMOVED lines=63> */
[----:B------:R-:W1:Y:S04]  /*48210*/  LDS.U8 R3, [R27+UR5] ;  /* 0x000000051b037984 */ /* 0x000e680008000000 */
        /* <DEDUP_REMOVED lines=53> */
[----:B--2---:R-:W-:Y:S04]  /*48570*/  STL [R1+0x1c54], R2 ;  /* 0x001c540201007387 */ /* 0x004fe80000100800 */
[----:B------:R-:W1:Y:S04]  /*48580*/  LDS.U8 R2, [R27+UR5+0xe00] ;  /* 0x000e00051b027984 */ /* 0x000e680008000000 */
[----:B0-----:R-:W-:Y:S04]  /*48590*/  STL [R1+0x1ca0], R0 ;  /* 0x001ca00001007387 */ /* 0x001fe80000100800 */
[----:B------:R-:W0:Y:S04]  /*485a0*/  LDS.U8 R0, [R27+UR5+0xe20] ;  /* 0x000e20051b007984 */ /* 0x000e280008000000 */
[----:B------:R-:W-:Y:S04]  /*485b0*/  STL [R1+0x1c9c], R4 ;  /* 0x001c9c0401007387 */ /* 0x000fe80000100800 */
[----:B-1----:R-:W-:Y:S04]  /*485c0*/  STL [R1+0x1c68], R2 ;  /* 0x001c680201007387 */ /* 0x002fe80000100800 */
[----:B------:R-:W1:Y:S04]  /*485d0*/  LDS.U8 R2, [R27+UR5+0xe40] ;  /* 0x000e40051b027984 */ /* 0x000e680008000000 */
[----:B0-----:R-:W-:Y:S04]  /*485e0*/  STL [R1+0x1c64], R0 ;  /* 0x001c640001007387 */ /* 0x001fe80000100800 */
[----:B------:R0:W2:Y:S01]  /*485f0*/  LDS.U8 R0, [R27+UR5+0xe60] ;  /* 0x000e60051b007984 */ /* 0x0000a20008000000 */
[----:B------:R-:W3:Y:S01]  /*48600*/  S2R R3, SR_TID.X ;  /* 0x0000000000037919 */ /* 0x000ee20000002100 */
[----:B------:R-:W-:Y:S06]  /*48610*/  BAR.SYNC.DEFER_BLOCKING 0x0 ;  /* 0x0000000000007b1d */ /* 0x000fec0000010000 */
[----:B0-----:R-:W4:Y:S04]  /*48620*/  LDL.LU R27, [R1+0xa04] ;  /* 0x000a0400011b7983 */ /* 0x001f280000300800 */
[----:B-1----:R-:W-:Y:S04]  /*48630*/  STL [R1+0x1ca8], R2 ;  /* 0x001ca80201007387 */ /* 0x002fe80000100800 */
[----:B----4-:R0:W-:Y:S04]  /*48640*/  STL [R1+0x2c20], R27 ;  /* 0x002c201b01007387 */ /* 0x0101e80000100800 */
[----:B--2---:R-:W-:Y:S04]  /*48650*/  STL [R1+0x1c98], R0 ;  /* 0x001c980001007387 */ /* 0x004fe80000100800 */
[----:B0-----:R-:W2:Y:S01]  /*48660*/  LDL.LU R27, [R1+0xa24] ;  /* 0x000a2400011b7983 */ /* 0x001ea20000300800 */
[----:B---3--:R-:W-:-:S03]  /*48670*/  LOP3.LUT R20, R3, 0x7f, RZ, 0xc0, !PT ;  /* 0x0000007f03147812 */ /* 0x008fc600078ec0ff */
        /* <DEDUP_REMOVED lines=29> */
[----:B--2---:R0:W-:Y:S04]  /*48850*/  STS.U8 [R20+UR5], R27 ;  /* 0x0000001b14007988 */ /* 0x0041e80008000005 */
[----:B0-----:R-:W2:Y:S04]  /*48860*/  LDL.LU R27, [R1+0x2c24] ;  /* 0x002c2400011b7983 */ /* 0x001ea80000300800 */
[----:B--2---:R0:W-:Y:S04]  /*48870*/  STS.U8 [R20+UR5+0x400], R27 ;  /* 0x0004001b14007988 */ /* 0x0041e80008000005 */
[----:B0-----:R-:W2:Y:S04]  /*48880*/  LDL.LU R27, [R1+0x2c20] ;  /* 0x002c2000011b7983 */ /* 0x001ea80000300800 */
[----:B--2---:R-:W-:Y:S04]  /*48890*/  STS.U8 [R20+UR5+0x800], R27 ;  /* 0x0008001b14007988 */ /* 0x004fe80008000005 */
[----:B---3--:R-:W-:Y:S04]  /*488a0*/  STS.U8 [R20+UR5+0xc00], R15 ;  /* 0x000c000f14007988 */ /* 0x008fe80008000005 */
[----:B----4-:R-:W-:Y:S04]  /*488b0*/  STS.U8 [R20+UR5+0x1000], R14 ;  /* 0x0010000e14007988 */ /* 0x010fe80008000005 */
[----:B-----5:R-:W-:Y:S04]  /*488c0*/  STS.U8 [R20+UR5+0x1400], R2 ;  /* 0x0014000214007988 */ /* 0x020fe80008000005 */
[----:B------:R-:W-:Y:S04]  /*488d0*/  STS.U8 [R20+UR5+0x1800], R29 ;  /* 0x0018001d14007988 */ /* 0x000fe80008000005 */
        /* <DEDUP_REMOVED lines=20> */
[----:B------:R0:W-:Y:S04]  /*48a20*/  STS.U8 [R20+UR5+0x6c00], R5 ;  /* 0x006c000514007988 */ /* 0x0001e80008000005 */
[----:B0-----:R-:W2:Y:S04]  /*48a30*/  LDL.LU R5, [R1+0x5c4] ;  /* 0x0005c40001057983 */ /* 0x001ea80000300800 */
[----:B--2---:R0:W-:Y:S04]  /*48a40*/  STL [R1+0x2c14], R5 ;  /* 0x002c140501007387 */ /* 0x0041e80000100800 */
[----:B0-----:R-:W2:Y:S04]  /*48a50*/  LDL.LU R5, [R1+0x5e4] ;  /* 0x0005e40001057983 */ /* 0x001ea80000300800 */
[----:B--2---:R0:W-:Y:S04]  /*48a60*/  STL [R1+0x2c18], R5 ;  /* 0x002c180501007387 */ /* 0x0041e80000100800 */
[----:B0-----:R-:W2:Y:S04]  /*48a70*/  LDL.LU R5, [R1+0x604] ;  /* 0x0006040001057983 */ /* 0x001ea80000300800 */
[----:B------:R-:W-:Y:S04]  /*48a80*/  STS.U8 [R20+UR5+0x7000], R4 ;  /* 0x0070000414007988 */ /* 0x000fe80008000005 */
[----:B------:R-:W-:Y:S04]  /*48a90*/  STS.U8 [R20+UR5+0x7400], R3 ;  /* 0x0074000314007988 */ /* 0x000fe80008000005 */
        /* <DEDUP_REMOVED lines=29> */
[----:B--2---:R0:W-:Y:S04]  /*48c70*/  STS.U8 [R20+UR5+0x7800], R5 ;  /* 0x0078000514007988 */ /* 0x0041e80008000005 */
[----:B0-----:R-:W2:Y:S04]  /*48c80*/  LDL.LU R5, [R1+0x2c1c] ;  /* 0x002c1c0001057983 */ /* 0x001ea80000300800 */
[----:B--2---:R0:W-:Y:S04]  /*48c90*/  STS.U8 [R20+UR5+0x7c00], R5 ;  /* 0x007c000514007988 */ /* 0x0041e80008000005 */
[----:B0-----:R-:W2:Y:S04]  /*48ca0*/  LDL.LU R5, [R1+0x2c18] ;  /* 0x002c180001057983 */ /* 0x001ea80000300800 */
[----:B--2---:R0:W-:Y:S04]  /*48cb0*/  STS.U8 [R20+UR5+0x8000], R5 ;  /* 0x0080000514007988 */ /* 0x0041e80008000005 */
[----:B0-----:R-:W2:Y:S04]  /*48cc0*/  LDL.LU R5, [R1+0x2c14] ;  /* 0x002c140001057983 */ /* 0x001ea80000300800 */
[----:B--2---:R0:W-:Y:S04]  /*48cd0*/  STS.U8 [R20+UR5+0x8400], R5 ;  /* 0x0084000514007988 */ /* 0x0041e80008000005 */
[----:B---3--:R1:W-:Y:S04]  /*48ce0*/  STS.U8 [R20+UR5+0x8800], R4 ;  /* 0x0088000414007988 */ /* 0x0083e80008000005 */
[----:B----4-:R2:W-:Y:S04]  /*48cf0*/  STS.U8 [R20+UR5+0x8c00], R3 ;  /* 0x008c000314007988 */ /* 0x0105e80008000005 */
[----:B-----5:R3:W-:Y:S04]  /*48d00*/  STS.U8 [R20+UR5+0x9000], R27 ;  /* 0x0090001b14007988 */ /* 0x0207e80008000005 */
[----:B0-----:R-:W4:Y:S04]  /*48d10*/  LDL.LU R5, [R1+0x2c10] ;  /* 0x002c100001057983 */ /* 0x001f280000300800 */
[----:B-1----:R-:W5:Y:S04]  /*48d20*/  LDL.LU R4, [R1+0x2c0c] ;  /* 0x002c0c0001047983 */ /* 0x002f680000300800 */
[----:B--2---:R-:W2:Y:S04]  /*48d30*/  LDL.LU R3, [R1+0x2c08] ;  /* 0x002c080001037983 */ /* 0x004ea80000300800 */
[----:B---3--:R-:W3:Y:S04]  /*48d40*/  LDL.LU R27, [R1+0x980] ;  /* 0x00098000011b7983 */ /* 0x008ee80000300800 */
[----:B---3--:R0:W-:Y:S04]  /*48d50*/  STL [R1+0x2c00], R27 ;  /* 0x002c001b01007387 */ /* 0x0081e80000100800 */
[----:B0-----:R-:W3:Y:S04]  /*48d60*/  LDL.LU R27, [R1+0xa20] ;  /* 0x000a2000011b7983 */ /* 0x001ee80000300800 */
        /* <DEDUP_REMOVED lines=24> */
[----:B--2---:R0:W-:Y:S02]  /*48ef0*/  STS.U8 [R20+UR5+0xf400], R3 ;  /* 0x00f4000314007988 */ /* 0x0041e40008000005 */
[----:B0-----:R-:W0:Y:S02]  /*48f00*/  S2R R3, SR_TID.X ;  /* 0x0000000000037919 */ /* 0x001e240000002100 */
[----:B---3--:R1:W-:Y:S04]  /*48f10*/  STL [R1+0x2c04], R27 ;  /* 0x002c041b01007387 */ /* 0x0083e80000100800 */
[----:B-1----:R-:W2:Y:S04]  /*48f20*/  LDL.LU R27, [R1+0xa40] ;  /* 0x000a4000011b7983 */ /* 0x002ea80000300800 */
        /* <DEDUP_REMOVED lines=18> */
[----:B0-----:R-:W-:-:S03]  /*49050*/  LOP3.LUT R3, R3, 0x7f, RZ, 0xc0, !PT ;  /* 0x0000007f03037812 */ /* 0x001fc600078ec0ff */
[----:B------:R-:W3:Y:S04]  /*49060*/  LDL.LU R16, [R1+0x700] ;  /* 0x0007000001107983 */ /* 0x000ee80000300800 */
[----:B------:R-:W3:Y:S04]  /*49070*/  LDL.LU R6, [R1+0x6e0] ;  /* 0x0006e00001067983 */ /* 0x000ee80000300800 */
[----:B------:R-:W3:Y:S04]  /*49080*/  LDL.LU R0, [R1+0x6c0] ;  /* 0x0006c00001007983 */ /* 0x000ee80000300800 */
[----:B------:R-:W3:Y:S01]  /*49090*/  LDL.LU R18, [R1+0x690] ;  /* 0x0006900001127983 */ /* 0x000ee20000300800 */
[----:B------:R-:W-:-:S03]  /*490a0*/  LOP3.LUT R3, R3, 0x10, RZ, 0x3c, !PT ;  /* 0x0000001003037812 */ /* 0x000fc600078e3cff */
[----:B------:R-:W3:Y:S04]  /*490b0*/  LDL.LU R22, [R1+0x660] ;  /* 0x0006600001167983 */ /* 0x000ee80000300800 */
[----:B------:R-:W3:Y:S04]  /*490c0*/  LDL.LU R26, [R1+0x640] ;  /* 0x00064000011a7983 */ /* 0x000ee80000300800 */
[----:B-----5:R0:W-:Y:S04]  /*490d0*/  STS.U8 [R20+UR5+0xf800], R4 ;  /* 0x00f8000414007988 */ /* 0x0201e80008000005 */
[----:B----4-:R1:W-:Y:S04]  /*490e0*/  STS.U8 [R20+UR5+0xfc00], R5 ;  /* 0x00fc000514007988 */ /* 0x0103e80008000005 */
[----:B0-----:R-:W4:Y:S04]  /*490f0*/  LDL.LU R4, [R1+0x9c0] ;  /* 0x0009c00001047983 */ /* 0x001f280000300800 */
[----:B-1----:R-:W5:Y:S04]  /*49100*/  LDL.LU R5, [R1+0x9e0] ;  /* 0x0009e00001057983 */ /* 0x002f680000300800 */
[----:B------:R0:W-:Y:S04]  /*49110*/  STL [R1+0x2bf4], R20 ;  /* 0x002bf41401007387 */ /* 0x0001e80000100800 */
[----:B0-----:R-:W4:Y:S04]  /*49120*/  LDL.LU R20, [R1+0xa00] ;  /* 0x000a000001147983 */ /* 0x001f280000300800 */
[----:B--2---:R0:W-:Y:S04]  /*49130*/  STS.U8 [R3+UR5+0x80], R27 ;  /* 0x0000801b03007988 */ /* 0x0041e80008000005 */
[----:B0-----:R-:W2:Y:S04]  /*49140*/  LDL.LU R27, [R1+0x2c04] ;  /* 0x002c0400011b7983 */ /* 0x001ea80000300800 */
[----:B---3--:R-:W-:Y:S04]  /*49150*/  STS.U8 [R3+UR5+0x7080], R22 ;  /* 0x0070801603007988 */ /* 0x008fe80008000005 */
[----:B----4-:R-:W-:Y:S04]  /*49160*/  STS.U8 [R3+UR5+0x880], R20 ;  /* 0x0008801403007988 */ /* 0x010fe80008000005 */
[----:B--2---:R0:W-:Y:S04]  /*49170*/  STS.U8 [R3+UR5+0x480], R27 ;  /* 0x0004801b03007988 */ /* 0x0041e80008000005 */
[----:B0-----:R-:W2:Y:S04]  /*49180*/  LDL.LU R27, [R1+0x2c00] ;  /* 0x002c0000011b7983 */ /* 0x001ea80000300800 */
[----:B------:R-:W3:Y:S04]  /*49190*/  LDL.LU R22, [R1+0x620] ;  /* 0x0006200001167983 */ /* 0x000ee80000300800 */
[----:B------:R-:W4:Y:S04]  /*491a0*/  LDL.LU R20, [R1+0x5c0] ;  /* 0x0005c00001147983 */ /* 0x000f280000300800 */
[----:B----4-:R0:W-:Y:S04]  /*491b0*/  STL [R1+0x2bf8], R20 ;  /* 0x002bf81401007387 */ /* 0x0101e80000100800 */
[----:B0-----:R-:W4:Y:S04]  /*491c0*/  LDL.LU R20, [R1+0x5e0] ;  /* 0x0005e00001147983 */ /* 0x001f280000300800 */
[----:B------:R-:W-:Y:S04]  /*491d0*/  STS.U8 [R3+UR5+0x6480], R6 ;  /* 0x0064800603007988 */ /* 0x000fe80008000005 */
[----:B------:R-:W-:Y:S04]  /*491e0*/  STS.U8 [R3+UR5+0x6880], R0 ;  /* 0x0068800003007988 */ /* 0x000fe80008000005 */
[----:B------:R-:W-:Y:S04]  /*491f0*/  STS.U8 [R3+UR5+0x7480], R26 ;  /* 0x0074801a03007988 */ /* 0x000fe80008000005 */
[----:B-----5:R-:W-:Y:S04]  /*49200*/  STS.U8 [R3+UR5+0xc80], R5 ;  /* 0x000c800503007988 */ /* 0x020fe80008000005 */
[----:B------:R-:W-:Y:S04]  /*49210*/  STS.U8 [R3+UR5+0x1080], R4 ;  /* 0x0010800403007988 */ /* 0x000fe80008000005 */
[----:B--2---:R-:W-:Y:S04]  /*49220*/  STS.U8 [R3+UR5+0x1480], R27 ;  /* 0x0014801b03007988 */ /* 0x004fe80008000005 */
[----:B------:R-:W-:Y:S04]  /*49230*/  STS.U8 [R3+UR5+0x1880], R15 ;  /* 0x0018800f03007988 */ /* 0x000fe80008000005 */
[----:B------:R-:W-:Y:S04]  /*49240*/  STS.U8 [R3+UR5+0x1c80], R14 ;  /* 0x001c800e03007988 */ /* 0x000fe80008000005 */
[----:B------:R-:W-:Y:S04]  /*49250*/  STS.U8 [R3+UR5+0x2080], R2 ;  /* 0x0020800203007988 */ /* 0x000fe80008000005 */
[----:B------:R-:W-:Y:S04]  /*49260*/  STS.U8 [R3+UR5+0x2480], R29 ;  /* 0x0024801d03007988 */ /* 0x000fe80008000005 */
[----:B------:R-:W-:Y:S04]  /*49270*/  STS.U8 [R3+UR5+0x2880], R28 ;  /* 0x0028801c03007988 */ /* 0x000fe80008000005 */
[----:B------:R-:W-:Y:S04]  /*49280*/  STS.U8 [R3+UR5+0x2c80], R25 ;  /* 0x002c801903007988 */ /* 0x000fe80008000005 */
[----:B------:R-:W-:Y:S04]  /*49290*/  STS.U8 [R3+UR5+0x3080], R24 ;  /* 0x0030801803007988 */ /* 0x000fe80008000005 */
[----:B----4-:R0:W-:Y:S04]  /*492a0*/  STL [R1+0x2bfc], R20 ;  /* 0x002bfc1401007387 */ /* 0x0101e80000100800 */
[----:B0-----:R-:W2:Y:S04]  /*492b0*/  LDL.LU R20, [R1+0x600] ;  /* 0x0006000001147983 */ /* 0x001ea80000300800 */
        /* <DEDUP_REMOVED lines=12> */
[----:B------:R0:W-:Y:S04]  /*49380*/  STS.U8 [R3+UR5+0x3480], R23 ;  /* 0x0034801703007988 */ /* 0x0001e80008000005 */
[----:B------:R-:W4:Y:S04]  /*49390*/  LDL.LU R24, [R1+0x1ec] ;  /* 0x0001ec0001187983 */ /* 0x000f280000300800 */
[----:B------:R1:W-:Y:S04]  /*493a0*/  STS.U8 [R3+UR5+0x3880], R21 ;  /* 0x0038801503007988 */ /* 0x0003e80008000005 */
[----:B------:R0:W-:Y:S04]  /*493b0*/  STS.U8 [R3+UR5+0x3c80], R19 ;  /* 0x003c801303007988 */ /* 0x0001e80008000005 */
[----:B------:R0:W-:Y:S04]  /*493c0*/  STS.U8 [R3+UR5+0x4080], R17 ;  /* 0x0040801103007988 */ /* 0x0001e80008000005 */
[----:B------:R1:W-:Y:S04]  /*493d0*/  STS.U8 [R3+UR5+0x4480], R13 ;  /* 0x0044800d03007988 */ /* 0x0003e80008000005 */
[----:B------:R3:W-:Y:S04]  /*493e0*/  STS.U8 [R3+UR5+0x4880], R12 ;  /* 0x0048800c03007988 */ /* 0x0007e80008000005 */
[----:B0-----:R-:W4:Y:S04]  /*493f0*/  LDL.LU R23, [R1+0x1cc] ;  /* 0x0001cc0001177983 */ /* 0x001f280000300800 */
[----:B-1----:R-:W4:Y:S04]  /*49400*/  LDL.LU R21, [R1+0x1ac] ;  /* 0x0001ac0001157983 */ /* 0x002f280000300800 */
[----:B------:R-:W4:Y:S04]  /*49410*/  LDL.LU R19, [R1+0x18c] ;  /* 0x00018c0001137983 */ /* 0x000f280000300800 */
[----:B------:R-:W4:Y:S04]  /*49420*/  LDL.LU R17, [R1+0x16c] ;  /* 0x00016c0001117983 */ /* 0x000f280000300800 */
[----:B------:R-:W4:Y:S04]  /*49430*/  LDL.LU R13, [R1+0x14c] ;  /* 0x00014c00010d7983 */ /* 0x000f280000300800 */
[----:B------:R0:W-:Y:S04]  /*49440*/  STS.U8 [R3+UR5+0x4c80], R11 ;  /* 0x004c800b03007988 */ /* 0x0001e80008000005 */
[----:B---3--:R-:W3:Y:S04]  /*49450*/  LDL.LU R12, [R1+0x12c] ;  /* 0x00012c00010c7983 */ /* 0x008ee80000300800 */
[----:B------:R1:W-:Y:S04]  /*49460*/  STS.U8 [R3+UR5+0x5080], R10 ;  /* 0x0050800a03007988 */ /* 0x0003e80008000005 */
[----:B------:R0:W-:Y:S04]  /*49470*/  STS.U8 [R3+UR5+0x5480], R9 ;  /* 0x0054800903007988 */ /* 0x0001e80008000005 */
[----:B------:R0:W-:Y:S04]  /*49480*/  STS.U8 [R3+UR5+0x5880], R8 ;  /* 0x0058800803007988 */ /* 0x0001e80008000005 */
[----:B------:R1:W-:Y:S04]  /*49490*/  STS.U8 [R3+UR5+0x5c80], R7 ;  /* 0x005c800703007988 */ /* 0x0003e80008000005 */
[----:B------:R1:W-:Y:S04]  /*494a0*/  STS.U8 [R3+UR5+0x6080], R16 ;  /* 0x0060801003007988 */ /* 0x0003e80008000005 */
[----:B0-----:R-:W3:Y:S04]  /*494b0*/  LDL.LU R11, [R1+0xfc] ;  /* 0x0000fc00010b7983 */ /* 0x001ee80000300800 */
[----:B-1----:R-:W3:Y:S04]  /*494c0*/  LDL.LU R10, [R1+0xdc] ;  /* 0x0000dc00010a7983 */ /* 0x002ee80000300800 */
[----:B------:R-:W3:Y:S04]  /*494d0*/  LDL.LU R9, [R1+0xbc] ;  /* 0x0000bc0001097983 */ /* 0x000ee80000300800 */
[----:B------:R-:W3:Y:S04]  /*494e0*/  LDL.LU R8, [R1+0x6c] ;  /* 0x00006c0001087983 */ /* 0x000ee80000300800 */
[----:B------:R-:W3:Y:S04]  /*494f0*/  LDL.LU R7, [R1+0x2c] ;  /* 0x00002c0001077983 */ /* 0x000ee80000300800 */
[----:B------:R0:W-:Y:S04]  /*49500*/  STS.U8 [R3+UR5+0x6c80], R18 ;  /* 0x006c801203007988 */ /* 0x0001e80008000005 */
[----:B------:R-:W3:Y:S04]  /*49510*/  LDL.LU R16, [R1+0x24] ;  /* 0x0000240001107983 */ /* 0x000ee80000300800 */
[----:B------:R1:W-:Y:S04]  /*49520*/  STS.U8 [R3+UR5+0x7880], R22 ;  /* 0x0078801603007988 */ /* 0x0003e80008000005 */
[----:B0-----:R-:W3:Y:S04]  /*49530*/  LDL.LU R18, [R1+0x1c] ;  /* 0x00001c0001127983 */ /* 0x001ee80000300800 */
[----:B-1----:R-:W3:Y:S04]  /*49540*/  LDL.LU R22, [R1+0x3c] ;  /* 0x00003c0001167983 */ /* 0x002ee80000300800 */
[----:B--2---:R0:W-:Y:S04]  /*49550*/  STS.U8 [R3+UR5+0x7c80], R20 ;  /* 0x007c801403007988 */ /* 0x0041e80008000005 */
[----:B0-----:R-:W2:Y:S04]  /*49560*/  LDL.LU R20, [R1+0x2bfc] ;  /* 0x002bfc0001147983 */ /* 0x001ea80000300800 */
[----:B--2---:R0:W-:Y:S04]  /*49570*/  STS.U8 [R3+UR5+0x8080], R20 ;  /* 0x0080801403007988 */ /* 0x0041e80008000005 */
[----:B0-----:R-:W2:Y:S04]  /*49580*/  LDL.LU R20, [R1+0x2bf8] ;  /* 0x002bf80001147983 */ /* 0x001ea80000300800 */
[----:B----4-:R-:W-:Y:S04]  /*49590*/  STS.U8 [R3+UR5+0x8880], R6 ;  /* 0x0088800603007988 */ /* 0x010fe80008000005 */
[----:B-----5:R-:W-:Y:S04]  /*495a0*/  STS.U8 [R3+UR5+0x8c80], R0 ;  /* 0x008c800003007988 */ /* 0x020fe80008000005 */
[----:B------:R-:W-:Y:S04]  /*495b0*/  STS.U8 [R3+UR5+0x9080], R26 ;  /* 0x0090801a03007988 */ /* 0x000fe80008000005 */
[----:B---3--:R-:W-:Y:S04]  /*495c0*/  STS.U8 [R3+UR5+0xf080], R22 ;  /* 0x00f0801603007988 */ /* 0x008fe80008000005 */
[----:B--2---:R0:W-:Y:S04]  /*495d0*/  STS.U8 [R3+UR5+0x8480], R20 ;  /* 0x0084801403007988 */ /* 0x0041e80008000005 */
[----:B0-----:R-:W2:Y:S04]  /*495e0*/  LDL.LU R20, [R1+0x2bf4] ;  /* 0x002bf40001147983 */ /* 0x001ea80000300800 */
[----:B------:R-:W3:Y:S04]  /*495f0*/  LDL.LU R6, [R1+0x2bf0] ;  /* 0x002bf00001067983 */ /* 0x000ee80000300800 */
[----:B------:R-:W4:Y:S04]  /*49600*/  LDL.LU R0, [R1+0x2bec] ;  /* 0x002bec0001007983 */ /* 0x000f280000300800 */
[----:B------:R-:W5:Y:S04]  /*49610*/  LDL.LU R26, [R1+0x2be8] ;  /* 0x002be800011a7983 */ /* 0x000f680000300800 */
[----:B------:R-:W2:Y:S04]  /*49620*/  LDL.LU R22, [R1+0x9fc] ;  /* 0x0009fc0001167983 */ /* 0x000ea80000300800 */
        /* <DEDUP_REMOVED lines=13> */
[----:B--2---:R0:W-:Y:S04]  /*49700*/  STL [R1+0x2be4], R22 ;  /* 0x002be41601007387 */ /* 0x0041e80000100800 */
[----:B0-----:R-:W2:Y:S04]  /*49710*/  LDL.LU R22, [R1+0xa3c] ;  /* 0x000a3c0001167983 */ /* 0x001ea80000300800 */
        /* <DEDUP_REMOVED lines=12> */
[----:B------:R0:W-:Y:S04]  /*497e0*/  STS.U8 [R3+UR5+0xcc80], R13 ;  /* 0x00cc800d03007988 */ /* 0x0001e80008000005 */
[----:B------:R-:W2:Y:S04]  /*497f0*/  LDL.LU R17, [R1+0x7bc] ;  /* 0x0007bc0001117983 */ /* 0x000ea80000300800 */
[----:B------:R1:W-:Y:S04]  /*49800*/  STS.U8 [R3+UR5+0xd080], R12 ;  /* 0x00d0800c03007988 */ /* 0x0003e80008000005 */
[----:B------:R0:W-:Y:S04]  /*49810*/  STS.U8 [R3+UR5+0xd480], R11 ;  /* 0x00d4800b03007988 */ /* 0x0001e80008000005 */
[----:B------:R0:W-:Y:S04]  /*49820*/  STS.U8 [R3+UR5+0xd880], R10 ;  /* 0x00d8800a03007988 */ /* 0x0001e80008000005 */
[----:B------:R1:W-:Y:S04]  /*49830*/  STS.U8 [R3+UR5+0xec80], R18 ;  /* 0x00ec801203007988 */ /* 0x0003e80008000005 */
[----:B------:R3:W-:Y:S04]  /*49840*/  STS.U8 [R3+UR5+0xdc80], R9 ;  /* 0x00dc800903007988 */ /* 0x0007e80008000005 */
[----:B0-----:R-:W2:Y:S04]  /*49850*/  LDL.LU R13, [R1+0x79c] ;  /* 0x00079c00010d7983 */ /* 0x001ea80000300800 */
[----:B-1----:R-:W2:Y:S04]  /*49860*/  LDL.LU R12, [R1+0x77c] ;  /* 0x00077c00010c7983 */ /* 0x002ea80000300800 */
[----:B------:R-:W2:Y:S04]  /*49870*/  LDL.LU R11, [R1+0x75c] ;  /* 0x00075c00010b7983 */ /* 0x000ea80000300800 */
[----:B------:R-:W2:Y:S04]  /*49880*/  LDL.LU R10, [R1+0x73c] ;  /* 0x00073c00010a7983 */ /* 0x000ea80000300800 */
[----:B------:R-:W2:Y:S04]  /*49890*/  LDL.LU R18, [R1+0x71c] ;  /* 0x00071c0001127983 */ /* 0x000ea80000300800 */
[----:B------:R0:W-:Y:S04]  /*498a0*/  STS.U8 [R3+UR5+0xe080], R8 ;  /* 0x00e0800803007988 */ /* 0x0001e80008000005 */
[----:B---3--:R-:W3:Y:S04]  /*498b0*/  LDL.LU R9, [R1+0x6fc] ;  /* 0x0006fc0001097983 */ /* 0x008ee80000300800 */
[----:B------:R1:W-:Y:S04]  /*498c0*/  STS.U8 [R3+UR5+0xe480], R7 ;  /* 0x00e4800703007988 */ /* 0x0003e80008000005 */
[----:B------:R0:W-:Y:S04]  /*498d0*/  STS.U8 [R3+UR5+0xa880], R2 ;  /* 0x00a8800203007988 */ /* 0x0001e80008000005 */
[----:B------:R0:W-:Y:S04]  /*498e0*/  STS.U8 [R3+UR5+0xe880], R16 ;  /* 0x00e8801003007988 */ /* 0x0001e80008000005 */
[----:B-----5:R5:W-:Y:S04]  /*498f0*/  STS.U8 [R3+UR5+0xf480], R26 ;  /* 0x00f4801a03007988 */ /* 0x020be80008000005 */
[----:B----4-:R4:W-:Y:S04]  /*49900*/  STS.U8 [R3+UR5+0xf880], R0 ;  /* 0x00f8800003007988 */ /* 0x0109e80008000005 */
[----:B0-----:R-:W3:Y:S04]  /*49910*/  LDL.LU R8, [R1+0x6dc] ;  /* 0x0006dc0001087983 */ /* 0x001ee80000300800 */
[----:B-1----:R-:W3:Y:S01]  /*49920*/  LDL.LU R7, [R1+0x6bc] ;  /* 0x0006bc0001077983 */ /* 0x002ee20000300800 */
[----:B------:R-:W-:-:S03]  /*49930*/  LOP3.LUT R2, R20, 0x20, RZ, 0x3c, !PT ;  /* 0x0000002014027812 */ /* 0x000fc600078e3cff */
[----:B------:R-:W3:Y:S04]  /*49940*/  LDL.LU R16, [R1+0x688] ;  /* 0x0006880001107983 */ /* 0x000ee80000300800 */
[----:B------:R-:W3:Y:S04]  /*49950*/  LDL.LU R20, [R1+0x65c] ;  /* 0x00065c0001147983 */ /* 0x000ee80000300800 */
[----:B-----5:R-:W5:Y:S04]  /*49960*/  LDL.LU R26, [R1+0x97c] ;  /* 0x00097c00011a7983 */ /* 0x020f680000300800 */
[----:B----4-:R-:W4:Y:S04]  /*49970*/  LDL.LU R0, [R1+0x9bc] ;  /* 0x0009bc0001007983 */ /* 0x010f280000300800 */
[----:B------:R0:W-:Y:S04]  /*49980*/  STS.U8 [R3+UR5+0xfc80], R6 ;  /* 0x00fc800603007988 */ /* 0x0001e80008000005 */
[----:B0-----:R-:W4:Y:S04]  /*49990*/  LDL.LU R6, [R1+0xa1c] ;  /* 0x000a1c0001067983 */ /* 0x001f280000300800 */
[----:B------:R-:W4:Y:S04]  /*499a0*/  LDL.LU R3, [R1+0x9dc] ;  /* 0x0009dc0001037983 */ /* 0x000f280000300800 */
[----:B--2---:R0:W-:Y:S04]  /*499b0*/  STS.U8 [R2+UR5+0x100], R22 ;  /* 0x0001001602007988 */ /* 0x0041e80008000005 */
[----:B0-----:R-:W2:Y:S04]  /*499c0*/  LDL.LU R22, [R1+0x2be4] ;  /* 0x002be40001167983 */ /* 0x001ea80000300800 */
[----:B------:R-:W-:Y:S04]  /*499d0*/  STS.U8 [R2+UR5+0x5d00], R18 ;  /* 0x005d001202007988 */ /* 0x000fe80008000005 */
[----:B---3--:R-:W-:Y:S04]  /*499e0*/  STS.U8 [R2+UR5+0x7100], R20 ;  /* 0x0071001402007988 */ /* 0x008fe80008000005 */
[----:B--2---:R0:W-:Y:S04]  /*499f0*/  STS.U8 [R2+UR5+0x900], R22 ;  /* 0x0009001602007988 */ /* 0x0041e80008000005 */
[----:B0-----:R-:W2:Y:S04]  /*49a00*/  LDL.LU R22, [R1+0x63c] ;  /* 0x00063c0001167983 */ /* 0x001ea80000300800 */
[----:B------:R-:W3:Y:S04]  /*49a10*/  LDL.LU R18, [R1+0x61c] ;  /* 0x00061c0001127983 */ /* 0x000ee80000300800 */
[----:B------:R-:W2:Y:S04]  /*49a20*/  LDL.LU R20, [R1+0x5dc] ;  /* 0x0005dc0001147983 */ /* 0x000ea80000300800 */
[----:B------:R-:W-:Y:S04]  /*49a30*/  STS.U8 [R2+UR5+0x4500], R19 ;  /* 0x0045001302007988 */ /* 0x000fe80008000005 */
[----:B------:R-:W-:Y:S04]  /*49a40*/  STS.U8 [R2+UR5+0x6100], R9 ;  /* 0x0061000902007988 */ /* 0x000fe80008000005 */
[----:B----4-:R-:W-:Y:S04]  /*49a50*/  STS.U8 [R2+UR5+0x500], R6 ;  /* 0x0005000602007988 */ /* 0x010fe80008000005 */
[----:B------:R-:W-:Y:S04]  /*49a60*/  STS.U8 [R2+UR5+0xd00], R3 ;  /* 0x000d000302007988 */ /* 0x000fe80008000005 */
[----:B------:R-:W-:Y:S04]  /*49a70*/  STS.U8 [R2+UR5+0x1100], R0 ;  /* 0x0011000002007988 */ /* 0x000fe80008000005 */
        /* <DEDUP_REMOVED lines=17> */
[----:B------:R-:W4:Y:S04]  /*49b90*/  LDL.LU R19, [R1+0x5bc] ;  /* 0x0005bc0001137983 */ /* 0x000f280000300800 */
[----:B------:R0:W-:Y:S04]  /*49ba0*/  STS.U8 [R2+UR5+0x7500], R22 ;  /* 0x0075001602007988 */ /* 0x0001e80008000005 */
[----:B------:R-:W5:Y:S04]  /*49bb0*/  LDL.LU R9, [R1+0x59c] ;  /* 0x00059c0001097983 */ /* 0x000f680000300800 */
[----:B0-----:R-:W4:Y:S04]  /*49bc0*/  LDL.LU R22, [R1+0x57c] ;  /* 0x00057c0001167983 */ /* 0x001f280000300800 */
        /* <DEDUP_REMOVED lines=19> */
[----:B------:R1:W-:Y:S04]  /*49d00*/  STS.U8 [R2+UR5+0x5500], R11 ;  /* 0x0055000b02007988 */ /* 0x0003e80008000005 */
[----:B------:R0:W-:Y:S04]  /*49d10*/  STS.U8 [R2+UR5+0x5900], R10 ;  /* 0x0059000a02007988 */ /* 0x0001e80008000005 */
[----:B------:R0:W-:Y:S04]  /*49d20*/  STS.U8 [R2+UR5+0x6900], R7 ;  /* 0x0069000702007988 */ /* 0x0001e80008000005 */
[----:B------:R1:W-:Y:S04]  /*49d30*/  STS.U8 [R2+UR5+0x6d00], R16 ;  /* 0x006d001002007988 */ /* 0x0003e80008000005 */
[----:B---3--:R3:W-:Y:S04]  /*49d40*/  STS.U8 [R2+UR5+0x7900], R18 ;  /* 0x0079001202007988 */ /* 0x0087e80008000005 */
[----:B0-----:R-:W5:Y:S04]  /*49d50*/  LDL.LU R12, [R1+0xf4] ;  /* 0x0000f400010c7983 */ /* 0x001f680000300800 */
[----:B-1----:R-:W5:Y:S04]  /*49d60*/  LDL.LU R11, [R1+0xd4] ;  /* 0x0000d400010b7983 */ /* 0x002f680000300800 */
[----:B------:R-:W5:Y:S04]  /*49d70*/  LDL.LU R10, [R1+0xb4] ;  /* 0x0000b400010a7983 */ /* 0x000f680000300800 */
[----:B------:R-:W5:Y:S04]  /*49d80*/  LDL.LU R7, [R1+0x78] ;  /* 0x0000780001077983 */ /* 0x000f680000300800 */
[----:B------:R-:W5:Y:S04]  /*49d90*/  LDL.LU R16, [R1+0x70] ;  /* 0x0000700001107983 */ /* 0x000f680000300800 */
[----:B---3--:R-:W3:Y:S04]  /*49da0*/  LDL.LU R18, [R1+0x68] ;  /* 0x0000680001127983 */ /* 0x008ee80000300800 */
[----:B--2---:R0:W-:Y:S04]  /*49db0*/  STS.U8 [R2+UR5+0x7d00], R20 ;  /* 0x007d001402007988 */ /* 0x0041e80008000005 */
[----:B0-----:R-:W2:Y:S04]  /*49dc0*/  LDL.LU R20, [R1+0x2be0] ;  /* 0x002be00001147983 */ /* 0x001ea80000300800 */
[----:B----4-:R0:W-:Y:S02]  /*49dd0*/  STS.U8 [R2+UR5+0xd500], R8 ;  /* 0x00d5000802007988 */ /* 0x0101e40008000005 */
[----:B0-----:R-:W0:Y:S02]  /*49de0*/  S2R R8, SR_TID.X ;  /* 0x0000000000087919 */ /* 0x001e240000002100 */
[----:B------:R0:W-:Y:S04]  /*49df0*/  STS.U8 [R2+UR5+0x9100], R6 ;  /* 0x0091000602007988 */ /* 0x0001e80008000005 */
[----:B------:R-:W-:Y:S04]  /*49e00*/  STS.U8 [R2+UR5+0x8500], R19 ;  /* 0x0085001302007988 */ /* 0x000fe80008000005 */
[----:B-----5:R-:W-:Y:S04]  /*49e10*/  STS.U8 [R2+UR5+0x8900], R9 ;  /* 0x0089000902007988 */ /* 0x020fe80008000005 */
[----:B------:R-:W-:Y:S04]  /*49e20*/  STS.U8 [R2+UR5+0x8d00], R22 ;  /* 0x008d001602007988 */ /* 0x000fe80008000005 */
[----:B------:R1:W-:Y:S01]  /*49e30*/  STS.U8 [R2+UR5+0x9900], R0 ;  /* 0x0099000002007988 */ /* 0x0003e20008000005 */
[----:B0-----:R-:W-:-:S04]  /*49e40*/  LOP3.LUT R6, R8, 0x7f, RZ, 0xc0, !PT ;  /* 0x0000007f08067812 */ /* 0x001fc800078ec0ff */
[----:B-1----:R-:W-:Y:S01]  /*49e50*/  LOP3.LUT R0, R6, 0x30, RZ, 0x3c, !PT ;  /* 0x0000003006007812 */ /* 0x002fe200078e3cff */
[----:B--2---:R0:W-:Y:S04]  /*49e60*/  STS.U8 [R2+UR5+0x8100], R20 ;  /* 0x0081001402007988 */ /* 0x0041e80008000005 */
[----:B0-----:R-:W2:Y:S04]  /*49e70*/  LDL.LU R20, [R1+0x48] ;  /* 0x0000480001147983 */ /* 0x001ea80000300800 */
[----:B------:R-:W4:Y:S04]  /*49e80*/  LDL.LU R19, [R1+0x2bdc] ;  /* 0x002bdc0001137983 */ /* 0x000f280000300800 */
[----:B------:R-:W5:Y:S04]  /*49e90*/  LDL.LU R9, [R1+0x2bd8] ;  /* 0x002bd80001097983 */ /* 0x000f680000300800 */
[----:B------:R-:W2:Y:S04]  /*49ea0*/  LDL.LU R22, [R1+0x2bd4] ;  /* 0x002bd40001167983 */ /* 0x000ea80000300800 */
[----:B------:R0:W-:Y:S04]  /*49eb0*/  STL [R1+0x2bc0], R6 ;  /* 0x002bc00601007387 */ /* 0x0001e80000100800 */
[----:B0-----:R-:W2:Y:S04]  /*49ec0*/  LDL.LU R6, [R1+0x958] ;  /* 0x0009580001067983 */ /* 0x001ea80000300800 */
[----:B--2---:R0:W-:Y:S04]  /*49ed0*/  STL [R1+0x2bcc], R6 ;  /* 0x002bcc0601007387 */ /* 0x0041e80000100800 */
[----:B0-----:R-:W2:Y:S04]  /*49ee0*/  LDL.LU R6, [R1+0xa18] ;  /* 0x000a180001067983 */ /* 0x001ea80000300800 */
        /* <DEDUP_REMOVED lines=37> */
[----:B---3--:R-:W3:Y:S04]  /*4a140*/  LDL.LU R10, [R1+0x6f8] ;  /* 0x0006f800010a7983 */ /* 0x008ee80000300800 */
[----:B------:R0:W-:Y:S04]  /*4a150*/  STS.U8 [R2+UR5+0xe500], R7 ;  /* 0x00e5000702007988 */ /* 0x0001e80008000005 */
[----:B------:R-:W3:Y:S04]  /*4a160*/  LDL.LU R8, [R1+0x6d8] ;  /* 0x0006d80001087983 */ /* 0x000ee80000300800 */
[----:B------:R1:W-:Y:S04]  /*4a170*/  STS.U8 [R2+UR5+0xe900], R16 ;  /* 0x00e9001002007988 */ /* 0x0003e80008000005 */
[----:B------:R0:W-:Y:S04]  /*4a180*/  STS.U8 [R2+UR5+0xed00], R18 ;  /* 0x00ed001202007988 */ /* 0x0001e80008000005 */
[----:B------:R0:W-:Y:S04]  /*4a190*/  STS.U8 [R2+UR5+0xf100], R20 ;  /* 0x00f1001402007988 */ /* 0x0001e80008000005 */
[----:B------:R1:W-:Y:S04]  /*4a1a0*/  STS.U8 [R2+UR5+0xf500], R22 ;  /* 0x00f5001602007988 */ /* 0x0003e80008000005 */
[----:B-----5:R5:W-:Y:S04]  /*4a1b0*/  STS.U8 [R2+UR5+0xf900], R9 ;  /* 0x00f9000902007988 */ /* 0x020be80008000005 */
[----:B0-----:R-:W3:Y:S04]  /*4a1c0*/  LDL.LU R7, [R1+0x6b8] ;  /* 0x0006b80001077983 */ /* 0x001ee80000300800 */
[----:B-1----:R-:W3:Y:S04]  /*4a1d0*/  LDL.LU R16, [R1+0x680] ;  /* 0x0006800001107983 */ /* 0x002ee80000300800 */
[----:B------:R-:W3:Y:S04]  /*4a1e0*/  LDL.LU R18, [R1+0x658] ;  /* 0x0006580001127983 */ /* 0x000ee80000300800 */
[----:B------:R-:W3:Y:S04]  /*4a1f0*/  LDL.LU R20, [R1+0x638] ;  /* 0x0006380001147983 */ /* 0x000ee80000300800 */
[----:B------:R-:W3:Y:S04]  /*4a200*/  LDL.LU R22, [R1+0x978] ;  /* 0x0009780001167983 */ /* 0x000ee80000300800 */
[----:B-----5:R-:W5:Y:S04]  /*4a210*/  LDL.LU R9, [R1+0x9b4] ;  /* 0x0009b40001097983 */ /* 0x020f680000300800 */
[----:B----4-:R0:W-:Y:S04]  /*4a220*/  STS.U8 [R2+UR5+0xfd00], R19 ;  /* 0x00fd001302007988 */ /* 0x0101e80008000005 */
[----:B0-----:R-:W4:Y:S04]  /*4a230*/  LDL.LU R19, [R1+0x9f8] ;  /* 0x0009f80001137983 */ /* 0x001f280000300800 */
[----:B------:R-:W4:Y:S04]  /*4a240*/  LDL.LU R2, [R1+0x9d8] ;  /* 0x0009d80001027983 */ /* 0x000f280000300800 */
[----:B--2---:R0:W-:Y:S04]  /*4a250*/  STS.U8 [R0+UR5+0x180], R6 ;  /* 0x0001800600007988 */ /* 0x0041e80008000005 */
[----:B0-----:R-:W2:Y:S04]  /*4a260*/  LDL.LU R6, [R1+0x2bd0] ;  /* 0x002bd00001067983 */ /* 0x001ea80000300800 */
[----:B---3--:R-:W-:Y:S04]  /*4a270*/  STS.U8 [R0+UR5+0x7180], R18 ;  /* 0x0071801200007988 */ /* 0x008fe80008000005 */
[----:B--2---:R0:W-:Y:S04]  /*4a280*/  STS.U8 [R0+UR5+0x580], R6 ;  /* 0x0005800600007988 */ /* 0x0041e80008000005 */
[----:B0-----:R-:W2:Y:S04]  /*4a290*/  LDL.LU R6, [R1+0x2bcc] ;  /* 0x002bcc0001067983 */ /* 0x001ea80000300800 */
[----:B------:R-:W3:Y:S04]  /*4a2a0*/  LDL.LU R18, [R1+0x5f8] ;  /* 0x0005f80001127983 */ /* 0x000ee80000300800 */
[----:B--2---:R-:W-:Y:S04]  /*4a2b0*/  STS.U8 [R0+UR5+0x1980], R6 ;  /* 0x0019800600007988 */ /* 0x004fe80008000005 */
[----:B---3--:R0:W-:Y:S04]  /*4a2c0*/  STL [R1+0x2bc8], R18 ;  /* 0x002bc81201007387 */ /* 0x0081e80000100800 */
[----:B0-----:R-:W2:Y:S04]  /*4a2d0*/  LDL.LU R18, [R1+0x618] ;  /* 0x0006180001127983 */ /* 0x001ea80000300800 */
[----:B------:R-:W3:Y:S04]  /*4a2e0*/  LDL.LU R6, [R1+0x5b8] ;  /* 0x0005b80001067983 */ /* 0x000ee80000300800 */
[----:B------:R-:W-:Y:S04]  /*4a2f0*/  STS.U8 [R0+UR5+0x4d80], R21 ;  /* 0x004d801500007988 */ /* 0x000fe80008000005 */
[----:B------:R-:W-:Y:S04]  /*4a300*/  STS.U8 [R0+UR5+0x6180], R10 ;  /* 0x0061800a00007988 */ /* 0x000fe80008000005 */
[----:B------:R-:W-:Y:S04]  /*4a310*/  STS.U8 [R0+UR5+0x7580], R20 ;  /* 0x0075801400007988 */ /* 0x000fe80008000005 */
[----:B----4-:R-:W-:Y:S04]  /*4a320*/  STS.U8 [R0+UR5+0x980], R19 ;  /* 0x0009801300007988 */ /* 0x010fe80008000005 */
        /* <DEDUP_REMOVED lines=50> */
[----:B--2---:R0:W-:Y:S04]  /*4a650*/  STS.U8 [R0+UR5+0x7980], R18 ;  /* 0x0079801200007988 */ /* 0x0041e80008000005 */
[----:B0-----:R-:W2:Y:S04]  /*4a660*/  LDL.LU R18, [R1+0x2bc8] ;  /* 0x002bc80001127983 */ /* 0x001ea80000300800 */
[----:B---3--:R-:W-:Y:S04]  /*4a670*/  STS.U8 [R0+UR5+0x8180], R6 ;  /* 0x0081800600007988 */ /* 0x008fe80008000005 */
[----:B--2---:R0:W-:Y:S04]  /*4a680*/  STS.U8 [R0+UR5+0x7d80], R18 ;  /* 0x007d801200007988 */ /* 0x0041e80008000005 */
[----:B0-----:R-:W2:Y:S04]  /*4a690*/  LDL.LU R18, [R1+0x14] ;  /* 0x0000140001127983 */ /* 0x001ea80000300800 */
[----:B------:R-:W3:Y:S04]  /*4a6a0*/  LDL.LU R6, [R1+0x2bc4] ;  /* 0x002bc40001067983 */ /* 0x000ee80000300800 */
[----:B----4-:R-:W-:Y:S04]  /*4a6b0*/  STS.U8 [R0+UR5+0x8980], R21 ;  /* 0x0089801500007988 */ /* 0x010fe80008000005 */
[----:B-----5:R-:W-:Y:S04]  /*4a6c0*/  STS.U8 [R0+UR5+0x8d80], R10 ;  /* 0x008d800a00007988 */ /* 0x020fe80008000005 */
[----:B---3--:R0:W-:Y:S04]  /*4a6d0*/  STS.U8 [R0+UR5+0x8580], R6 ;  /* 0x0085800600007988 */ /* 0x0081e80008000005 */
[----:B0-----:R-:W3:Y:S04]  /*4a6e0*/  LDL.LU R6, [R1+0x2bc0] ;  /* 0x002bc00001067983 */ /* 0x001ee80000300800 */
[----:B------:R-:W4:Y:S04]  /*4a6f0*/  LDL.LU R21, [R1+0x2bbc] ;  /* 0x002bbc0001157983 */ /* 0x000f280000300800 */
[----:B------:R-:W5:Y:S04]  /*4a700*/  LDL.LU R10, [R1+0x2bb8] ;  /* 0x002bb800010a7983 */ /* 0x000f680000300800 */
[----:B------:R0:W-:Y:S04]  /*4a710*/  STS.U8 [R0+UR5+0x9180], R20 ;  /* 0x0091801400007988 */ /* 0x0001e80008000005 */
[----:B------:R3:W-:Y:S04]  /*4a720*/  STS.U8 [R0+UR5+0x9980], R2 ;  /* 0x0099800200007988 */ /* 0x0007e80008000005 */
[----:B0-----:R-:W2:Y:S01]  /*4a730*/  LDL.LU R20, [R1+0x2bb4] ;  /* 0x002bb40001147983 */ /* 0x001ea20000300800 */
[----:B---3--:R-:W-:-:S03]  /*4a740*/  LOP3.LUT R2, R6, 0x40, RZ, 0x3c, !PT ;  /* 0x0000004006027812 */ /* 0x008fc600078e3cff */
[----:B------:R0:W-:Y:S04]  /*4a750*/  STL [R1+0x2ba0], R6 ;  /* 0x002ba00601007387 */ /* 0x0001e80000100800 */
[----:B0-----:R-:W3:Y:S04]  /*4a760*/  LDL.LU R6, [R1+0x954] ;  /* 0x0009540001067983 */ /* 0x001ee80000300800 */
        /* <DEDUP_REMOVED lines=29> */
[----:B------:R0:W-:Y:S04]  /*4a940*/  STS.U8 [R0+UR5+0xcd80], R24 ;  /* 0x00cd801800007988 */ /* 0x0001e80008000005 */
[----:B------:R-:W3:Y:S04]  /*4a950*/  LDL.LU R25, [R1+0x794] ;  /* 0x0007940001197983 */ /* 0x000ee80000300800 */
        /* <DEDUP_REMOVED lines=11> */
[----:B--2---:R-:W2:Y:S04]  /*4aa10*/  LDL.LU R11, [R1+0x6d4] ;  /* 0x0006d400010b7983 */ /* 0x004ea80000300800 */
[----:B------:R1:W-:Y:S04]  /*4aa20*/  STS.U8 [R0+UR5+0xe980], R7 ;  /* 0x00e9800700007988 */ /* 0x0003e80008000005 */
[----:B------:R0:W-:Y:S04]  /*4aa30*/  STS.U8 [R0+UR5+0xed80], R16 ;  /* 0x00ed801000007988 */ /* 0x0001e80008000005 */
[----:B------:R0:W-:Y:S04]  /*4aa40*/  STS.U8 [R0+UR5+0xf180], R18 ;  /* 0x00f1801200007988 */ /* 0x0001e80008000005 */
[----:B------:R1:W-:Y:S04]  /*4aa50*/  STS.U8 [R0+UR5+0xf580], R20 ;  /* 0x00f5801400007988 */ /* 0x0003e80008000005 */
[----:B-----5:R5:W-:Y:S04]  /*4aa60*/  STS.U8 [R0+UR5+0xf980], R10 ;  /* 0x00f9800a00007988 */ /* 0x020be80008000005 */
[----:B0-----:R-:W2:Y:S04]  /*4aa70*/  LDL.LU R8, [R1+0x6b4] ;  /* 0x0006b40001087983 */ /* 0x001ea80000300800 */
[----:B-1----:R-:W2:Y:S04]  /*4aa80*/  LDL.LU R7, [R1+0x67c] ;  /* 0x00067c0001077983 */ /* 0x002ea80000300800 */
[----:B------:R-:W2:Y:S04]  /*4aa90*/  LDL.LU R16, [R1+0x654] ;  /* 0x0006540001107983 */ /* 0x000ea80000300800 */
[----:B------:R-:W2:Y:S04]  /*4aaa0*/  LDL.LU R18, [R1+0x634] ;  /* 0x0006340001127983 */ /* 0x000ea80000300800 */
[----:B------:R-:W2:Y:S04]  /*4aab0*/  LDL.LU R20, [R1+0x974] ;  /* 0x0009740001147983 */ /* 0x000ea80000300800 */
[----:B-----5:R-:W5:Y:S04]  /*4aac0*/  LDL.LU R10, [R1+0x9ac] ;  /* 0x0009ac00010a7983 */ /* 0x020f680000300800 */
[----:B----4-:R0:W-:Y:S04]  /*4aad0*/  STS.U8 [R0+UR5+0xfd80], R21 ;  /* 0x00fd801500007988 */ /* 0x0101e80008000005 */
[----:B0-----:R-:W4:Y:S04]  /*4aae0*/  LDL.LU R21, [R1+0x9f4] ;  /* 0x0009f40001157983 */ /* 0x001f280000300800 */
[----:B------:R-:W2:Y:S04]  /*4aaf0*/  LDL.LU R0, [R1+0x9d4] ;  /* 0x0009d40001007983 */ /* 0x000ea80000300800 */
[----:B---3--:R0:W-:Y:S04]  /*4ab00*/  STS.U8 [R2+UR5+0x200], R6 ;  /* 0x0002000602007988 */ /* 0x0081e80008000005 */
[----:B0-----:R-:W3:Y:S04]  /*4ab10*/  LDL.LU R6, [R1+0x2bb0] ;  /* 0x002bb00001067983 */ /* 0x001ee80000300800 */
[----:B---3--:R0:W-:Y:S04]  /*4ab20*/  STS.U8 [R2+UR5+0x600], R6 ;  /* 0x0006000602007988 */ /* 0x0081e80008000005 */
[----:B0-----:R-:W3:Y:S04]  /*4ab30*/  LDL.LU R6, [R1+0x2bac] ;  /* 0x002bac0001067983 */ /* 0x001ee80000300800 */
[----:B----4-:R-:W-:Y:S04]  /*4ab40*/  STS.U8 [R2+UR5+0xa00], R21 ;  /* 0x000a001502007988 */ /* 0x010fe80008000005 */
[----:B--2---:R-:W-:Y:S04]  /*4ab50*/  STS.U8 [R2+UR5+0xe00], R0 ;  /* 0x000e000002007988 */ /* 0x004fe80008000005 */
[----:B-----5:R-:W-:Y:S04]  /*4ab60*/  STS.U8 [R2+UR5+0x1200], R10 ;  /* 0x0012000a02007988 */ /* 0x020fe80008000005 */
[----:B------:R-:W-:Y:S04]  /*4ab70*/  STS.U8 [R2+UR5+0x1600], R20 ;  /* 0x0016001402007988 */ /* 0x000fe80008000005 */
[----:B---3--:R-:W-:Y:S04]  /*4ab80*/  STS.U8 [R2+UR5+0x1a00], R6 ;  /* 0x001a000602007988 */ /* 0x008fe80008000005 */
[----:B------:R-:W-:Y:S04]  /*4ab90*/  STS.U8 [R2+UR5+0x1e00], R19 ;  /* 0x001e001302007988 */ /* 0x000fe80008000005 */
[----:B------:R0:W-:Y:S04]  /*4aba0*/  STS.U8 [R2+UR5+0x7200], R16 ;  /* 0x0072001002007988 */ /* 0x0001e80008000005 */
[----:B0-----:R-:W2:Y:S04]  /*4abb0*/  LDL.LU R16, [R1+0x5f4] ;  /* 0x0005f40001107983 */ /* 0x001ea80000300800 */
[----:B--2---:R0:W-:Y:S04]  /*4abc0*/  STL [R1+0x2ba8], R16 ;  /* 0x002ba81001007387 */ /* 0x0041e80000100800 */
[----:B0-----:R-:W2:Y:S04]  /*4abd0*/  LDL.LU R16, [R1+0x614] ;  /* 0x0006140001107983 */ /* 0x001ea80000300800 */
[----:B------:R-:W3:Y:S04]  /*4abe0*/  LDL.LU R6, [R1+0x5b4] ;  /* 0x0005b40001067983 */ /* 0x000ee80000300800 */
        /* <DEDUP_REMOVED lines=123> */
[----:B------:R-:W4:Y:S04]  /*4b3a0*/  LDL.LU R2, [R1+0x9d0] ;  /* 0x0009d00001027983 */ /* 0x000f280000300800 */
[----:B---3--:R0:W-:Y:S04]  /*4b3b0*/  STS.U8 [R0+UR5+0x280], R6 ;  /* 0x0002800600007988 */ /* 0x0081e80008000005 */
[----:B0-----:R-:W3:Y:S04]  /*4b3c0*/  LDL.LU R6, [R1+0x2b90] ;  /* 0x002b900001067983 */ /* 0x001ee80000300800 */
[----:B--2---:R-:W-:Y:S04]  /*4b3d0*/  STS.U8 [R0+UR5+0x7280], R7 ;  /* 0x0072800700007988 */ /* 0x004fe80008000005 */
[----:B---3--:R0:W-:Y:S04]  /*4b3e0*/  STS.U8 [R0+UR5+0x680], R6 ;  /* 0x0006800600007988 */ /* 0x0081e80008000005 */
        /* <DEDUP_REMOVED lines=91> */
[----:B---3--:R0:W-:Y:S04]  /*4b9a0*/  STS.U8 [R0+UR5+0x8680], R6 ;  /* 0x0086800600007988 */ /* 0x0081e80008000005 */
[----:B--2---:R1:W-:Y:S04]  /*4b9b0*/  STS.U8 [R0+UR5+0xf280], R7 ;  /* 0x00f2800700007988 */ /* 0x0043e80008000005 */
[----:B0-----:R-:W2:Y:S04]  /*4b9c0*/  LDL.LU R6, [R1+0x2b80] ;  /* 0x002b800001067983 */ /* 0x001ea80000300800 */
[----:B------:R-:W3:Y:S04]  /*4b9d0*/  LDL.LU R24, [R1+0x2b7c] ;  /* 0x002b7c0001187983 */ /* 0x000ee80000300800 */
[----:B------:R-:W4:Y:S04]  /*4b9e0*/  LDL.LU R12, [R1+0x2b78] ;  /* 0x002b7800010c7983 */ /* 0x000f280000300800 */
[----:B------:R-:W5:Y:S04]  /*4b9f0*/  LDL.LU R16, [R1+0x2b74] ;  /* 0x002b740001107983 */ /* 0x000f680000300800 */
[----:B------:R-:W4:Y:S04]  /*4ba00*/  LDL.LU R13, [R1+0x9ec] ;  /* 0x0009ec00010d7983 */ /* 0x000f280000300800 */
[----:B------:R-:W4:Y:S04]  /*4ba10*/  LDL.LU R8, [R1+0x96c] ;  /* 0x00096c0001087983 */ /* 0x000f280000300800 */
[----:B-1----:R-:W4:Y:S04]  /*4ba20*/  LDL.LU R7, [R1+0x94c] ;  /* 0x00094c0001077983 */ /* 0x002f280000300800 */
        /* <DEDUP_REMOVED lines=20> */
[----:B------:R2:W-:Y:S02]  /*4bb70*/  STS.U8 [R0+UR5+0x9a80], R2 ;  /* 0x009a800200007988 */ /* 0x0005e40008000005 */
[----:B--2---:R-:W-:-:S02]  /*4bb80*/  LOP3.LUT R2, R6, 0x60, RZ, 0x3c, !PT ;  /* 0x0000006006027812 */ /* 0x004fc400078e3cff */
[----:B---3--:R-:W-:Y:S04]  /*4bb90*/  STS.U8 [R0+UR5+0xfe80], R24 ;  /* 0x00fe801800007988 */ /* 0x008fe80008000005 */
[----:B-----5:R0:W-:Y:S04]  /*4bba0*/  STS.U8 [R0+UR5+0xf680], R16 ;  /* 0x00f6801000007988 */ /* 0x0201e80008000005 */
[----:B----4-:R1:W-:Y:S04]  /*4bbb0*/  STS.U8 [R0+UR5+0xfa80], R12 ;  /* 0x00fa800c00007988 */ /* 0x0103e80008000005 */
[----:B------:R2:W-:Y:S04]  /*4bbc0*/  STS.U8 [R2+UR5+0xb00], R13 ;  /* 0x000b000d02007988 */ /* 0x0005e80008000005 */
[----:B------:R3:W-:Y:S04]  /*4bbd0*/  STS.U8 [R2+UR5+0x1700], R8 ;  /* 0x0017000802007988 */ /* 0x0007e80008000005 */
[----:B------:R4:W-:Y:S04]  /*4bbe0*/  STS.U8 [R2+UR5+0x1b00], R7 ;  /* 0x001b000702007988 */ /* 0x0009e80008000005 */
[----:B0-----:R-:W5:Y:S04]  /*4bbf0*/  LDL.LU R16, [R1+0x9a4] ;  /* 0x0009a40001107983 */ /* 0x001f680000300800 */
[----:B-1----:R-:W5:Y:S04]  /*4bc00*/  LDL.LU R12, [R1+0x9cc] ;  /* 0x0009cc00010c7983 */ /* 0x002f680000300800 */
[----:B------:R-:W5:Y:S04]  /*4bc10*/  LDL.LU R24, [R1+0xa2c] ;  /* 0x000a2c0001187983 */ /* 0x000f680000300800 */
[----:B------:R-:W5:Y:S04]  /*4bc20*/  LDL.LU R0, [R1+0xa0c] ;  /* 0x000a0c0001007983 */ /* 0x000f680000300800 */
[----:B--2---:R-:W2:Y:S04]  /*4bc30*/  LDL.LU R13, [R1+0x674] ;  /* 0x00067400010d7983 */ /* 0x004ea80000300800 */
[----:B---3--:R-:W3:Y:S04]  /*4bc40*/  LDL.LU R8, [R1+0x64c] ;  /* 0x00064c0001087983 */ /* 0x008ee80000300800 */
[----:B----4-:R-:W4:Y:S04]  /*4bc50*/  LDL.LU R7, [R1+0x62c] ;  /* 0x00062c0001077983 */ /* 0x010f280000300800 */
[----:B------:R0:W-:Y:S04]  /*4bc60*/  STS.U8 [R2+UR5+0x2f00], R4 ;  /* 0x002f000402007988 */ /* 0x0001e80008000005 */
[----:B------:R-:W-:Y:S04]  /*4bc70*/  STS.U8 [R2+UR5+0x5700], R15 ;  /* 0x0057000f02007988 */ /* 0x000fe80008000005 */
[----:B------:R1:W-:Y:S04]  /*4bc80*/  STS.U8 [R2+UR5+0x5f00], R29 ;  /* 0x005f001d02007988 */ /* 0x0003e80008000005 */
[----:B------:R0:W-:Y:S04]  /*4bc90*/  STS.U8 [R2+UR5+0x6300], R28 ;  /* 0x0063001c02007988 */ /* 0x0001e80008000005 */
[----:B------:R1:W-:Y:S04]  /*4bca0*/  STS.U8 [R2+UR5+0x6700], R25 ;  /* 0x0067001902007988 */ /* 0x0003e80008000005 */
[----:B------:R1:W-:Y:S04]  /*4bcb0*/  STS.U8 [R2+UR5+0x6b00], R17 ;  /* 0x006b001102007988 */ /* 0x0003e80008000005 */
[----:B0-----:R-:W5:Y:S04]  /*4bcc0*/  LDL.LU R4, [R1+0x60c] ;  /* 0x00060c0001047983 */ /* 0x001f680000300800 */
[----:B-1----:R-:W5:Y:S04]  /*4bcd0*/  LDL.LU R29, [R1+0x5ec] ;  /* 0x0005ec00011d7983 */ /* 0x002f680000300800 */
[----:B------:R-:W5:Y:S04]  /*4bce0*/  LDL.LU R28, [R1+0x5cc] ;  /* 0x0005cc00011c7983 */ /* 0x000f680000300800 */
[----:B------:R-:W5:Y:S04]  /*4bcf0*/  LDL.LU R15, [R1+0x5ac] ;  /* 0x0005ac00010f7983 */ /* 0x000f680000300800 */
[----:B------:R-:W5:Y:S04]  /*4bd00*/  LDL.LU R25, [R1+0x58c] ;  /* 0x00058c0001197983 */ /* 0x000f680000300800 */
[----:B------:R0:W-:Y:S04]  /*4bd10*/  STS.U8 [R2+UR5+0x3f00], R9 ;  /* 0x003f000902007988 */ /* 0x0001e80008000005 */
[----:B------:R-:W5:Y:S04]  /*4bd20*/  LDL.LU R17, [R1+0x56c] ;  /* 0x00056c0001117983 */ /* 0x000f680000300800 */
[----:B------:R1:W-:Y:S04]  /*4bd30*/  STS.U8 [R2+UR5+0x5b00], R14 ;  /* 0x005b000e02007988 */ /* 0x0003e80008000005 */
[----:B0-----:R-:W5:Y:S04]  /*4bd40*/  LDL.LU R9, [R1+0x54c] ;  /* 0x00054c0001097983 */ /* 0x001f680000300800 */
[----:B-1----:R-:W5:Y:S04]  /*4bd50*/  LDL.LU R14, [R1+0x50c] ;  /* 0x00050c00010e7983 */ /* 0x002f680000300800 */
        /* <DEDUP_REMOVED lines=12> */
[----:B--2---:R0:W-:Y:S04]  /*4be20*/  STS.U8 [R2+UR5+0x6f00], R13 ;  /* 0x006f000d02007988 */ /* 0x0041e80008000005 */
[----:B---3--:R1:W-:Y:S04]  /*4be30*/  STS.U8 [R2+UR5+0x7300], R8 ;  /* 0x0073000802007988 */ /* 0x0083e80008000005 */
[----:B----4-:R2:W-:Y:S04]  /*4be40*/  STS.U8 [R2+UR5+0x7700], R7 ;  /* 0x0077000702007988 */ /* 0x0105e80008000005 */
[----:B-----5:R3:W-:Y:S04]  /*4be50*/  STS.U8 [R2+UR5+0x300], R24 ;  /* 0x0003001802007988 */ /* 0x0207e80008000005 */
[----:B------:R4:W-:Y:S04]  /*4be60*/  STS.U8 [R2+UR5+0x700], R0 ;  /* 0x0007000002007988 */ /* 0x0009e80008000005 */
[----:B0-----:R-:W5:Y:S04]  /*4be70*/  LDL.LU R13, [R1+0x3a0] ;  /* 0x0003a000010d7983 */ /* 0x001f680000300800 */
[----:B-1----:R-:W5:Y:S04]  /*4be80*/  LDL.LU R8, [R1+0x380] ;  /* 0x0003800001087983 */ /* 0x002f680000300800 */
[----:B--2---:R-:W2:Y:S04]  /*4be90*/  LDL.LU R7, [R1+0x360] ;  /* 0x0003600001077983 */ /* 0x004ea80000300800 */
[----:B---3--:R-:W3:Y:S04]  /*4bea0*/  LDL.LU R24, [R1+0x340] ;  /* 0x0003400001187983 */ /* 0x008ee80000300800 */
[----:B------:R-:W3:Y:S04]  /*4beb0*/  LDL.LU R27, [R1+0x320] ;  /* 0x00032000011b7983 */ /* 0x000ee80000300800 */
[----:B------:R0:W-:Y:S04]  /*4bec0*/  STS.U8 [R2+UR5+0xf00], R12 ;  /* 0x000f000c02007988 */ /* 0x0001e80008000005 */
[----:B----4-:R-:W4:Y:S04]  /*4bed0*/  LDL.LU R0, [R1+0x300] ;  /* 0x0003000001007983 */ /* 0x010f280000300800 */
[----:B------:R1:W-:Y:S04]  /*4bee0*/  STS.U8 [R2+UR5+0x1300], R16 ;  /* 0x0013001002007988 */ /* 0x0003e80008000005 */
[----:B0-----:R-:W4:Y:S04]  /*4bef0*/  LDL.LU R12, [R1+0x264] ;  /* 0x00026400010c7983 */ /* 0x001f280000300800 */
        /* <DEDUP_REMOVED lines=23> */
[----:B------:R-:W4:Y:S04]  /*4c070*/  LDL.LU R17, [R1+0x2b64] ;  /* 0x002b640001117983 */ /* 0x000f280000300800 */
[----:B------:R0:W-:Y:S04]  /*4c080*/  STS.U8 [R2+UR5+0x9300], R9 ;  /* 0x0093000902007988 */ /* 0x0001e80008000005 */
[----:B------:R1:W-:Y:S04]  /*4c090*/  STS.U8 [R2+UR5+0x9700], R14 ;  /* 0x0097000e02007988 */ /* 0x0003e80008000005 */
[----:B0-----:R-:W4:Y:S04]  /*4c0a0*/  LDL.LU R9, [R1+0x58] ;  /* 0x0000580001097983 */ /* 0x001f280000300800 */
[----:B-1----:R-:W4:Y:S04]  /*4c0b0*/  LDL.LU R14, [R1+0x8] ;  /* 0x00000800010e7983 */ /* 0x002f280000300800 */
[----:B-----5:R0:W-:Y:S04]  /*4c0c0*/  STS.U8 [R2+UR5+0x9b00], R13 ;  /* 0x009b000d02007988 */ /* 0x0201e80008000005 */
[----:B------:R1:W-:Y:S04]  /*4c0d0*/  STS.U8 [R2+UR5+0x9f00], R8 ;  /* 0x009f000802007988 */ /* 0x0003e80008000005 */
[----:B--2---:R2:W-:Y:S04]  /*4c0e0*/  STS.U8 [R2+UR5+0xa300], R7 ;  /* 0x00a3000702007988 */ /* 0x0045e80008000005 */
[----:B0-----:R-:W5:Y:S04]  /*4c0f0*/  LDL.LU R13, [R1+0x2b60] ;  /* 0x002b6000010d7983 */ /* 0x001f680000300800 */
[----:B-1----:R-:W5:Y:S04]  /*4c100*/  LDL.LU R8, [R1+0x2b5c] ;  /* 0x002b5c0001087983 */ /* 0x002f680000300800 */
[----:B--2---:R-:W2:Y:S04]  /*4c110*/  LDL.LU R7, [R1+0x2b58] ;  /* 0x002b580001077983 */ /* 0x004ea80000300800 */
[----:B---3--:R0:W-:Y:S04]  /*4c120*/  STS.U8 [R2+UR5+0xab00], R27 ;  /* 0x00ab001b02007988 */ /* 0x0081e80008000005 */
[----:B0-----:R-:W3:Y:S04]  /*4c130*/  LDL.LU R27, [R1+0xa28] ;  /* 0x000a2800011b7983 */ /* 0x001ee80000300800 */
[----:B----4-:R0:W-:Y:S04]  /*4c140*/  STS.U8 [R2+UR5+0xd700], R22 ;  /* 0x00d7001602007988 */ /* 0x0101e80008000005 */
[----:B------:R1:W-:Y:S04]  /*4c150*/  STS.U8 [R2+UR5+0xdb00], R3 ;  /* 0x00db000302007988 */ /* 0x0003e80008000005 */
[----:B------:R4:W-:Y:S04]  /*4c160*/  STS.U8 [R2+UR5+0xdf00], R26 ;  /* 0x00df001a02007988 */ /* 0x0009e80008000005 */
[----:B------:R4:W-:Y:S04]  /*4c170*/  STS.U8 [R2+UR5+0xe300], R5 ;  /* 0x00e3000502007988 */ /* 0x0009e80008000005 */
[----:B0-----:R-:W3:Y:S04]  /*4c180*/  LDL.LU R22, [R1+0xa08] ;  /* 0x000a080001167983 */ /* 0x001ee80000300800 */
[----:B-1----:R-:W3:Y:S04]  /*4c190*/  LDL.LU R3, [R1+0x9e8] ;  /* 0x0009e80001037983 */ /* 0x002ee80000300800 */
[----:B----4-:R-:W4:Y:S04]  /*4c1a0*/  LDL.LU R26, [R1+0x9c8] ;  /* 0x0009c800011a7983 */ /* 0x010f280000300800 */
[----:B------:R-:W4:Y:S04]  /*4c1b0*/  LDL.LU R5, [R1+0x9a0] ;  /* 0x0009a00001057983 */ /* 0x000f280000300800 */
[----:B------:R0:W-:Y:S04]  /*4c1c0*/  STS.U8 [R2+UR5+0xe700], R4 ;  /* 0x00e7000402007988 */ /* 0x0001e80008000005 */
[----:B------:R1:W-:Y:S04]  /*4c1d0*/  STS.U8 [R2+UR5+0xeb00], R15 ;  /* 0x00eb000f02007988 */ /* 0x0003e80008000005 */
[----:B0-----:R-:W4:Y:S04]  /*4c1e0*/  LDL.LU R4, [R1+0x968] ;  /* 0x0009680001047983 */ /* 0x001f280000300800 */
[----:B-1----:R-:W4:Y:S04]  /*4c1f0*/  LDL.LU R15, [R1+0x948] ;  /* 0x00094800010f7983 */ /* 0x002f280000300800 */
[----:B------:R0:W-:Y:S04]  /*4c200*/  STS.U8 [R2+UR5+0xf300], R14 ;  /* 0x00f3000e02007988 */ /* 0x0001e80008000005 */
[----:B0-----:R-:W4:Y:S04]  /*4c210*/  LDL.LU R14, [R1+0x908] ;  /* 0x00090800010e7983 */ /* 0x001f280000300800 */
[----:B------:R0:W-:Y:S04]  /*4c220*/  STS.U8 [R2+UR5+0xff00], R25 ;  /* 0x00ff001902007988 */ /* 0x0001e80008000005 */
[----:B------:R-:W-:Y:S04]  /*4c230*/  STS.U8 [R2+UR5+0xa700], R24 ;  /* 0x00a7001802007988 */ /* 0x000fe80008000005 */
[----:B------:R1:W-:Y:S04]  /*4c240*/  STS.U8 [R2+UR5+0xaf00], R0 ;  /* 0x00af000002007988 */ /* 0x0003e80008000005 */
        /* <DEDUP_REMOVED lines=10> */
[----:B0-----:R-:W4:Y:S01]  /*4c2f0*/  LDL.LU R25, [R1+0x928] ;  /* 0x0009280001197983 */ /* 0x001f220000300800 */
[----:B-1----:R-:W-:-:S03]  /*4c300*/  LOP3.LUT R0, R6, 0x70, RZ, 0x3c, !PT ;  /* 0x0000007006007812 */ /* 0x002fc600078e3cff */
[----:B-----5:R-:W-:Y:S04]  /*4c310*/  STS.U8 [R2+UR5+0xfb00], R13 ;  /* 0x00fb000d02007988 */ /* 0x020fe80008000005 */
[----:B--2---:R0:W-:Y:S04]  /*4c320*/  STS.U8 [R2+UR5+0xf700], R7 ;  /* 0x00f7000702007988 */ /* 0x0041e80008000005 */
[----:B0-----:R-:W2:Y:S04]  /*4c330*/  LDL.LU R2, [R1+0x8e8] ;  /* 0x0008e80001027983 */ /* 0x001ea80000300800 */
        /* <DEDUP_REMOVED lines=12> */
[----:B---3--:R0:W-:Y:S04]  /*4c400*/  STS.U8 [R0+UR5+0x380], R27 ;  /* 0x0003801b00007988 */ /* 0x0081e80008000005 */
[----:B------:R-:W3:Y:S04]  /*4c410*/  LDL.LU R6, [R1+0x728] ;  /* 0x0007280001067983 */ /* 0x000ee80000300800 */
[----:B----4-:R1:W-:Y:S04]  /*4c420*/  STS.U8 [R0+UR5+0xf80], R26 ;  /* 0x000f801a00007988 */ /* 0x0103e80008000005 */
[----:B------:R4:W-:Y:S04]  /*4c430*/  STS.U8 [R0+UR5+0x780], R22 ;  /* 0x0007801600007988 */ /* 0x0009e80008000005 */
[----:B------:R4:W-:Y:S04]  /*4c440*/  STS.U8 [R0+UR5+0xb80], R3 ;  /* 0x000b800300007988 */ /* 0x0009e80008000005 */
[----:B0-----:R-:W3:Y:S04]  /*4c450*/  LDL.LU R27, [R1+0x708] ;  /* 0x00070800011b7983 */ /* 0x001ee80000300800 */
[----:B-1----:R-:W3:Y:S04]  /*4c460*/  LDL.LU R26, [R1+0x6e8] ;  /* 0x0006e800011a7983 */ /* 0x002ee80000300800 */
[----:B------:R-:W3:Y:S04]  /*4c470*/  LDL.LU R19, [R1+0x6c8] ;  /* 0x0006c80001137983 */ /* 0x000ee80000300800 */
[----:B----4-:R-:W4:Y:S04]  /*4c480*/  LDL.LU R22, [R1+0x6a8] ;  /* 0x0006a80001167983 */ /* 0x010f280000300800 */
[----:B------:R0:W-:Y:S04]  /*4c490*/  STS.U8 [R0+UR5+0x1380], R5 ;  /* 0x0013800500007988 */ /* 0x0001e80008000005 */
[----:B------:R-:W4:Y:S04]  /*4c4a0*/  LDL.LU R3, [R1+0x66c] ;  /* 0x00066c0001037983 */ /* 0x000f280000300800 */
[----:B0-----:R-:W4:Y:S04]  /*4c4b0*/  LDL.LU R5, [R1+0x648] ;  /* 0x0006480001057983 */ /* 0x001f280000300800 */
[----:B------:R0:W-:Y:S04]  /*4c4c0*/  STS.U8 [R0+UR5+0x1780], R4 ;  /* 0x0017800400007988 */ /* 0x0001e80008000005 */
[----:B------:R1:W-:Y:S04]  /*4c4d0*/  STS.U8 [R0+UR5+0x1b80], R15 ;  /* 0x001b800f00007988 */ /* 0x0003e80008000005 */
[----:B------:R1:W-:Y:S04]  /*4c4e0*/  STS.U8 [R0+UR5+0x2380], R14 ;  /* 0x0023800e00007988 */ /* 0x0003e80008000005 */
[----:B0-----:R-:W4:Y:S04]  /*4c4f0*/  LDL.LU R4, [R1+0x628] ;  /* 0x0006280001047983 */ /* 0x001f280000300800 */
[----:B-1----:R-:W4:Y:S04]  /*4c500*/  LDL.LU R15, [R1+0x608] ;  /* 0x00060800010f7983 */ /* 0x002f280000300800 */
[----:B------:R-:W4:Y:S04]  /*4c510*/  LDL.LU R14, [R1+0x5e8] ;  /* 0x0005e800010e7983 */ /* 0x000f280000300800 */
[----:B------:R-:W-:Y:S04]  /*4c520*/  STS.U8 [R0+UR5+0x1f80], R25 ;  /* 0x001f801900007988 */ /* 0x000fe80008000005 */
[----:B--2---:R-:W-:Y:S04]  /*4c530*/  STS.U8 [R0+UR5+0x2780], R2 ;  /* 0x0027800200007988 */ /* 0x004fe80008000005 */
[----:B-----5:R-:W-:Y:S04]  /*4c540*/  STS.U8 [R0+UR5+0x2b80], R13 ;  /* 0x002b800d00007988 */ /* 0x020fe80008000005 */
[----:B------:R-:W-:Y:S04]  /*4c550*/  STS.U8 [R0+UR5+0x2f80], R7 ;  /* 0x002f800700007988 */ /* 0x000fe80008000005 */
[----:B------:R-:W-:Y:S04]  /*4c560*/  STS.U8 [R0+UR5+0x3380], R24 ;  /* 0x0033801800007988 */ /* 0x000fe80008000005 */
[----:B------:R-:W-:Y:S04]  /*4c570*/  STS.U8 [R0+UR5+0x3780], R12 ;  /* 0x0037800c00007988 */ /* 0x000fe80008000005 */
[----:B------:R-:W-:Y:S04]  /*4c580*/  STS.U8 [R0+UR5+0x3b80], R16 ;  /* 0x003b801000007988 */ /* 0x000fe80008000005 */
[----:B------:R-:W-:Y:S04]  /*4c590*/  STS.U8 [R0+UR5+0x3f80], R23 ;  /* 0x003f801700007988 */ /* 0x000fe80008000005 */
[----:B------:R-:W-:Y:S04]  /*4c5a0*/  STS.U8 [R0+UR5+0x4380], R11 ;  /* 0x0043800b00007988 */ /* 0x000fe80008000005 */
[----:B------:R0:W-:Y:S04]  /*4c5b0*/  STS.U8 [R0+UR5+0x4f80], R10 ;  /* 0x004f800a00007988 */ /* 0x0001e80008000005 */
[----:B------:R1:W-:Y:S04]  /*4c5c0*/  STS.U8 [R0+UR5+0x5380], R20 ;  /* 0x0053801400007988 */ /* 0x0003e80008000005 */
[----:B------:R-:W-:Y:S04]  /*4c5d0*/  STS.U8 [R0+UR5+0x5780], R9 ;  /* 0x0057800900007988 */ /* 0x000fe80008000005 */
[----:B---3--:R-:W-:Y:S04]  /*4c5e0*/  STS.U8 [R0+UR5+0x5b80], R6 ;  /* 0x005b800600007988 */ /* 0x008fe80008000005 */
[----:B0-----:R-:W2:Y:S04]  /*4c5f0*/  LDL.LU R10, [R1+0x5c8] ;  /* 0x0005c800010a7983 */ /* 0x001ea80000300800 */
[----:B------:R0:W-:Y:S04]  /*4c600*/  STS.U8 [R0+UR5+0x5f80], R27 ;  /* 0x005f801b00007988 */ /* 0x0001e80008000005 */
[----:B-1----:R-:W3:Y:S04]  /*4c610*/  LDL.LU R20, [R1+0x5a8] ;  /* 0x0005a80001147983 */ /* 0x002ee80000300800 */
[----:B------:R1:W-:Y:S04]  /*4c620*/  STS.U8 [R0+UR5+0x6380], R26 ;  /* 0x0063801a00007988 */ /* 0x0003e80008000005 */
[----:B0-----:R-:W5:Y:S04]  /*4c630*/  LDL.LU R27, [R1+0x588] ;  /* 0x00058800011b7983 */ /* 0x001f680000300800 */
[----:B------:R-:W5:Y:S04]  /*4c640*/  LDL.LU R9, [R1+0x568] ;  /* 0x0005680001097983 */ /* 0x000f680000300800 */
[----:B------:R-:W5:Y:S04]  /*4c650*/  LDL.LU R6, [R1+0x548] ;  /* 0x0005480001067983 */ /* 0x000f680000300800 */
[----:B-1----:R-:W5:Y:S04]  /*4c660*/  LDL.LU R26, [R1+0x504] ;  /* 0x00050400011a7983 */ /* 0x002f680000300800 */
[----:B------:R-:W5:Y:S04]  /*4c670*/  LDL.LU R25, [R1+0x39c] ;  /* 0x00039c0001197983 */ /* 0x000f680000300800 */
[----:B----4-:R0:W-:Y:S04]  /*4c680*/  STS.U8 [R0+UR5+0x7380], R5 ;  /* 0x0073800500007988 */ /* 0x0101e80008000005 */
        /* <DEDUP_REMOVED lines=21> */
[----:B------:R-:W4:Y:S04]  /*4c7e0*/  LDL.LU R15, [R1+0x110] ;  /* 0x00011000010f7983 */ /* 0x000f280000300800 */
[----:B0-----:R-:W4:Y:S04]  /*4c7f0*/  LDL.LU R14, [R1+0xe0] ;  /* 0x0000e000010e7983 */ /* 0x001f280000300800 */
[----:B------:R-:W-:Y:S04]  /*4c800*/  STS.U8 [R0+UR5+0x4b80], R21 ;  /* 0x004b801500007988 */ /* 0x000fe80008000005 */
[----:B--2---:R-:W-:Y:S04]  /*4c810*/  STS.U8 [R0+UR5+0x8380], R10 ;  /* 0x0083800a00007988 */ /* 0x004fe80008000005 */
[----:B---3--:R-:W-:Y:S04]  /*4c820*/  STS.U8 [R0+UR5+0x8780], R20 ;  /* 0x0087801400007988 */ /* 0x008fe80008000005 */
[----:B-----5:R0:W-:Y:S04]  /*4c830*/  STS.U8 [R0+UR5+0x8b80], R27 ;  /* 0x008b801b00007988 */ /* 0x0201e80008000005 */
[----:B------:R1:W-:Y:S04]  /*4c840*/  STS.U8 [R0+UR5+0x8f80], R9 ;  /* 0x008f800900007988 */ /* 0x0003e80008000005 */
[----:B------:R2:W-:Y:S04]  /*4c850*/  STS.U8 [R0+UR5+0x9380], R6 ;  /* 0x0093800600007988 */ /* 0x0005e80008000005 */
[----:B------:R3:W-:Y:S04]  /*4c860*/  STS.U8 [R0+UR5+0x9780], R26 ;  /* 0x0097801a00007988 */ /* 0x0007e80008000005 */
[----:B0-----:R-:W5:Y:S04]  /*4c870*/  LDL R27, [R1+0x404] ;  /* 0x00040400011b7983 */ /* 0x001f680000100800 */
[----:B------:R-:W5:Y:S04]  /*4c880*/  LDL.LU R21, [R1+0xc0] ;  /* 0x0000c00001157983 */ /* 0x000f680000300800 */
[----:B------:R-:W5:Y:S04]  /*4c890*/  LDL.LU R10, [R1+0xa0] ;  /* 0x0000a000010a7983 */ /* 0x000f680000300800 */
[----:B------:R-:W5:Y:S04]  /*4c8a0*/  LDL.LU R20, [R1+0x94] ;  /* 0x0000940001147983 */ /* 0x000f680000300800 */
[----:B-1----:R-:W5:Y:S04]  /*4c8b0*/  LDL.LU R9, [R1+0x74] ;  /* 0x0000740001097983 */ /* 0x002f680000300800 */
[----:B--2---:R-:W2:Y:S04]  /*4c8c0*/  LDL.LU R6, [R1+0x54] ;  /* 0x0000540001067983 */ /* 0x004ea80000300800 */
[----:B---3--:R-:W3:Y:S04]  /*4c8d0*/  LDL.LU R26, [R1+0x4] ;  /* 0x00000400011a7983 */ /* 0x008ee80000300800 */
[----:B----4-:R0:W-:Y:S04]  /*4c8e0*/  STS.U8 [R0+UR5+0x9f80], R5 ;  /* 0x009f800500007988 */ /* 0x0101e80008000005 */
[----:B0-----:R-:W4:Y:S04]  /*4c8f0*/  LDL.LU R5, [R1+0xa48] ;  /* 0x000a480001057983 */ /* 0x001f280000300800 */
        /* <DEDUP_REMOVED lines=11> */
[----:B0-----:R-:W4:Y:S04]  /*4c9b0*/  LDL.LU R14, [R1+0x34] ;  /* 0x00003400010e7983 */ /* 0x001f280000300800 */
        /* <DEDUP_REMOVED lines=12> */
[----:B-----5:R-:W-:Y:S04]  /*4ca80*/  STS.U8 [R0+UR5+0xdf80], R21 ;  /* 0x00df801500007988 */ /* 0x020fe80008000005 */
[----:B------:R-:W-:Y:S04]  /*4ca90*/  STS.U8 [R0+UR5+0xe380], R10 ;  /* 0x00e3800a00007988 */ /* 0x000fe80008000005 */
[----:B------:R-:W-:Y:S04]  /*4caa0*/  STS.U8 [R0+UR5+0xe780], R20 ;  /* 0x00e7801400007988 */ /* 0x000fe80008000005 */
[----:B------:R-:W-:Y:S04]  /*4cab0*/  STS.U8 [R0+UR5+0xeb80], R9 ;  /* 0x00eb800900007988 */ /* 0x000fe80008000005 */
[----:B--2---:R-:W-:Y:S04]  /*4cac0*/  STS.U8 [R0+UR5+0xef80], R6 ;  /* 0x00ef800600007988 */ /* 0x004fe80008000005 */
[----:B---3--:R-:W-:Y:S04]  /*4cad0*/  STS.U8 [R0+UR5+0xf380], R26 ;  /* 0x00f3801a00007988 */ /* 0x008fe80008000005 */
[----:B----4-:R-:W-:Y:S01]  /*4cae0*/  STS.U8 [R0+UR5+0xff80], R5 ;  /* 0x00ff800500007988 */ /* 0x010fe20008000005 */
[----:B------:R-:W-:Y:S06]  /*4caf0*/  BAR.SYNC.DEFER_BLOCKING 0x0 ;  /* 0x0000000000007b1d */ /* 0x000fec0000010000 */
[----:B------:R-:W0:Y:S04]  /*4cb00*/  LDSM.16.M88.4 R8, [R27+UR5] ;  /* 0x000000051b08783b */ /* 0x000e280008000200 */
[----:B------:R-:W-:Y:S04]  /*4cb10*/  STL.64 [R1+0x2b50], R14 ;  /* 0x002b500e01007387 */ /* 0x000fe80000100a00 */
[----:B------:R-:W1:Y:S04]  /*4cb20*/  LDSM.16.M88.4 R12, [R27+UR5+0x1000] ;  /* 0x001000051b0c783b */ /* 0x000e680008000200 */
[----:B0-----:R-:W-:Y:S04]  /*4cb30*/  STL.64 [R1+0x300], R8 ;  /* 0x0003000801007387 */ /* 0x001fe80000100a00 */
[----:B------:R0:W-:Y:S04]  /*4cb40*/  STL.64 [R1+0x308], R10 ;  /* 0x0003080a01007387 */ /* 0x0001e80000100a00 */
[----:B-1----:R-:W-:Y:S04]  /*4cb50*/  STL.64 [R1+0x310], R12 ;  /* 0x0003100c01007387 */ /* 0x002fe80000100a00 */
[----:B------:R-:W-:Y:S01]  /*4cb60*/  STL.64 [R1+0x318], R14 ;  /* 0x0003180e01007387 */ /* 0x000fe20000100a00 */
[----:B------:R-:W-:-:S02]  /*4cb70*/  IMAD.MOV.U32 R5, RZ, RZ, R13 ;  /* 0x000000ffff057224 */ /* 0x000fc400078e000d */
[----:B0-----:R-:W-:Y:S02]  /*4cb80*/  IMAD.MOV.U32 R11, RZ, RZ, R12 ;  /* 0x000000ffff0b7224 */ /* 0x001fe400078e000c */
[----:B------:R-:W0:Y:S04]  /*4cb90*/  LDSM.16.M88.4 R12, [R27+UR5+0x2000] ;  /* 0x002000051b0c783b */ /* 0x000e280008000200 */
[----:B0-----:R-:W-:Y:S01]  /*4cba0*/  STL.64 [R1+0x320], R12 ;  /* 0x0003200c01007387 */ /* 0x001fe20000100a00 */
[----:B------:R-:W-:-:S03]  /*4cbb0*/  IMAD.MOV.U32 R10, RZ, RZ, R12 ;  /* 0x000000ffff0a7224 */ /* 0x000fc600078e000c */
[----:B------:R-:W-:Y:S01]  /*4cbc0*/  STL.64 [R1+0x328], R14 ;  /* 0x0003280e01007387 */ /* 0x000fe20000100a00 */
[----:B------:R-:W-:-:S03]  /*4cbd0*/  IMAD.MOV.U32 R6, RZ, RZ, R13 ;  /* 0x000000ffff067224 */ /* 0x000fc600078e000d */
[----:B------:R-:W0:Y:S04]  /*4cbe0*/  LDSM.16.M88.4 R12, [R27+UR5+0x3000] ;  /* 0x003000051b0c783b */ /* 0x000e280008000200 */
[----:B0-----:R-:W-:Y:S04]  /*4cbf0*/  STL.64 [R1+0x340], R12 ;  /* 0x0003400c01007387 */ /* 0x001fe80000100a00 */
[----:B------:R0:W-:Y:S04]  /*4cc00*/  STL.64 [R1+0x348], R14 ;  /* 0x0003480e01007387 */ /* 0x0001e80000100a00 */
[----:B0-----:R-:W2:Y:S01]  /*4cc10*/  LDL.LU.64 R14, [R1+0x2b50] ;  /* 0x002b5000010e7983 */ /* 0x001ea20000300a00 */
[----:B------:R-:W-:-:S02]  /*4cc20*/  IMAD.MOV.U32 R20, RZ, RZ, R8 ;  /* 0x000000ffff147224 */ /* 0x000fc400078e0008 */
[----:B------:R-:W-:Y:S02]  /*4cc30*/  IMAD.MOV.U32 R21, RZ, RZ, R9 ;  /* 0x000000ffff157224 */ /* 0x000fe400078e0009 */
[----:B------:R-:W-:Y:S02]  /*4cc40*/  IMAD.MOV.U32 R9, RZ, RZ, R12 ;  /* 0x000000ffff097224 */ /* 0x000fe400078e000c */
[----:B------:R-:W-:-:S05]  /*4cc50*/  IMAD.MOV.U32 R8, RZ, RZ, R13 ;  /* 0x000000ffff087224 */ /* 0x000fca00078e000d */
[----:B------:R-:W-:Y:S04]  /*4cc60*/  STL.64 [R1+0x2b30], R8 ;  /* 0x002b300801007387 */ /* 0x000fe80000100a00 */
[----:B------:R-:W-:Y:S04]  /*4cc70*/  STL.64 [R1+0x2b48], R10 ;  /* 0x002b480a01007387 */ /* 0x000fe80000100a00 */
[----:B------:R-:W0:Y:S01]  /*4cc80*/  LDSM.16.M88.4 R8, [R27+UR5+0x4000] ;  /* 0x004000051b08783b */ /* 0x000e220008000200 */
[----:B------:R-:W-:Y:S02]  /*4cc90*/  IMAD R3, R4, 0x100, R3 ;  /* 0x0000010004037824 */ /* 0x000fe400078e0203 */
[----:B0-----:R-:W-:Y:S01]  /*4cca0*/  IMAD.MOV.U32 R7, RZ, RZ, R9 ;  /* 0x000000ffff077224 */ /* 0x001fe200078e0009 */
[----:B------:R-:W-:Y:S04]  /*4ccb0*/  STL.64 [R1+0x330], R8 ;  /* 0x0003300801007387 */ /* 0x000fe80000100a00 */
[----:B------:R-:W-:Y:S04]  /*4ccc0*/  STL.64 [R1+0x338], R10 ;  /* 0x0003380a01007387 */ /* 0x000fe80000100a00 */
[----:B------:R-:W-:Y:S04]  /*4ccd0*/  STL.64 [R1+0x2b40], R6 ;  /* 0x002b400601007387 */ /* 0x000fe80000100a00 */
[----:B------:R0:W-:Y:S01]  /*4cce0*/  STL [R1+0x2b38], R5 ;  /* 0x002b380501007387 */ /* 0x0001e20000100800 */
[----:B------:R-:W-:-:S03]  /*4ccf0*/  IMAD.MOV.U32 R26, RZ, RZ, R8 ;  /* 0x000000ffff1a7224 */ /* 0x000fc600078e0008 */
[----:B------:R-:W1:Y:S01]  /*4cd00*/  LDSM.16.M88.4 R8, [R27+UR5+0x5000] ;  /* 0x005000051b08783b */ /* 0x000e620008000200 */
[----:B--2---:R-:W-:-:S05]  /*4cd10*/  IMAD R4, R14, 0x100, R15 ;  /* 0x000001000e047824 */ /* 0x004fca00078e020f */
[----:B------:R-:W-:Y:S02]  /*4cd20*/  F2FP.F16.E4M3.UNPACK_B R15, R4 ;  /* 0x00000004ff0f723e */ /* 0x000fe400020006ff */
[----:B0-----:R-:W2:Y:S04]  /*4cd30*/  LDL.LU.64 R4, [R1+0x2d0] ;  /* 0x0002d00001047983 */ /* 0x001ea80000300a00 */
[----:B------:R-:W2:Y:S04]  /*4cd40*/  LDL.LU.64 R6, [R1+0x2d8] ;  /* 0x0002d80001067983 */ /* 0x000ea80000300a00 */
[----:B-1----:R-:W-:Y:S01]  /*4cd50*/  STL.64 [R1+0x350], R8 ;  /* 0x0003500801007387 */ /* 0x002fe20000100a00 */
[----:B------:R-:W-:-:S03]  /*4cd60*/  IMAD.MOV.U32 R17, RZ, RZ, R8 ;  /* 0x000000ffff117224 */ /* 0x000fc600078e0008 */
[----:B------:R-:W-:Y:S01]  /*4cd70*/  STL.64 [R1+0x358], R10 ;  /* 0x0003580a01007387 */ /* 0x000fe20000100a00 */
[----:B------:R-:W-:-:S03]  /*4cd80*/  IMAD.MOV.U32 R16, RZ, RZ, R9 ;  /* 0x000000ffff107224 */ /* 0x000fc600078e0009 */
[----:B------:R-:W0:Y:S01]  /*4cd90*/  LDSM.16.M88.4 R8, [R27+UR5+0x6000] ;  /* 0x006000051b08783b */ /* 0x000e220008000200 */
[----:B------:R-:W-:Y:S02]  /*4cda0*/  IMAD R0, R29, 0x100, R28 ;  /* 0x000001001d007824 */ /* 0x000fe400078e021c */
[----:B------:R-:W-:Y:S01]  /*4cdb0*/  IMAD R2, R22, 0x100, R19 ;  /* 0x0000010016027824 */ /* 0x000fe200078e0213 */
[----:B------:R-:W-:Y:S02]  /*4cdc0*/  F2FP.F16.E4M3.UNPACK_B R13, R3 ;  /* 0x00000003ff0d723e */ /* 0x000fe400020006ff */
[----:B------:R-:W-:Y:S02]  /*4cdd0*/  F2FP.F16.E4M3.UNPACK_B R20, R20 ;  /* 0x00000014ff14723e */ /* 0x000fe400020006ff */
[----:B------:R-:W-:Y:S02]  /*4cde0*/  F2FP.F16.E4M3.UNPACK_B R21, R21 ;  /* 0x00000015ff15723e */ /* 0x000fe400020006ff */
[----:B------:R-:W-:-:S02]  /*4cdf0*/  F2FP.F16.E4M3.UNPACK_B R12, R0 ;  /* 0x00000000ff0c723e */ /* 0x000fc400020006ff */
[----:B------:R-:W-:Y:S01]  /*4ce00*/  F2FP.F16.E4M3.UNPACK_B R14, R2 ;  /* 0x00000002ff0e723e */ /* 0x000fe200020006ff */
[----:B------:R1:W-:Y:S04]  /*4ce10*/  STL.64 [R1+0x2b18], R16 ;  /* 0x002b181001007387 */ /* 0x0003e80000100a00 */
[----:B-1----:R-:W3:Y:S04]  /*4ce20*/  LDL.LU.64 R16, [R1+0x2f0] ;  /* 0x0002f00001107983 */ /* 0x002ee80000300a00 */
[----:B------:R-:W3:Y:S04]  /*4ce30*/  LDL.LU.64 R18, [R1+0x2f8] ;  /* 0x0002f80001127983 */ /* 0x000ee80000300a00 */
[----:B0-----:R-:W-:Y:S04]  /*4ce40*/  STL.64 [R1+0x360], R8 ;  /* 0x0003600801007387 */ /* 0x001fe80000100a00 */
[----:B------:R0:W-:Y:S04]  /*4ce50*/  STL.64 [R1+0x368], R10 ;  /* 0x0003680a01007387 */ /* 0x0001e80000100a00 */
[----:B0-----:R-:W4:Y:S01]  /*4ce60*/  LDL.LU.64 R10, [R1+0x2b48] ;  /* 0x002b4800010a7983 */ /* 0x001f220000300a00 */
[----:B--2---:R-:W-:-:S15]  /*4ce70*/  HMMA.16816.F32 R4, R12, R20, R4 ;  /* 0x000000140c04723c */ /* 0x004fde0000001804 */
[----:B------:R-:W-:-:S04]  /*4ce80*/  NOP ;  /* 0x0000000000007918 */ /* 0x000fc80000000000 */
[----:B------:R-:W-:Y:S04]  /*4ce90*/  STL.64 [R1+0x50], R4 ;  /* 0x0000500401007387 */ /* 0x000fe80000100a00 */
[----:B------:R0:W-:Y:S04]  /*4cea0*/  STL.64 [R1+0x58], R6 ;  /* 0x0000580601007387 */ /* 0x0001e80000100a00 */
[----:B0-----:R-:W2:Y:S04]  /*4ceb0*/  LDL.LU.64 R6, [R1+0x2b40] ;  /* 0x002b400001067983 */ /* 0x001ea80000300a00 */
[----:B------:R-:W5:Y:S01]  /*4cec0*/  LDL.LU R5, [R1+0x2b38] ;  /* 0x002b380001057983 */ /* 0x000f620000300800 */
[----:B------:R-:W-:-:S02]  /*4ced0*/  IMAD.MOV.U32 R23, RZ, RZ, R21 ;  /* 0x000000ffff177224 */ /* 0x000fc400078e0015 */
[----:B------:R-:W-:-:S03]  /*4cee0*/  IMAD.MOV.U32 R24, RZ, RZ, R20 ;  /* 0x000000ffff187224 */ /* 0x000fc600078e0014 */
[----:B------:R-:W-:Y:S04]  /*4cef0*/  STL [R1+0x2ab8], R23 ;  /* 0x002ab81701007387 */ /* 0x000fe80000100800 */
[----:B------:R-:W0:Y:S01]  /*4cf00*/  LDSM.16.M88.4 R20, [R27+UR5+0x7000] ;  /* 0x007000051b14783b */ /* 0x000e220008000200 */
[----:B------:R-:W-:Y:S02]  /*4cf10*/  IMAD.MOV.U32 R2, RZ, RZ, R8 ;  /* 0x000000ffff027224 */ /* 0x000fe400078e0008 */
[----:B------:R-:W-:Y:S01]  /*4cf20*/  IMAD.MOV.U32 R3, RZ, RZ, R9 ;  /* 0x000000ffff037224 */ /* 0x000fe200078e0009 */
[----:B----4-:R-:W-:Y:S01]  /*4cf30*/  F2FP.F16.E4M3.UNPACK_B R8, R11 ;  /* 0x0000000bff08723e */ /* 0x010fe200020006ff */
[----:B------:R-:W-:Y:S01]  /*4cf40*/  STL [R1+0x2ab4], R24 ;  /* 0x002ab41801007387 */ /* 0x000fe20000100800 */
[----:B0-----:R-:W-:-:S03]  /*4cf50*/  IMAD.MOV.U32 R4, RZ, RZ, R20 ;  /* 0x000000ffff047224 */ /* 0x001fc600078e0014 */
[----:B------:R0:W-:Y:S04]  /*4cf60*/  STL.64 [R1+0x370], R20 ;  /* 0x0003701401007387 */ /* 0x0001e80000100a00 */
[----:B------:R-:W-:Y:S01]  /*4cf70*/  STL.64 [R1+0x378], R22 ;  /* 0x0003781601007387 */ /* 0x000fe20000100a00 */
[----:B0-----:R-:W-:Y:S02]  /*4cf80*/  F2FP.F16.E4M3.UNPACK_B R20, R10 ;  /* 0x0000000aff14723e */ /* 0x001fe400020006ff */
[----:B-----5:R-:W-:-:S07]  /*4cf90*/  F2FP.F16.E4M3.UNPACK_B R9, R5 ;  /* 0x00000005ff09723e */ /* 0x020fce00020006ff */
[----:B---3--:R-:W-:Y:S01]  /*4cfa0*/  HMMA.16816.F32 R16, R12, R8, R16 ;  /* 0x000000080c10723c */ /* 0x008fe20000001810 */
[----:B------:R-:W-:-:S15]  /*4cfb0*/  IMAD.MOV.U32 R25, RZ, RZ, R9 ;  /* 0x000000ffff197224 */ /* 0x000fde00078e0009 */
[----:B------:R-:W-:-:S03]  /*4cfc0*/  NOP ;  /* 0x0000000000007918 */ /* 0x000fc60000000000 */
[----:B------:R0:W-:Y:S04]  /*4cfd0*/  STL.64 [R1+0x70], R16 ;  /* 0x0000701001007387 */ /* 0x0001e80000100a00 */
[----:B------:R1:W-:Y:S04]  /*4cfe0*/  STL.64 [R1+0x78], R18 ;  /* 0x0000781201007387 */ /* 0x0003e80000100a00 */
[----:B------:R-:W-:Y:S04]  /*4cff0*/  STL [R1+0x8], R20 ;  /* 0x0000081401007387 */ /* 0x000fe80000100800 */
[----:B------:R-:W-:Y:S04]  /*4d000*/  STL [R1+0x2abc], R25 ;  /* 0x002abc1901007387 */ /* 0x000fe80000100800 */
[----:B0-----:R-:W3:Y:S04]  /*4d010*/  LDL.LU.64 R16, [R1+0x3c0] ;  /* 0x0003c00001107983 */ /* 0x001ee80000300a00 */
[----:B-1----:R-:W4:Y:S01]  /*4d020*/  LDL.LU.64 R18, [R1+0x3c8] ;  /* 0x0003c80001127983 */ /* 0x002f220000300a00 */
[----:B------:R-:W-:-:S03]  /*4d030*/  IMAD.MOV.U32 R24, RZ, RZ, R8 ;  /* 0x000000ffff187224 */ /* 0x000fc600078e0008 */
[----:B------:R-:W0:Y:S01]  /*4d040*/  LDSM.16.M88.4 R8, [R27+UR5+0x8000] ;  /* 0x008000051b08783b */ /* 0x000e220008000200 */
[----:B------:R-:W-:Y:S01]  /*4d050*/  IMAD.MOV.U32 R5, RZ, RZ, R21 ;  /* 0x000000ffff057224 */ /* 0x000fe200078e0015 */
[----:B--2---:R-:W-:Y:S01]  /*4d060*/  F2FP.F16.E4M3.UNPACK_B R21, R6 ;  /* 0x00000006ff15723e */ /* 0x004fe200020006ff */
[----:B0-----:R-:W-:Y:S02]  /*4d070*/  IMAD.MOV.U32 R6, RZ, RZ, R8 ;  /* 0x000000ffff067224 */ /* 0x001fe400078e0008 */
[----:B------:R-:W-:Y:S01]  /*4d080*/  IMAD.MOV.U32 R0, RZ, RZ, R9 ;  /* 0x000000ffff007224 */ /* 0x000fe200078e0009 */
[----:B----4-:R-:W-:Y:S04]  /*4d090*/  STL.64 [R1+0x2b28], R18 ;  /* 0x002b281201007387 */ /* 0x010fe80000100a00 */
[----:B---3--:R0:W-:Y:S04]  /*4d0a0*/  STL.64 [R1+0x2b20], R16 ;  /* 0x002b201001007387 */ /* 0x0081e80000100a00 */
[----:B0-----:R-:W2:Y:S04]  /*4d0b0*/  LDL.LU.64 R16, [R1+0x3d0] ;  /* 0x0003d00001107983 */ /* 0x001ea80000300a00 */
[----:B------:R-:W2:Y:S04]  /*4d0c0*/  LDL.LU.64 R18, [R1+0x3d8] ;  /* 0x0003d80001127983 */ /* 0x000ea80000300a00 */
[----:B------:R0:W-:Y:S04]  /*4d0d0*/  STL.64 [R1+0x380], R8 ;  /* 0x0003800801007387 */ /* 0x0001e80000100a00 */
[----:B------:R-:W-:Y:S04]  /*4d0e0*/  STL.64 [R1+0x388], R10 ;  /* 0x0003880a01007387 */ /* 0x000fe80000100a00 */
[----:B0-----:R-:W3:Y:S01]  /*4d0f0*/  LDL.LU.64 R8, [R1+0x2b30] ;  /* 0x002b300001087983 */ /* 0x001ee20000300a00 */
[----:B------:R-:W-:-:S03]  /*4d100*/  IMAD.MOV.U32 R23, RZ, RZ, R21 ;  /* 0x000000ffff177224 */ /* 0x000fc600078e0015 */
[----:B------:R-:W-:Y:S04]  /*4d110*/  STL [R1+0x2b10], R6 ;  /* 0x002b100601007387 */ /* 0x000fe80000100800 */
[----:B------:R-:W-:Y:S04]  /*4d120*/  STL.64 [R1+0x2b08], R4 ;  /* 0x002b080401007387 */ /* 0x000fe80000100a00 */
[----:B------:R0:W-:Y:S01]  /*4d130*/  STL [R1+0x2b14], R23 ;  /* 0x002b141701007387 */ /* 0x0001e20000100800 */
[----:B--2---:R-:W-:-:S15]  /*4d140*/  HMMA.16816.F32 R16, R12, R20, R16 ;  /* 0x000000140c10723c */ /* 0x004fde0000001810 */
[----:B------:R-:W-:-:S04]  /*4d150*/  NOP ;  /* 0x0000000000007918 */ /* 0x000fc80000000000 */
[----:B------:R-:W-:Y:S04]  /*4d160*/  STL.64 [R1+0x90], R16 ;  /* 0x0000901001007387 */ /* 0x000fe80000100a00 */
[----:B------:R-:W-:Y:S04]  /*4d170*/  STL.64 [R1+0x98], R18 ;  /* 0x0000981201007387 */ /* 0x000fe80000100a00 */
[----:B------:R-:W1:Y:S04]  /*4d180*/  LDSM.16.M88.4 R16, [R27+UR5+0x9000] ;  /* 0x009000051b10783b */ /* 0x000e680008000200 */
[----:B------:R-:W2:Y:S04]  /*4d190*/  LDL.LU.64 R20, [R1+0x3b0] ;  /* 0x0003b00001147983 */ /* 0x000ea80000300a00 */
[----:B0-----:R-:W2:Y:S01]  /*4d1a0*/  LDL.LU.64 R22, [R1+0x3b8] ;  /* 0x0003b80001167983 */ /* 0x001ea20000300a00 */
[----:B---3--:R-:W-:-:S02]  /*4d1b0*/  F2FP.F16.E4M3.UNPACK_B R10, R9 ;  /* 0x00000009ff0a723e */ /* 0x008fc400020006ff */
[----:B------:R-:W-:Y:S01]  /*4d1c0*/  F2FP.F16.E4M3.UNPACK_B R11, R8 ;  /* 0x00000008ff0b723e */ /* 0x000fe200020006ff */
[----:B-1----:R-:W-:Y:S04]  /*4d1d0*/  STL.64 [R1+0x390], R16 ;  /* 0x0003901001007387 */ /* 0x002fe80000100a00 */
[----:B------:R0:W-:Y:S01]  /*4d1e0*/  STL.64 [R1+0x398], R18 ;  /* 0x0003981201007387 */ /* 0x0001e20000100a00 */
[----:B------:R-:W-:Y:S02]  /*4d1f0*/  IMAD.MOV.U32 R8, RZ, RZ, R16 ;  /* 0x000000ffff087224 */ /* 0x000fe400078e0010 */
[----:B------:R-:W-:Y:S01]  /*4d200*/  IMAD.MOV.U32 R9, RZ, RZ, R17 ;  /* 0x000000ffff097224 */ /* 0x000fe200078e0011 */
[----:B0-----:R-:W3:Y:S04]  /*4d210*/  LDL.LU.64 R18, [R1+0x2b28] ;  /* 0x002b280001127983 */ /* 0x001ee80000300a00 */
[----:B------:R-:W3:Y:S01]  /*4d220*/  LDL.LU.64 R16, [R1+0x2b20] ;  /* 0x002b200001107983 */ /* 0x000ee20000300a00 */
[----:B------:R-:W-:-:S03]  /*4d230*/  F2FP.F16.E4M3.UNPACK_B R29, R7 ;  /* 0x00000007ff1d723e */ /* 0x000fc600020006ff */
[----:B------:R-:W0:Y:S04]  /*4d240*/  LDSM.16.M88.4 R4, [R27+UR5+0xa000] ;  /* 0x00a000051b04783b */ /* 0x000e280008000200 */
[----:B------:R1:W-:Y:S01]  /*4d250*/  STL [R1+0x4], R11 ;  /* 0x0000040b01007387 */ /* 0x0003e20000100800 */
[----:B------:R-:W-:Y:S01]  /*4d260*/  IMAD.MOV.U32 R25, RZ, RZ, R10 ;  /* 0x000000ffff197224 */ /* 0x000fe200078e000a */
[----:B------:R-:W-:Y:S01]  /*4d270*/  F2FP.F16.E4M3.UNPACK_B R28, R26 ;  /* 0x0000001aff1c723e */ /* 0x000fe200020006ff */
[----:B---3--:R-:W-:Y:S01]  /*4d280*/  HMMA.16816.F32 R16, R12, R10, R16 ;  /* 0x0000000a0c10723c */ /* 0x008fe20000001810 */
[----:B0-----:R-:W-:Y:S02]  /*4d290*/  IMAD.MOV.U32 R10, RZ, RZ, R4 ;  /* 0x000000ffff0a7224 */ /* 0x001fe400078e0004 */
[----:B-1----:R-:W-:-:S15]  /*4d2a0*/  IMAD.MOV.U32 R11, RZ, RZ, R5 ;  /* 0x000000ffff0b7224 */ /* 0x002fde00078e0005 */
[----:B------:R-:W-:Y:S01]  /*4d2b0*/  NOP ;  /* 0x0000000000007918 */ /* 0x000fe20000000000 */
[----:B------:R0:W-:Y:S04]  /*4d2c0*/  STL.64 [R1+0xb0], R16 ;  /* 0x0000b01001007387 */ /* 0x0001e80000100a00 */
[----:B------:R-:W-:Y:S04]  /*4d2d0*/  STL.64 [R1+0xb8], R18 ;  /* 0x0000b81201007387 */ /* 0x000fe80000100a00 */
[----:B0-----:R-:W3:Y:S04]  /*4d2e0*/  LDL.LU.64 R16, [R1+0x2b18] ;  /* 0x002b180001107983 */ /* 0x001ee80000300a00 */
[----:B------:R0:W-:Y:S04]  /*4d2f0*/  STL.64 [R1+0x3a0], R4 ;  /* 0x0003a00401007387 */ /* 0x0001e80000100a00 */
[----:B------:R1:W-:Y:S04]  /*4d300*/  STL.64 [R1+0x3a8], R6 ;  /* 0x0003a80601007387 */ /* 0x0003e80000100a00 */
[----:B0-----:R-:W4:Y:S04]  /*4d310*/  LDL.LU.64 R4, [R1+0x3e0] ;  /* 0x0003e00001047983 */ /* 0x001f280000300a00 */
[----:B-1----:R-:W4:Y:S04]  /*4d320*/  LDL.LU.64 R6, [R1+0x3e8] ;  /* 0x0003e80001067983 */ /* 0x002f280000300a00 */
[----:B------:R-:W-:Y:S04]  /*4d330*/  STL.64 [R1+0x2b00], R10 ;  /* 0x002b000a01007387 */ /* 0x000fe80000100a00 */
[----:B------:R2:W-:Y:S04]  /*4d340*/  STL.64 [R1+0x2af8], R8 ;  /* 0x002af80801007387 */ /* 0x0005e80000100a00 */
[----:B------:R0:W-:Y:S01]  /*4d350*/  STL [R1+0x2aa8], R28 ;  /* 0x002aa81c01007387 */ /* 0x0001e20000100800 */
[----:B--2---:R-:W-:Y:S03]  /*4d360*/  HMMA.16816.F32 R8, R12, R28, R20 ;  /* 0x0000001c0c08723c */ /* 0x004fe60000001814 */
[----:B0-----:R-:W2:-:S15]  /*4d370*/  LDL R28, [R1+0x404] ;  /* 0x00040400011c7983 */ /* 0x001e9e0000100800 */
[----:B------:R-:W-:Y:S01]  /*4d380*/  NOP ;  /* 0x0000000000007918 */ /* 0x000fe20000000000 */
[----:B------:R0:W-:Y:S04]  /*4d390*/  STL.64 [R1+0xd0], R8 ;  /* 0x0000d00801007387 */ /* 0x0001e80000100a00 */
[----:B------:R1:W-:Y:S04]  /*4d3a0*/  STL.64 [R1+0xd8], R10 ;  /* 0x0000d80a01007387 */ /* 0x0003e80000100a00 */
[----:B------:R-:W-:Y:S04]  /*4d3b0*/  STL [R1+0x2a90], R29 ;  /* 0x002a901d01007387 */ /* 0x000fe80000100800 */
[----:B0-----:R-:W5:Y:S04]  /*4d3c0*/  LDL.LU.64 R8, [R1+0x3f0] ;  /* 0x0003f00001087983 */ /* 0x001f680000300a00 */
[----:B-1----:R-:W5:Y:S01]  /*4d3d0*/  LDL.LU.64 R10, [R1+0x3f8] ;  /* 0x0003f800010a7983 */ /* 0x002f620000300a00 */
[----:B---3--:R-:W-:-:S02]  /*4d3e0*/  F2FP.F16.E4M3.UNPACK_B R26, R17 ;  /* 0x00000011ff1a723e */ /* 0x008fc400020006ff */
[----:B------:R-:W-:Y:S01]  /*4d3f0*/  F2FP.F16.E4M3.UNPACK_B R27, R16 ;  /* 0x00000010ff1b723e */ /* 0x000fe200020006ff */
[----:B--2---:R-:W0:Y:S06]  /*4d400*/  LDSM.16.M88.4 R20, [R28+UR5+0xb000] ;  /* 0x00b000051c14783b */ /* 0x004e2c0008000200 */
[----:B----4-:R-:W-:Y:S01]  /*4d410*/  HMMA.16816.F32 R4, R12, R26, R4 ;  /* 0x0000001a0c04723c */ /* 0x010fe20000001804 */
[----:B0-----:R-:W-:Y:S04]  /*4d420*/  STL.64 [R1+0x3b0], R20 ;  /* 0x0003b01401007387 */ /* 0x001fe80000100a00 */
[----:B------:R0:W-:Y:S04]  /*4d430*/  STL.64 [R1+0x3b8], R22 ;  /* 0x0003b81601007387 */ /* 0x0001e80000100a00 */
[----:B0-----:R-:W2:Y:S10]  /*4d440*/  LDL.LU R23, [R1+0x2b14] ;  /* 0x002b140001177983 */ /* 0x001eb40000300800 */
[----:B------:R-:W-:Y:S04]  /*4d450*/  STL.64 [R1+0xf0], R4 ;  /* 0x0000f00401007387 */ /* 0x000fe80000100a00 */
[----:B------:R0:W-:Y:S04]  /*4d460*/  STL.64 [R1+0xf8], R6 ;  /* 0x0000f80601007387 */ /* 0x0001e80000100a00 */
[----:B0-----:R-:W3:Y:S04]  /*4d470*/  LDL.LU R6, [R1+0x2b10] ;  /* 0x002b100001067983 */ /* 0x001ee80000300800 */
[----:B------:R-:W4:Y:S04]  /*4d480*/  LDL.LU.64 R4, [R1+0x2b08] ;  /* 0x002b080001047983 */ /* 0x000f280000300a00 */
[----:B------:R-:W-:Y:S04]  /*4d490*/  STL [R1+0x2ab0], R26 ;  /* 0x002ab01a01007387 */ /* 0x000fe80000100800 */
[----:B------:R-:W-:Y:S04]  /*4d4a0*/  STL [R1+0x2aac], R27 ;  /* 0x002aac1b01007387 */ /* 0x000fe80000100800 */
[----:B------:R-:W-:Y:S04]  /*4d4b0*/  STL.64 [R1+0x2ac0], R24 ;  /* 0x002ac01801007387 */ /* 0x000fe80000100a00 */
[----:B------:R-:W0:Y:S01]  /*4d4c0*/  LDSM.16.M88.4 R24, [R28+UR5+0xc000] ;  /* 0x00c000051c18783b */ /* 0x000e220008000200 */
[----:B------:R-:W-:-:S02]  /*4d4d0*/  IMAD.MOV.U32 R16, RZ, RZ, R20 ;  /* 0x000000ffff107224 */ /* 0x000fc400078e0014 */
[----:B------:R-:W-:Y:S02]  /*4d4e0*/  IMAD.MOV.U32 R17, RZ, RZ, R21 ;  /* 0x000000ffff117224 */ /* 0x000fe400078e0015 */
[----:B0-----:R-:W-:Y:S02]  /*4d4f0*/  IMAD.MOV.U32 R18, RZ, RZ, R24 ;  /* 0x000000ffff127224 */ /* 0x001fe400078e0018 */
[----:B------:R-:W-:Y:S01]  /*4d500*/  IMAD.MOV.U32 R19, RZ, RZ, R25 ;  /* 0x000000ffff137224 */ /* 0x000fe200078e0019 */
[----:B------:R-:W-:Y:S04]  /*4d510*/  STL.64 [R1+0x3c0], R24 ;  /* 0x0003c01801007387 */ /* 0x000fe80000100a00 */
[----:B------:R-:W-:Y:S04]  /*4d520*/  STL.64 [R1+0x3c8], R26 ;  /* 0x0003c81a01007387 */ /* 0x000fe80000100a00 */
[----:B------:R-:W-:Y:S04]  /*4d530*/  STL.64 [R1+0x2ae0], R18 ;  /* 0x002ae01201007387 */ /* 0x000fe80000100a00 */
[----:B------:R0:W-:Y:S04]  /*4d540*/  STL.64 [R1+0x2ad8], R16 ;  /* 0x002ad81001007387 */ /* 0x0001e80000100a00 */
[----:B0-----:R-:W2:Y:S04]  /*4d550*/  LDL.LU.64 R16, [R1+0x470] ;  /* 0x0004700001107983 */ /* 0x001ea80000300a00 */
[----:B------:R-:W2:Y:S01]  /*4d560*/  LDL.LU.64 R18, [R1+0x478] ;  /* 0x0004780001127983 */ /* 0x000ea20000300a00 */
[----:B------:R-:W-:-:S02]  /*4d570*/  F2FP.F16.E4M3.UNPACK_B R2, R2 ;  /* 0x00000002ff02723e */ /* 0x000fc400020006ff */
[----:B------:R-:W-:Y:S01]  /*4d580*/  F2FP.F16.E4M3.UNPACK_B R3, R3 ;  /* 0x00000003ff03723e */ /* 0x000fe200020006ff */
[----:B------:R-:W3:Y:S06]  /*4d590*/  LDL.LU.64 R24, [R1+0x480] ;  /* 0x0004800001187983 */ /* 0x000eec0000300a00 */
[----:B-----5:R-:W-:-:S15]  /*4d5a0*/  HMMA.16816.F32 R8, R12, R2, R8 ;  /* 0x000000020c08723c */ /* 0x020fde0000001808 */
[----:B------:R-:W-:-:S04]  /*4d5b0*/  NOP ;  /* 0x0000000000007918 */ /* 0x000fc80000000000 */
[----:B------:R-:W-:Y:S04]  /*4d5c0*/  STL.64 [R1+0x120], R8 ;  /* 0x0001200801007387 */ /* 0x000fe80000100a00 */
[----:B------:R-:W-:Y:S04]  /*4d5d0*/  STL.64 [R1+0x128], R10 ;  /* 0x0001280a01007387 */ /* 0x000fe80000100a00 */
[----:B------:R-:W0:Y:S04]  /*4d5e0*/  LDSM.16.M88.4 R8, [R28+UR5+0xd000] ;  /* 0x00d000051c08783b */ /* 0x000e280008000200 */
[----:B------:R-:W5:Y:S04]  /*4d5f0*/  LDL.LU.64 R26, [R1+0x488] ;  /* 0x00048800011a7983 */ /* 0x000f680000300a00 */
[----:B0-----:R-:W-:Y:S04]  /*4d600*/  STL.64 [R1+0x3d0], R8 ;  /* 0x0003d00801007387 */ /* 0x001fe80000100a00 */
[----:B------:R0:W-:Y:S01]  /*4d610*/  STL.64 [R1+0x3d8], R10 ;  /* 0x0003d80a01007387 */ /* 0x0001e20000100a00 */
[----:B------:R-:W-:-:S02]  /*4d620*/  IMAD.MOV.U32 R20, RZ, RZ, R8 ;  /* 0x000000ffff147224 */ /* 0x000fc400078e0008 */
[----:B------:R-:W-:Y:S01]  /*4d630*/  IMAD.MOV.U32 R21, RZ, RZ, R9 ;  /* 0x000000ffff157224 */ /* 0x000fe200078e0009 */
[----:B0-----:R-:W5:Y:S04]  /*4d640*/  LDL.LU.64 R10, [R1+0x2b00] ;  /* 0x002b0000010a7983 */ /* 0x001f680000300a00 */
[----:B------:R-:W5:Y:S01]  /*4d650*/  LDL.LU.64 R8, [R1+0x2af8] ;  /* 0x002af80001087983 */ /* 0x000f620000300a00 */
[----:B----4-:R-:W-:Y:S02]  /*4d660*/  F2FP.F16.E4M3.UNPACK_B R4, R4 ;  /* 0x00000004ff04723e */ /* 0x010fe400020006ff */
[----:B------:R-:W-:-:S07]  /*4d670*/  F2FP.F16.E4M3.UNPACK_B R5, R5 ;  /* 0x00000005ff05723e */ /* 0x000fce00020006ff */
[----:B--2---:R-:W-:-:S15]  /*4d680*/  HMMA.16816.F32 R16, R12, R4, R16 ;  /* 0x000000040c10723c */ /* 0x004fde0000001810 */
[----:B------:R-:W-:-:S04]  /*4d690*/  NOP ;  /* 0x0000000000007918 */ /* 0x000fc80000000000 */
[----:B------:R0:W-:Y:S04]  /*4d6a0*/  STL.64 [R1+0x140], R16 ;  /* 0x0001401001007387 */ /* 0x0001e80000100a00 */
[----:B------:R1:W-:Y:S04]  /*4d6b0*/  STL.64 [R1+0x148], R18 ;  /* 0x0001481201007387 */ /* 0x0003e80000100a00 */
[----:B0-----:R-:W2:Y:S04]  /*4d6c0*/  LDL.LU.64 R16, [R1+0x4e0] ;  /* 0x0004e00001107983 */ /* 0x001ea80000300a00 */
[----:B-1----:R-:W4:Y:S01]  /*4d6d0*/  LDL.LU.64 R18, [R1+0x4e8] ;  /* 0x0004e80001127983 */ /* 0x002f220000300a00 */
[----:B---3--:R-:W-:-:S02]  /*4d6e0*/  F2FP.F16.E4M3.UNPACK_B R6, R6 ;  /* 0x00000006ff06723e */ /* 0x008fc400020006ff */
[----:B------:R-:W-:Y:S01]  /*4d6f0*/  F2FP.F16.E4M3.UNPACK_B R7, R0 ;  /* 0x00000000ff07723e */ /* 0x000fe200020006ff */
[----:B----4-:R-:W-:Y:S04]  /*4d700*/  STL.64 [R1+0x2af0], R18 ;  /* 0x002af01201007387 */ /* 0x010fe80000100a00 */
[----:B--2---:R-:W-:Y:S04]  /*4d710*/  STL.64 [R1+0x2ae8], R16 ;  /* 0x002ae81001007387 */ /* 0x004fe80000100a00 */
[----:B------:R-:W0:Y:S04]  /*4d720*/  LDSM.16.M88.4 R16, [R28+UR5+0xe000] ;  /* 0x00e000051c10783b */ /* 0x000e280008000200 */
[----:B0-----:R-:W-:Y:S01]  /*4d730*/  STL.64 [R1+0x3e0], R16 ;  /* 0x0003e01001007387 */ /* 0x001fe20000100a00 */
[----:B------:R-:W-:-:S03]  /*4d740*/  IMAD.MOV.U32 R22, RZ, RZ, R16 ;  /* 0x000000ffff167224 */ /* 0x000fc600078e0010 */
[----:B------:R5:W-:Y:S01]  /*4d750*/  STL.64 [R1+0x3e8], R18 ;  /* 0x0003e81201007387 */ /* 0x000be20000100a00 */
[----:B------:R-:W-:Y:S02]  /*4d760*/  IMAD.MOV.U32 R0, RZ, RZ, R17 ;  /* 0x000000ffff007224 */ /* 0x000fe400078e0011 */
[----:B-----5:R-:W-:Y:S01]  /*4d770*/  HMMA.16816.F32 R16, R12, R6, R24 ;  /* 0x000000060c10723c */ /* 0x020fe20000001818 */
[----:B------:R-:W-:Y:S04]  /*4d780*/  STL.64 [R1+0x2ad0], R22 ;  /* 0x002ad01601007387 */ /* 0x000fe80000100a00 */
[----:B------:R0:W-:Y:S04]  /*4d790*/  STL.64 [R1+0x2ac8], R20 ;  /* 0x002ac81401007387 */ /* 0x0001e80000100a00 */
[----:B0-----:R-:W2:Y:S04]  /*4d7a0*/  LDL.LU.64 R20, [R1+0x4d0] ;  /* 0x0004d00001147983 */ /* 0x001ea80000300a00 */
[----:B------:R-:W2:Y:S04]  /*4d7b0*/  LDL.LU.64 R22, [R1+0x4d8] ;  /* 0x0004d80001167983 */ /* 0x000ea80000300a00 */
[----:B------:R-:W3:Y:S04]  /*4d7c0*/  LDL.LU.64 R24, [R1+0x4c0] ;  /* 0x0004c00001187983 */ /* 0x000ee80000300a00 */
[----:B------:R-:W3:Y:S04]  /*4d7d0*/  LDL.LU.64 R26, [R1+0x4c8] ;  /* 0x0004c800011a7983 */ /* 0x000ee80000300a00 */
[----:B------:R-:W-:Y:S04]  /*4d7e0*/  STL.64 [R1+0x160], R16 ;  /* 0x0001601001007387 */ /* 0x000fe80000100a00 */
[----:B------:R-:W-:Y:S04]  /*4d7f0*/  STL.64 [R1+0x168], R18 ;  /* 0x0001681201007387 */ /* 0x000fe80000100a00 */
[----:B------:R-:W0:Y:S04]  /*4d800*/  LDSM.16.M88.4 R16, [R28+UR5+0xf000] ;  /* 0x00f000051c10783b */ /* 0x000e280008000200 */
[----:B------:R-:W-:Y:S04]  /*4d810*/  STL.64 [R1+0x2a40], R6 ;  /* 0x002a400601007387 */ /* 0x000fe80000100a00 */
[----:B------:R1:W-:Y:S04]  /*4d820*/  STL.64 [R1+0x2a38], R4 ;  /* 0x002a380401007387 */ /* 0x0003e80000100a00 */
[----:B0-----:R-:W-:Y:S04]  /*4d830*/  STL.64 [R1+0x3f0], R16 ;  /* 0x0003f01001007387 */ /* 0x001fe80000100a00 */
[----:B------:R0:W-:Y:S01]  /*4d840*/  STL.64 [R1+0x3f8], R18 ;  /* 0x0003f81201007387 */ /* 0x0001e20000100a00 */
[----:B-1----:R-:W-:-:S02]  /*4d850*/  IMAD.MOV.U32 R5, RZ, RZ, R16 ;  /* 0x000000ffff057224 */ /* 0x002fc400078e0010 */
[----:B------:R-:W-:Y:S01]  /*4d860*/  IMAD.MOV.U32 R4, RZ, RZ, R17 ;  /* 0x000000ffff047224 */ /* 0x000fe200078e0011 */
[----:B0-----:R-:W4:Y:S04]  /*4d870*/  LDL.LU.64 R18, [R1+0x2af0] ;  /* 0x002af00001127983 */ /* 0x001f280000300a00 */
[----:B------:R-:W4:Y:S01]  /*4d880*/  LDL.LU.64 R16, [R1+0x2ae8] ;  /* 0x002ae80001107983 */ /* 0x000f220000300a00 */
[----:B------:R-:W-:Y:S02]  /*4d890*/  F2FP.F16.E4M3.UNPACK_B R8, R8 ;  /* 0x00000008ff08723e */ /* 0x000fe400020006ff */
[----:B------:R-:W-:Y:S02]  /*4d8a0*/  F2FP.F16.E4M3.UNPACK_B R9, R9 ;  /* 0x00000009ff09723e */ /* 0x000fe400020006ff */
[----:B------:R-:W-:-:S05]  /*4d8b0*/  F2FP.F16.E4M3.UNPACK_B R10, R10 ;  /* 0x0000000aff0a723e */ /* 0x000fca00020006ff */
[----:B----4-:R-:W-:-:S15]  /*4d8c0*/  HMMA.16816.F32 R16, R12, R8, R16 ;  /* 0x000000080c10723c */ /* 0x010fde0000001810 */
[----:B------:R-:W-:-:S04]  /*4d8d0*/  NOP ;  /* 0x0000000000007918 */ /* 0x000fc80000000000 */
[----:B------:R-:W-:Y:S04]  /*4d8e0*/  STL.64 [R1+0x180], R16 ;  /* 0x0001801001007387 */ /* 0x000fe80000100a00 */
[----:B------:R0:W-:Y:S04]  /*4d8f0*/  STL.64 [R1+0x188], R18 ;  /* 0x0001881201007387 */ /* 0x0001e80000100a00 */
[----:B0-----:R-:W4:Y:S04]  /*4d900*/  LDL.LU.64 R18, [R1+0x2ae0] ;  /* 0x002ae00001127983 */ /* 0x001f280000300a00 */
[----:B------:R-:W5:Y:S01]  /*4d910*/  LDL.LU.64 R16, [R1+0x2ad8] ;  /* 0x002ad80001107983 */ /* 0x000f620000300a00 */
[----:B------:R-:W-:-:S07]  /*4d920*/  F2FP.F16.E4M3.UNPACK_B R11, R11 ;  /* 0x0000000bff0b723e */ /* 0x000fce00020006ff */
[----:B--2---:R-:W-:-:S15]  /*4d930*/  HMMA.16816.F32 R20, R12, R10, R20 ;  /* 0x0000000a0c14723c */ /* 0x004fde0000001814 */
[----:B------:R-:W-:-:S04]  /*4d940*/  NOP ;  /* 0x0000000000007918 */ /* 0x000fc80000000000 */
[----:B------:R-:W-:Y:S04]  /*4d950*/  STL.64 [R1+0x1a0], R20 ;  /* 0x0001a01401007387 */ /* 0x000fe80000100a00 */
[----:B------:R0:W-:Y:S04]  /*4d960*/  STL.64 [R1+0x1a8], R22 ;  /* 0x0001a81601007387 */ /* 0x0001e80000100a00 */
[----:B0-----:R-:W2:Y:S04]  /*4d970*/  LDL.LU.64 R22, [R1+0x2ad0] ;  /* 0x002ad00001167983 */ /* 0x001ea80000300a00 */
[----:B------:R-:W2:Y:S04]  /*4d980*/  LDL.LU.64 R20, [R1+0x2ac8] ;  /* 0x002ac80001147983 */ /* 0x000ea80000300a00 */
[----:B------:R-:W-:Y:S04]  /*4d990*/  STL.64 [R1+0x2a20], R10 ;  /* 0x002a200a01007387 */ /* 0x000fe80000100a00 */
[----:B------:R0:W-:Y:S04]  /*4d9a0*/  STL.64 [R1+0x2a18], R8 ;  /* 0x002a180801007387 */ /* 0x0001e80000100a00 */
[----:B0-----:R-:W2:Y:S04]  /*4d9b0*/  LDL.LU.64 R8, [R1+0x4b0] ;  /* 0x0004b00001087983 */ /* 0x001ea80000300a00 */
[----:B------:R-:W2:Y:S01]  /*4d9c0*/  LDL.LU.64 R10, [R1+0x4b8] ;  /* 0x0004b800010a7983 */ /* 0x000ea20000300a00 */
[----:B-----5:R-:W-:-:S02]  /*4d9d0*/  F2FP.F16.E4M3.UNPACK_B R16, R16 ;  /* 0x00000010ff10723e */ /* 0x020fc400020006ff */
[----:B------:R-:W-:-:S07]  /*4d9e0*/  F2FP.F16.E4M3.UNPACK_B R17, R17 ;  /* 0x00000011ff11723e */ /* 0x000fce00020006ff */
[----:B---3--:R-:W-:-:S15]  /*4d9f0*/  HMMA.16816.F32 R24, R12, R16, R24 ;  /* 0x000000100c18723c */ /* 0x008fde0000001818 */
[----:B------:R-:W-:-:S04]  /*4da00*/  NOP ;  /* 0x0000000000007918 */ /* 0x000fc80000000000 */
[----:B------:R0:W-:Y:S04]  /*4da10*/  STL.64 [R1+0x1c0], R24 ;  /* 0x0001c01801007387 */ /* 0x0001e80000100a00 */
[----:B------:R-:W-:Y:S04]  /*4da20*/  STL.64 [R1+0x1c8], R26 ;  /* 0x0001c81a01007387 */ /* 0x000fe80000100a00 */
[----:B0-----:R-:W3:Y:S01]  /*4da30*/  LDL.LU.64 R24, [R1+0x2ac0] ;  /* 0x002ac00001187983 */ /* 0x001ee20000300a00 */
[----:B----4-:R-:W-:Y:S02]  /*4da40*/  F2FP.F16.E4M3.UNPACK_B R18, R18 ;  /* 0x00000012ff12723e */ /* 0x010fe400020006ff */
[----:B------:R-:W-:-:S07]  /*4da50*/  F2FP.F16.E4M3.UNPACK_B R19, R19 ;  /* 0x00000013ff13723e */ /* 0x000fce00020006ff */
[----:B--2---:R-:W-:Y:S01]  /*4da60*/  HMMA.16816.F32 R8, R12, R18, R8 ;  /* 0x000000120c08723c */ /* 0x004fe20000001808 */
[----:B------:R3:W-:-:S15]  /*4da70*/  STL.64 [R1+0x2a00], R18 ;  /* 0x002a001201007387 */ /* 0x0007de0000100a00 */
[----:B------:R-:W-:-:S03]  /*4da80*/  NOP ;  /* 0x0000000000007918 */ /* 0x000fc60000000000 */
[----:B------:R-:W-:Y:S04]  /*4da90*/  STL.64 [R1+0x1e0], R8 ;  /* 0x0001e00801007387 */ /* 0x000fe80000100a00 */
[----:B------:R-:W-:Y:S01]  /*4daa0*/  STL.64 [R1+0x1e8], R10 ;  /* 0x0001e80a01007387 */ /* 0x000fe20000100a00 */
[----:B---3--:R-:W-:-:S03]  /*4dab0*/  IMAD.MOV.U32 R18, RZ, RZ, R25 ;  /* 0x000000ffff127224 */ /* 0x008fc600078e0019 */
[----:B------:R-:W2:Y:S04]  /*4dac0*/  LDL.LU R25, [R1+0x2abc] ;  /* 0x002abc0001197983 */ /* 0x000ea80000300800 */
[----:B------:R-:W3:Y:S04]  /*4dad0*/  LDL.LU R19, [R1+0x4] ;  /* 0x0000040001137983 */ /* 0x000ee80000300800 */
[----:B------:R0:W-:Y:S04]  /*4dae0*/  STL.64 [R1+0x29f8], R16 ;  /* 0x0029f81001007387 */ /* 0x0001e80000100a00 */
[----:B0-----:R-:W4:Y:S01]  /*4daf0*/  LDL.LU R16, [R1+0x8] ;  /* 0x0000080001107983 */ /* 0x001f220000300800 */
[----:B------:R-:W-:-:S03]  /*4db00*/  IMAD.MOV.U32 R17, RZ, RZ, R23 ;  /* 0x000000ffff117224 */ /* 0x000fc600078e0017 */
[----:B------:R-:W5:Y:S04]  /*4db10*/  LDL.LU R23, [R1+0x2ab8] ;  /* 0x002ab80001177983 */ /* 0x000f680000300800 */
[----:B---3--:R0:W-:Y:S02]  /*4db20*/  STL.64 [R1+0x2a48], R18 ;  /* 0x002a481201007387 */ /* 0x0081e40000100a00 */
[----:B0-----:R-:W-:Y:S02]  /*4db30*/  IMAD.MOV.U32 R18, RZ, RZ, R24 ;  /* 0x000000ffff127224 */ /* 0x001fe400078e0018 */
[----:B--2---:R-:W-:Y:S01]  /*4db40*/  IMAD.MOV.U32 R19, RZ, RZ, R25 ;  /* 0x000000ffff137224 */ /* 0x004fe200078e0019 */
[----:B------:R-:W2:Y:S04]  /*4db50*/  LDL.LU R24, [R1+0x2ab4] ;  /* 0x002ab40001187983 */ /* 0x000ea80000300800 */
[----:B------:R-:W3:Y:S04]  /*4db60*/  LDL.LU.64 R8, [R1+0x490] ;  /* 0x0004900001087983 */ /* 0x000ee80000300a00 */
[----:B------:R-:W3:Y:S04]  /*4db70*/  LDL.LU.64 R10, [R1+0x498] ;  /* 0x00049800010a7983 */ /* 0x000ee80000300a00 */
[----:B----4-:R0:W-:Y:S04]  /*4db80*/  STL.64 [R1+0x2a60], R16 ;  /* 0x002a601001007387 */ /* 0x0101e80000100a00 */
[----:B------:R1:W-:Y:S04]  /*4db90*/  STL.64 [R1+0x2a78], R18 ;  /* 0x002a781201007387 */ /* 0x0003e80000100a00 */
[----:B0-----:R-:W4:Y:S04]  /*4dba0*/  LDL.LU.64 R16, [R1+0x4a0] ;  /* 0x0004a00001107983 */ /* 0x001f280000300a00 */
[----:B-1----:R-:W4:Y:S01]  /*4dbb0*/  LDL.LU.64 R18, [R1+0x4a8] ;  /* 0x0004a80001127983 */ /* 0x002f220000300a00 */
[----:B------:R-:W-:-:S02]  /*4dbc0*/  F2FP.F16.E4M3.UNPACK_B R20, R20 ;  /* 0x00000014ff14723e */ /* 0x000fc400020006ff */
[----:B------:R-:W-:Y:S02]  /*4dbd0*/  F2FP.F16.E4M3.UNPACK_B R21, R21 ;  /* 0x00000015ff15723e */ /* 0x000fe400020006ff */
[----:B------:R-:W-:-:S05]  /*4dbe0*/  F2FP.F16.E4M3.UNPACK_B R22, R22 ;  /* 0x00000016ff16723e */ /* 0x000fca00020006ff */
[----:B----4-:R-:W-:-:S15]  /*4dbf0*/  HMMA.16816.F32 R16, R12, R20, R16 ;  /* 0x000000140c10723c */ /* 0x010fde0000001810 */
[----:B------:R-:W-:-:S04]  /*4dc00*/  NOP ;  /* 0x0000000000007918 */ /* 0x000fc80000000000 */
[----:B------:R5:W-:Y:S02]  /*4dc10*/  STL.64 [R1+0x210], R16 ;  /* 0x0002101001007387 */ /* 0x000be40000100a00 */
[----:B-----5:R-:W-:Y:S01]  /*4dc20*/  IMAD.MOV.U32 R17, RZ, RZ, R23 ;  /* 0x000000ffff117224 */ /* 0x020fe200078e0017 */
[----:B------:R-:W-:-:S07]  /*4dc30*/  F2FP.F16.E4M3.UNPACK_B R23, R0 ;  /* 0x00000000ff17723e */ /* 0x000fce00020006ff */
[----:B---3--:R-:W-:Y:S01]  /*4dc40*/  HMMA.16816.F32 R8, R12, R22, R8 ;  /* 0x000000160c08723c */ /* 0x008fe20000001808 */
[----:B------:R0:W-:Y:S04]  /*4dc50*/  STL.64 [R1+0x218], R18 ;  /* 0x0002181201007387 */ /* 0x0001e80000100a00 */
[----:B------:R-:W3:Y:S04]  /*4dc60*/  LDL.LU R7, [R1+0x52c] ;  /* 0x00052c0001077983 */ /* 0x000ee80000300800 */
[----:B------:R-:W3:Y:S04]  /*4dc70*/  LDL.LU R0, [R1+0x528] ;  /* 0x0005280001007983 */ /* 0x000ee80000300800 */
[----:B------:R-:W4:Y:S04]  /*4dc80*/  LDL.LU R26, [R1+0x53c] ;  /* 0x00053c00011a7983 */ /* 0x000f280000300800 */
[----:B------:R-:W4:Y:S04]  /*4dc90*/  LDL.LU R29, [R1+0x538] ;  /* 0x00053800011d7983 */ /* 0x000f280000300800 */
[----:B------:R-:W5:Y:S04]  /*4dca0*/  LDL.LU R27, [R1+0x534] ;  /* 0x00053400011b7983 */ /* 0x000f680000300800 */
[----:B0-----:R-:W5:Y:S04]  /*4dcb0*/  LDL.LU R19, [R1+0x530] ;  /* 0x0005300001137983 */ /* 0x001f680000300800 */
[----:B------:R-:W2:Y:S04]  /*4dcc0*/  LDL.LU R28, [R1+0x544] ;  /* 0x00054400011c7983 */ /* 0x000ea80000300800 */
[----:B------:R-:W2:Y:S04]  /*4dcd0*/  LDL.LU R18, [R1+0x540] ;  /* 0x0005400001127983 */ /* 0x000ea80000300800 */
[----:B------:R-:W-:Y:S04]  /*4dce0*/  STL.64 [R1+0x29e0], R22 ;  /* 0x0029e01601007387 */ /* 0x000fe80000100a00 */
[----:B------:R0:W-:Y:S04]  /*4dcf0*/  STL.64 [R1+0x29d8], R20 ;  /* 0x0029d81401007387 */ /* 0x0001e80000100a00 */
[----:B------:R-:W-:Y:S04]  /*4dd00*/  STL.64 [R1+0x220], R8 ;  /* 0x0002200801007387 */ /* 0x000fe80000100a00 */
[----:B------:R-:W-:Y:S04]  /*4dd10*/  STL.64 [R1+0x228], R10 ;  /* 0x0002280a01007387 */ /* 0x000fe80000100a00 */
[----:B0-----:R-:W2:Y:S04]  /*4dd20*/  LDL.LU.64 R20, [R1+0x430] ;  /* 0x0004300001147983 */ /* 0x001ea80000300a00 */
[----:B------:R-:W2:Y:S04]  /*4dd30*/  LDL.LU.64 R22, [R1+0x438] ;  /* 0x0004380001167983 */ /* 0x000ea80000300a00 */
[----:B--2---:R-:W-:Y:S04]  /*4dd40*/  STL.64 [R1+0x2a58], R22 ;  /* 0x002a581601007387 */ /* 0x004fe80000100a00 */
[----:B------:R0:W-:Y:S04]  /*4dd50*/  STL.64 [R1+0x2a50], R20 ;  /* 0x002a501401007387 */ /* 0x0001e80000100a00 */
        /* <DEDUP_REMOVED lines=9> */
[----:B------:R-:W2:Y:S01]  /*4ddf0*/  LDL.LU.64 R22, [R1+0x468] ;  /* 0x0004680001167983 */ /* 0x000ea20000300a00 */
[----:B------:R-:W-:Y:S01]  /*4de00*/  IMAD.MOV.U32 R16, RZ, RZ, R24 ;  /* 0x000000ffff107224 */ /* 0x000fe200078e0018 */
[----:B------:R-:W-:-:S02]  /*4de10*/  F2FP.F16.E4M3.UNPACK_B R24, R5 ;  /* 0x00000005ff18723e */ /* 0x000fc400020006ff */
[----:B------:R-:W-:Y:S01]  /*4de20*/  F2FP.F16.E4M3.UNPACK_B R25, R4 ;  /* 0x00000004ff19723e */ /* 0x000fe200020006ff */
[----:B--2---:R-:W-:Y:S04]  /*4de30*/  STL.64 [R1+0x2aa0], R22 ;  /* 0x002aa01601007387 */ /* 0x004fe80000100a00 */
[----:B------:R0:W-:Y:S04]  /*4de40*/  STL.64 [R1+0x2a98], R20 ;  /* 0x002a981401007387 */ /* 0x0001e80000100a00 */
[----:B0-----:R-:W2:Y:S04]  /*4de50*/  LDL.LU.64 R20, [R1+0x4f0] ;  /* 0x0004f00001147983 */ /* 0x001ea80000300a00 */
[----:B------:R-:W2:Y:S04]  /*4de60*/  LDL.LU.64 R22, [R1+0x4f8] ;  /* 0x0004f80001167983 */ /* 0x000ea80000300a00 */
[----:B------:R-:W2:Y:S04]  /*4de70*/  LDL.LU.64 R8, [R1+0x420] ;  /* 0x0004200001087983 */ /* 0x000ea80000300a00 */
[----:B------:R-:W2:Y:S01]  /*4de80*/  LDL.LU.64 R10, [R1+0x428] ;  /* 0x00042800010a7983 */ /* 0x000ea20000300a00 */
[----:B---3--:R-:W-:-:S03]  /*4de90*/  IMAD R0, R0, 0x100, R7 ;  /* 0x0000010000007824 */ /* 0x008fc600078e0207 */
[----:B------:R-:W3:Y:S04]  /*4dea0*/  LDL.LU.64 R4, [R1+0x410] ;  /* 0x0004100001047983 */ /* 0x000ee80000300a00 */
[----:B------:R-:W3:Y:S01]  /*4deb0*/  LDL.LU.64 R6, [R1+0x418] ;  /* 0x0004180001067983 */ /* 0x000ee20000300a00 */
[----:B----4-:R-:W-:Y:S02]  /*4dec0*/  IMAD R29, R29, 0x100, R26 ;  /* 0x000001001d1d7824 */ /* 0x010fe400078e021a */
[----:B-----5:R-:W-:Y:S01]  /*4ded0*/  IMAD R19, R19, 0x100, R27 ;  /* 0x0000010013137824 */ /* 0x020fe200078e021b */
[----:B------:R-:W3:Y:S04]  /*4dee0*/  LDL.LU R26, [R1+0x2ab0] ;  /* 0x002ab000011a7983 */ /* 0x000ee80000300800 */
[----:B------:R-:W3:Y:S01]  /*4def0*/  LDL.LU R27, [R1+0x2aac] ;  /* 0x002aac00011b7983 */ /* 0x000ee20000300800 */
[----:B------:R-:W-:-:S03]  /*4df00*/  IMAD R18, R18, 0x100, R28 ;  /* 0x0000010012127824 */ /* 0x000fc600078e021c */
[----:B------:R-:W4:Y:S01]  /*4df10*/  LDL.LU R28, [R1+0x2aa8] ;  /* 0x002aa800011c7983 */ /* 0x000f220000300800 */
[----:B--2---:R-:W-:Y:S03]  /*4df20*/  HMMA.16816.F32 R12, R12, R24, R20 ;  /* 0x000000180c0c723c */ /* 0x004fe60000001814 */
[----:B------:R-:W2:Y:S04]  /*4df30*/  LDL.LU.64 R22, [R1+0x2aa0] ;  /* 0x002aa00001167983 */ /* 0x000ea80000300a00 */
[----:B------:R-:W2:-:S12]  /*4df40*/  LDL.LU.64 R20, [R1+0x2a98] ;  /* 0x002a980001147983 */ /* 0x000e980000300a00 */
[----:B------:R0:W-:Y:S04]  /*4df50*/  STL.64 [R1+0x200], R12 ;  /* 0x0002000c01007387 */ /* 0x0001e80000100a00 */
[----:B------:R1:W-:Y:S01]  /*4df60*/  STL.64 [R1+0x208], R14 ;  /* 0x0002080e01007387 */ /* 0x0003e20000100a00 */
[----:B0-----:R-:W-:Y:S02]  /*4df70*/  F2FP.F16.E4M3.UNPACK_B R12, R0 ;  /* 0x00000000ff0c723e */ /* 0x001fe400020006ff */
[----:B-1----:R-:W-:Y:S02]  /*4df80*/  F2FP.F16.E4M3.UNPACK_B R14, R29 ;  /* 0x0000001dff0e723e */ /* 0x002fe400020006ff */
[----:B------:R-:W-:Y:S02]  /*4df90*/  F2FP.F16.E4M3.UNPACK_B R13, R19 ;  /* 0x00000013ff0d723e */ /* 0x000fe400020006ff */
[----:B------:R-:W-:Y:S01]  /*4dfa0*/  F2FP.F16.E4M3.UNPACK_B R15, R18 ;  /* 0x00000012ff0f723e */ /* 0x000fe200020006ff */
[----:B------:R-:W5:Y:S04]  /*4dfb0*/  LDL.LU R0, [R1+0x668] ;  /* 0x0006680001007983 */ /* 0x000f680000300800 */
[----:B------:R-:W4:Y:S02]  /*4dfc0*/  LDL.LU R29, [R1+0x2a90] ;  /* 0x002a9000011d7983 */ /* 0x000f240000300800 */
[----:B--2---:R-:W-:Y:S02]  /*4dfd0*/  HMMA.16816.F32 R16, R12, R16, R20 ;  /* 0x000000100c10723c */ /* 0x004fe40000001814 */
[----:B------:R-:W2:Y:S04]  /*4dfe0*/  LDL.LU.64 R22, [R1+0x2a88] ;  /* 0x002a880001167983 */ /* 0x000ea80000300a00 */
[----:B------:R-:W2:-:S13]  /*4dff0*/  LDL.LU.64 R20, [R1+0x2a80] ;  /* 0x002a800001147983 */ /* 0x000e9a0000300a00 */
[----:B------:R-:W-:Y:S04]  /*4e000*/  STL.64 [R1+0x1f0], R16 ;  /* 0x0001f01001007387 */ /* 0x000fe80000100a00 */
[----:B------:R0:W-:Y:S04]  /*4e010*/  STL.64 [R1+0x1f8], R18 ;  /* 0x0001f81201007387 */ /* 0x0001e80000100a00 */
[----:B0-----:R-:W2:Y:S02]  /*4e020*/  LDL.LU.64 R18, [R1+0x2a78] ;  /* 0x002a780001127983 */ /* 0x001ea40000300a00 */
[----:B--2---:R-:W-:Y:S02]  /*4e030*/  HMMA.16816.F32 R16, R12, R18, R20 ;  /* 0x000000120c10723c */ /* 0x004fe40000001814 */
[----:B------:R-:W2:Y:S04]  /*4e040*/  LDL.LU.64 R22, [R1+0x2a70] ;  /* 0x002a700001167983 */ /* 0x000ea80000300a00 */
[----:B------:R-:W2:-:S13]  /*4e050*/  LDL.LU.64 R20, [R1+0x2a68] ;  /* 0x002a680001147983 */ /* 0x000e9a0000300a00 */
[----:B------:R0:W-:Y:S04]  /*4e060*/  STL.64 [R1+0x1d0], R16 ;  /* 0x0001d01001007387 */ /* 0x0001e80000100a00 */
[----:B------:R2:W-:Y:S04]  /*4e070*/  STL.64 [R1+0x1d8], R18 ;  /* 0x0001d81201007387 */ /* 0x0005e80000100a00 */
[----:B0-----:R-:W2:Y:S02]  /*4e080*/  LDL.LU.64 R16, [R1+0x2a60] ;  /* 0x002a600001107983 */ /* 0x001ea40000300a00 */
[----:B--2---:R-:W-:Y:S02]  /*4e090*/  HMMA.16816.F32 R16, R12, R16, R20 ;  /* 0x000000100c10723c */ /* 0x004fe40000001814 */
[----:B------:R-:W2:Y:S04]  /*4e0a0*/  LDL.LU.64 R22, [R1+0x2a58] ;  /* 0x002a580001167983 */ /* 0x000ea80000300a00 */
[----:B------:R-:W2:-:S13]  /*4e0b0*/  LDL.LU.64 R20, [R1+0x2a50] ;  /* 0x002a500001147983 */ /* 0x000e9a0000300a00 */
[----:B------:R-:W-:Y:S04]  /*4e0c0*/  STL.64 [R1+0x1b0], R16 ;  /* 0x0001b01001007387 */ /* 0x000fe80000100a00 */
[----:B------:R0:W-:Y:S04]  /*4e0d0*/  STL.64 [R1+0x1b8], R18 ;  /* 0x0001b81201007387 */ /* 0x0001e80000100a00 */
[----:B0-----:R-:W2:Y:S01]  /*4e0e0*/  LDL.LU.64 R18, [R1+0x2a48] ;  /* 0x002a480001127983 */ /* 0x001ea20000300a00 */
[C---:B----4-:R-:W-:Y:S03]  /*4e0f0*/  HMMA.16816.F32 R8, R12.reuse, R28, R8 ;  /* 0x0000001c0c08723c */ /* 0x050fe60000001808 */
[----:B------:R-:W4:Y:S05]  /*4e100*/  LDL.LU R28, [R1+0x6a4] ;  /* 0x0006a400011c7983 */ /* 0x000f2a0000300800 */
[----:B--2---:R-:W-:-:S15]  /*4e110*/  HMMA.16816.F32 R16, R12, R18, R20 ;  /* 0x000000120c10723c */ /* 0x004fde0000001814 */
[----:B------:R-:W-:-:S04]  /*4e120*/  NOP ;  /* 0x0000000000007918 */ /* 0x000fc80000000000 */
[----:B------:R-:W-:Y:S04]  /*4e130*/  STL.64 [R1+0x190], R16 ;  /* 0x0001901001007387 */ /* 0x000fe80000100a00 */
[----:B------:R-:W-:Y:S04]  /*4e140*/  STL.64 [R1+0x198], R18 ;  /* 0x0001981201007387 */ /* 0x000fe80000100a00 */
[----:B------:R-:W4:Y:S04]  /*4e150*/  LDL.LU R29, [R1+0x6a0] ;  /* 0x0006a000011d7983 */ /* 0x000f280000300800 */
[----:B------:R-:W-:Y:S04]  /*4e160*/  STL.64 [R1+0x170], R8 ;  /* 0x0001700801007387 */ /* 0x000fe80000100a00 */
[----:B------:R3:W-:Y:S02]  /*4e170*/  STL.64 [R1+0x178], R10 ;  /* 0x0001780a01007387 */ /* 0x0007e40000100a00 */
[----:B---3--:R-:W-:Y:S02]  /*4e180*/  HMMA.16816.F32 R8, R12, R26, R4 ;  /* 0x0000001a0c08723c */ /* 0x008fe40000001804 */
[----:B------:R-:W2:Y:S04]  /*4e190*/  LDL.LU.64 R4, [R1+0x2e0] ;  /* 0x0002e00001047983 */ /* 0x000ea80000300a00 */
[----:B------:R-:W2:-:S13]  /*4e1a0*/  LDL.LU.64 R6, [R1+0x2e8] ;  /* 0x0002e80001067983 */ /* 0x000e9a0000300a00 */
[----:B------:R0:W-:Y:S04]  /*4e1b0*/  STL.64 [R1+0x150], R8 ;  /* 0x0001500801007387 */ /* 0x0001e80000100a00 */
[----:B------:R1:W-:Y:S04]  /*4e1c0*/  STL.64 [R1+0x158], R10 ;  /* 0x0001580a01007387 */ /* 0x0003e80000100a00 */
[----:B0-----:R-:W3:Y:S04]  /*4e1d0*/  LDL.LU.64 R8, [R1+0x2b0] ;  /* 0x0002b00001087983 */ /* 0x001ee80000300a00 */
[----:B-1----:R-:W2:Y:S04]  /*4e1e0*/  LDL.LU.64 R10, [R1+0x2b8] ;  /* 0x0002b800010a7983 */ /* 0x002ea80000300a00 */
[----:B--2---:R-:W-:Y:S04]  /*4e1f0*/  STL.64 [R1+0x2a30], R10 ;  /* 0x002a300a01007387 */ /* 0x004fe80000100a00 */
[----:B---3--:R0:W-:Y:S04]  /*4e200*/  STL.64 [R1+0x2a28], R8 ;  /* 0x002a280801007387 */ /* 0x0081e80000100a00 */
[----:B0-----:R-:W2:Y:S04]  /*4e210*/  LDL.LU.64 R8, [R1+0x2c0] ;  /* 0x0002c00001087983 */ /* 0x001ea80000300a00 */
[----:B------:R-:W2:Y:S04]  /*4e220*/  LDL.LU.64 R10, [R1+0x2c8] ;  /* 0x0002c800010a7983 */ /* 0x000ea80000300a00 */
[----:B------:R-:W3:Y:S04]  /*4e230*/  LDL.LU.64 R16, [R1+0x290] ;  /* 0x0002900001107983 */ /* 0x000ee80000300a00 */
[----:B------:R-:W2:Y:S04]  /*4e240*/  LDL.LU.64 R18, [R1+0x298] ;  /* 0x0002980001127983 */ /* 0x000ea80000300a00 */
[----:B--2---:R-:W-:Y:S04]  /*4e250*/  STL.64 [R1+0x2a10], R18 ;  /* 0x002a101201007387 */ /* 0x004fe80000100a00 */
[----:B---3--:R0:W-:Y:S04]  /*4e260*/  STL.64 [R1+0x2a08], R16 ;  /* 0x002a081001007387 */ /* 0x0081e80000100a00 */
[----:B0-----:R-:W2:Y:S04]  /*4e270*/  LDL.LU.64 R16, [R1+0x2a0] ;  /* 0x0002a00001107983 */ /* 0x001ea80000300a00 */
[----:B------:R-:W2:Y:S04]  /*4e280*/  LDL.LU.64 R18, [R1+0x2a8] ;  /* 0x0002a80001127983 */ /* 0x000ea80000300a00 */
[----:B------:R-:W3:Y:S04]  /*4e290*/  LDL.LU.64 R20, [R1+0x250] ;  /* 0x0002500001147983 */ /* 0x000ee80000300a00 */
[----:B------:R-:W2:Y:S01]  /*4e2a0*/  LDL.LU.64 R22, [R1+0x258] ;  /* 0x0002580001167983 */ /* 0x000ea20000300a00 */
[C---:B------:R-:W-:Y:S03]  /*4e2b0*/  HMMA.16816.F32 R4, R12.reuse, R2, R4 ;  /* 0x000000020c04723c */ /* 0x040fe60000001804 */
[----:B--2---:R-:W-:Y:S04]  /*4e2c0*/  STL.64 [R1+0x29f0], R22 ;  /* 0x0029f01601007387 */ /* 0x004fe80000100a00 */
[----:B---3--:R0:W-:Y:S04]  /*4e2d0*/  STL.64 [R1+0x29e8], R20 ;  /* 0x0029e81401007387 */ /* 0x0081e80000100a00 */
[----:B0-----:R-:W2:Y:S04]  /*4e2e0*/  LDL.LU.64 R20, [R1+0x280] ;  /* 0x0002800001147983 */ /* 0x001ea80000300a00 */
[----:B------:R-:W2:Y:S04]  /*4e2f0*/  LDL.LU.64 R22, [R1+0x288] ;  /* 0x0002880001167983 */ /* 0x000ea80000300a00 */
[----:B------:R-:W3:Y:S04]  /*4e300*/  LDL.LU R26, [R1+0x68c] ;  /* 0x00068c00011a7983 */ /* 0x000ee80000300800 */
[----:B------:R-:W3:Y:S04]  /*4e310*/  LDL.LU R27, [R1+0x684] ;  /* 0x00068400011b7983 */ /* 0x000ee80000300800 */
[----:B---3--:R-:W-:Y:S04]  /*4e320*/  STL.64 [R1+0x29d0], R26 ;  /* 0x0029d01a01007387 */ /* 0x008fe80000100a00 */
[----:B------:R0:W-:Y:S04]  /*4e330*/  STL.64 [R1+0x29c8], R24 ;  /* 0x0029c81801007387 */ /* 0x0001e80000100a00 */
[----:B0-----:R-:W3:Y:S04]  /*4e340*/  LDL.LU.64 R24, [R1+0x240] ;  /* 0x0002400001187983 */ /* 0x001ee80000300a00 */
[----:B------:R-:W3:Y:S04]  /*4e350*/  LDL.LU.64 R26, [R1+0x248] ;  /* 0x00024800011a7983 */ /* 0x000ee80000300a00 */
[----:B------:R-:W-:Y:S04]  /*4e360*/  STL.64 [R1+0x130], R4 ;  /* 0x0001300401007387 */ /* 0x000fe80000100a00 */
[----:B------:R0:W-:Y:S04]  /*4e370*/  STL.64 [R1+0x138], R6 ;  /* 0x0001380601007387 */ /* 0x0001e80000100a00 */
[----:B0-----:R-:W2:Y:S04]  /*4e380*/  LDL.LU.64 R6, [R1+0x2a40] ;  /* 0x002a400001067983 */ /* 0x001ea80000300a00 */
[----:B------:R-:W2:Y:S04]  /*4e390*/  LDL.LU.64 R4, [R1+0x2a38] ;  /* 0x002a380001047983 */ /* 0x000ea80000300a00 */
[----:B------:R-:W3:Y:S04]  /*4e3a0*/  LDL.LU R2, [R1+0x698] ;  /* 0x0006980001027983 */ /* 0x000ee80000300800 */
[----:B------:R-:W3:Y:S01]  /*4e3b0*/  LDL.LU R3, [R1+0x694] ;  /* 0x0006940001037983 */ /* 0x000ee20000300800 */
[----:B--2---:R-:W-:-:S15]  /*4e3c0*/  HMMA.16816.F32 R8, R12, R4, R8 ;  /* 0x000000040c08723c */ /* 0x004fde0000001808 */
[----:B------:R-:W-:-:S04]  /*4e3d0*/  NOP ;  /* 0x0000000000007918 */ /* 0x000fc80000000000 */
[----:B------:R-:W-:Y:S04]  /*4e3e0*/  STL.64 [R1+0x110], R8 ;  /* 0x0001100801007387 */ /* 0x000fe80000100a00 */
[----:B------:R0:W-:Y:S04]  /*4e3f0*/  STL.64 [R1+0x118], R10 ;  /* 0x0001180a01007387 */ /* 0x0001e80000100a00 */
[----:B0-----:R-:W2:Y:S04]  /*4e400*/  LDL.LU.64 R10, [R1+0x2a30] ;  /* 0x002a3000010a7983 */ /* 0x001ea80000300a00 */
[----:B------:R-:W2:Y:S04]  /*4e410*/  LDL.LU.64 R8, [R1+0x2a28] ;  /* 0x002a280001087983 */ /* 0x000ea80000300a00 */
[----:B------:R-:W5:Y:S01]  /*4e420*/  LDL.LU R5, [R1+0x670] ;  /* 0x0006700001057983 */ /* 0x000f620000300800 */
[----:B--2---:R-:W-:-:S15]  /*4e430*/  HMMA.16816.F32 R8, R12, R6, R8 ;  /* 0x000000060c08723c */ /* 0x004fde0000001808 */
[----:B------:R-:W-:-:S04]  /*4e440*/  NOP ;  /* 0x0000000000007918 */ /* 0x000fc80000000000 */
[----:B------:R-:W-:Y:S04]  /*4e450*/  STL.64 [R1+0xe0], R8 ;  /* 0x0000e00801007387 */ /* 0x000fe80000100a00 */
[----:B------:R0:W-:Y:S04]  /*4e460*/  STL.64 [R1+0xe8], R10 ;  /* 0x0000e80a01007387 */ /* 0x0001e80000100a00 */
[----:B0-----:R-:W2:Y:S04]  /*4e470*/  LDL.LU.64 R10, [R1+0x2a20] ;  /* 0x002a2000010a7983 */ /* 0x001ea80000300a00 */
[----:B------:R-:W2:Y:S02]  /*4e480*/  LDL.LU.64 R8, [R1+0x2a18] ;  /* 0x002a180001087983 */ /* 0x000ea40000300a00 */
[----:B--2---:R-:W-:-:S15]  /*4e490*/  HMMA.16816.F32 R16, R12, R8, R16 ;  /* 0x000000080c10723c */ /* 0x004fde0000001810 */
[----:B------:R-:W-:-:S04]  /*4e4a0*/  NOP ;  /* 0x0000000000007918 */ /* 0x000fc80000000000 */
[----:B------:R-:W-:Y:S04]  /*4e4b0*/  STL.64 [R1+0xc0], R16 ;  /* 0x0000c01001007387 */ /* 0x000fe80000100a00 */
[----:B------:R0:W-:Y:S04]  /*4e4c0*/  STL.64 [R1+0xc8], R18 ;  /* 0x0000c81201007387 */ /* 0x0001e80000100a00 */
[----:B0-----:R-:W2:Y:S04]  /*4e4d0*/  LDL.LU.64 R18, [R1+0x2a10] ;  /* 0x002a100001127983 */ /* 0x001ea80000300a00 */
[----:B------:R-:W2:Y:S02]  /*4e4e0*/  LDL.LU.64 R16, [R1+0x2a08] ;  /* 0x002a080001107983 */ /* 0x000ea40000300a00 */
[----:B--2---:R-:W-:Y:S02]  /*4e4f0*/  HMMA.16816.F32 R8, R12, R10, R16 ;  /* 0x0000000a0c08723c */ /* 0x004fe40000001810 */
[----:B------:R-:W2:Y:S04]  /*4e500*/  LDL.LU.64 R18, [R1+0x2a00] ;  /* 0x002a000001127983 */ /* 0x000ea80000300a00 */
[----:B------:R-:W2:-:S13]  /*4e510*/  LDL.LU.64 R16, [R1+0x29f8] ;  /* 0x0029f80001107983 */ /* 0x000e9a0000300a00 */
[----:B------:R0:W-:Y:S04]  /*4e520*/  STL.64 [R1+0xa0], R8 ;  /* 0x0000a00801007387 */ /* 0x0001e80000100a00 */
[----:B------:R1:W-:Y:S04]  /*4e530*/  STL.64 [R1+0xa8], R10 ;  /* 0x0000a80a01007387 */ /* 0x0003e80000100a00 */
[----:B0-----:R-:W3:Y:S04]  /*4e540*/  LDL.LU.64 R8, [R1+0x100] ;  /* 0x0001000001087983 */ /* 0x001ee80000300a00 */
[----:B-1----:R-:W3:Y:S01]  /*4e550*/  LDL.LU.64 R10, [R1+0x108] ;  /* 0x00010800010a7983 */ /* 0x002ee20000300a00 */
        /* <DEDUP_REMOVED lines=8> */
[----:B------:R-:W3:-:S13]  /*4e5e0*/  LDL.LU.64 R20, [R1+0x29d8] ;  /* 0x0029d80001147983 */ /* 0x000eda0000300a00 */
[----:B------:R0:W-:Y:S04]  /*4e5f0*/  STL.64 [R1+0x60], R16 ;  /* 0x0000601001007387 */ /* 0x0001e80000100a00 */
[----:B------:R1:W-:Y:S04]  /*4e600*/  STL.64 [R1+0x68], R18 ;  /* 0x0000681201007387 */ /* 0x0003e80000100a00 */
[----:B0-----:R-:W2:Y:S04]  /*4e610*/  LDL.LU.64 R16, [R1+0x230] ;  /* 0x0002300001107983 */ /* 0x001ea80000300a00 */
[----:B-1----:R-:W2:Y:S01]  /*4e620*/  LDL.LU.64 R18, [R1+0x238] ;  /* 0x0002380001127983 */ /* 0x002ea20000300a00 */
[----:B---3--:R-:W-:-:S15]  /*4e630*/  HMMA.16816.F32 R24, R12, R20, R24 ;  /* 0x000000140c18723c */ /* 0x008fde0000001818 */
[----:B------:R-:W-:-:S04]  /*4e640*/  NOP ;  /* 0x0000000000007918 */ /* 0x000fc80000000000 */
[----:B------:R-:W-:Y:S04]  /*4e650*/  STL.64 [R1+0x40], R24 ;  /* 0x0000401801007387 */ /* 0x000fe80000100a00 */
[----:B------:R0:W-:Y:S04]  /*4e660*/  STL.64 [R1+0x48], R26 ;  /* 0x0000481a01007387 */ /* 0x0001e80000100a00 */
[----:B0-----:R-:W3:Y:S04]  /*4e670*/  LDL.LU.64 R26, [R1+0x29d0] ;  /* 0x0029d000011a7983 */ /* 0x001ee80000300a00 */
[----:B------:R-:W3:Y:S01]  /*4e680*/  LDL.LU.64 R24, [R1+0x29c8] ;  /* 0x0029c80001187983 */ /* 0x000ee20000300a00 */
[----:B--2---:R-:W-:-:S15]  /*4e690*/  HMMA.16816.F32 R16, R12, R22, R16 ;  /* 0x000000160c10723c */ /* 0x004fde0000001810 */
[----:B------:R-:W-:-:S04]  /*4e6a0*/  NOP ;  /* 0x0000000000007918 */ /* 0x000fc80000000000 */
[----:B------:R0:W-:Y:S04]  /*4e6b0*/  STL.64 [R1+0x30], R16 ;  /* 0x0000301001007387 */ /* 0x0001e80000100a00 */
[----:B------:R1:W-:Y:S04]  /*4e6c0*/  STL.64 [R1+0x38], R18 ;  /* 0x0000381201007387 */ /* 0x0003e80000100a00 */
[----:B0-----:R-:W2:Y:S01]  /*4e6d0*/  LDL.LU R16, [R1+0x160] ;  /* 0x0001600001107983 */ /* 0x001ea20000300800 */
[----:B---3--:R-:W-:-:S15]  /*4e6e0*/  HMMA.16816.F32 R8, R12, R24, R8 ;  /* 0x000000180c08723c */ /* 0x008fde0000001808 */
[----:B------:R-:W-:-:S04]  /*4e6f0*/  NOP ;  /* 0x0000000000007918 */ /* 0x000fc80000000000 */
[----:B------:R-:W-:Y:S04]  /*4e700*/  STL.64 [R1+0x20], R8 ;  /* 0x0000200801007387 */ /* 0x000fe80000100a00 */
[----:B------:R-:W-:Y:S04]  /*4e710*/  STL.64 [R1+0x28], R10 ;  /* 0x0000280a01007387 */ /* 0x000fe80000100a00 */
[----:B------:R-:W2:Y:S04]  /*4e720*/  LDL.LU R17, [R1+0x164] ;  /* 0x0001640001117983 */ /* 0x000ea80000300800 */
[----:B-1----:R-:W3:Y:S04]  /*4e730*/  LDL.LU R18, [R1+0x168] ;  /* 0x0001680001127983 */ /* 0x002ee80000300800 */
[----:B------:R-:W3:Y:S04]  /*4e740*/  LDL.LU R19, [R1+0x16c] ;  /* 0x00016c0001137983 */ /* 0x000ee80000300800 */
[----:B---3--:R-:W-:Y:S04]  /*4e750*/  STL.64 [R1+0x2940], R18 ;  /* 0x0029401201007387 */ /* 0x008fe80000100a00 */
[----:B--2---:R0:W-:Y:S04]  /*4e760*/  STL.64 [R1+0x2938], R16 ;  /* 0x0029381001007387 */ /* 0x0041e80000100a00 */
[----:B------:R-:W2:Y:S04]  /*4e770*/  LDL.LU R20, [R1+0x140] ;  /* 0x0001400001147983 */ /* 0x000ea80000300800 */
[----:B------:R-:W2:Y:S04]  /*4e780*/  LDL.LU R21, [R1+0x144] ;  /* 0x0001440001157983 */ /* 0x000ea80000300800 */
[----:B------:R-:W3:Y:S04]  /*4e790*/  LDL.LU R22, [R1+0x148] ;  /* 0x0001480001167983 */ /* 0x000ee80000300800 */
[----:B------:R-:W3:Y:S04]  /*4e7a0*/  LDL.LU R23, [R1+0x14c] ;  /* 0x00014c0001177983 */ /* 0x000ee80000300800 */
[----:B---3--:R-:W-:Y:S04]  /*4e7b0*/  STL.64 [R1+0x2950], R22 ;  /* 0x0029501601007387 */ /* 0x008fe80000100a00 */
[----:B--2---:R-:W-:Y:S04]  /*4e7c0*/  STL.64 [R1+0x2948], R20 ;  /* 0x0029481401007387 */ /* 0x004fe80000100a00 */
[----:B0-----:R-:W2:Y:S04]  /*4e7d0*/  LDL.LU R16, [R1+0x120] ;  /* 0x0001200001107983 */ /* 0x001ea80000300800 */
[----:B------:R-:W2:Y:S04]  /*4e7e0*/  LDL.LU R17, [R1+0x124] ;  /* 0x0001240001117983 */ /* 0x000ea80000300800 */
[----:B------:R-:W3:Y:S04]  /*4e7f0*/  LDL.LU R18, [R1+0x128] ;  /* 0x0001280001127983 */ /* 0x000ee80000300800 */
[----:B------:R-:W3:Y:S04]  /*4e800*/  LDL.LU R19, [R1+0x12c] ;  /* 0x00012c0001137983 */ /* 0x000ee80000300800 */
[----:B---3--:R-:W-:Y:S04]  /*4e810*/  STL.64 [R1+0x2960], R18 ;  /* 0x0029601201007387 */ /* 0x008fe80000100a00 */
[----:B--2---:R0:W-:Y:S04]  /*4e820*/  STL.64 [R1+0x2958], R16 ;  /* 0x0029581001007387 */ /* 0x0041e80000100a00 */
        /* <DEDUP_REMOVED lines=10> */
[----:B---3--:R0:W-:Y:S04]  /*4e8d0*/  STL.64 [R1+0x2980], R18 ;  /* 0x0029801201007387 */ /* 0x0081e80000100a00 */
[----:B0-----:R-:W3:Y:S04]  /*4e8e0*/  LDL.LU R18, [R1+0x324] ;  /* 0x0003240001127983 */ /* 0x001ee80000300800 */
[----:B------:R-:W3:Y:S04]  /*4e8f0*/  LDL.LU R19, [R1+0x340] ;  /* 0x0003400001137983 */ /* 0x000ee80000300800 */
[----:B--2---:R0:W-:Y:S04]  /*4e900*/  STL.64 [R1+0x2978], R16 ;  /* 0x0029781001007387 */ /* 0x0041e80000100a00 */
[----:B0-----:R-:W2:Y:S04]  /*4e910*/  LDL.LU R16, [R1+0x314] ;  /* 0x0003140001107983 */ /* 0x001ea80000300800 */
[----:B------:R-:W2:Y:S01]  /*4e920*/  LDL.LU R17, [R1+0x320] ;  /* 0x0003200001117983 */ /* 0x000ea20000300800 */
[----:B----4-:R-:W-:-:S02]  /*4e930*/  IMAD R4, R29, 0x100, R28 ;  /* 0x000001001d047824 */ /* 0x010fc400078e021c */
[----:B------:R-:W-:Y:S02]  /*4e940*/  IMAD R2, R3, 0x100, R2 ;  /* 0x0000010003027824 */ /* 0x000fe400078e0202 */
[----:B------:R-:W-:Y:S01]  /*4e950*/  IMAD R3, R27, 0x100, R26 ;  /* 0x000001001b037824 */ /* 0x000fe200078e021a */
[----:B---3--:R0:W-:Y:S04]  /*4e960*/  STL.64 [R1+0x29b0], R18 ;  /* 0x0029b01201007387 */ /* 0x0081e80000100a00 */
[----:B0-----:R-:W3:Y:S04]  /*4e970*/  LDL.LU R18, [R1+0x304] ;  /* 0x0003040001127983 */ /* 0x001ee80000300800 */
[----:B------:R-:W4:Y:S04]  /*4e980*/  LDL.LU R19, [R1+0x310] ;  /* 0x0003100001137983 */ /* 0x000f280000300800 */
[----:B--2---:R0:W-:Y:S04]  /*4e990*/  STL.64 [R1+0x29a8], R16 ;  /* 0x0029a81001007387 */ /* 0x0041e80000100a00 */
[----:B0-----:R-:W2:Y:S04]  /*4e9a0*/  LDL.LU R17, [R1+0x300] ;  /* 0x0003000001117983 */ /* 0x001ea80000300800 */
[----:B------:R-:W2:Y:S04]  /*4e9b0*/  LDL.LU R24, [R1+0x344] ;  /* 0x0003440001187983 */ /* 0x000ea80000300800 */
[----:B------:R-:W2:Y:S04]  /*4e9c0*/  LDL.LU R28, [R1+0x330] ;  /* 0x00033000011c7983 */ /* 0x000ea80000300800 */
[----:B------:R-:W2:Y:S04]  /*4e9d0*/  LDL.LU R29, [R1+0x334] ;  /* 0x00033400011d7983 */ /* 0x000ea80000300800 */
[----:B------:R-:W2:Y:S04]  /*4e9e0*/  LDL.LU R26, [R1+0x350] ;  /* 0x00035000011a7983 */ /* 0x000ea80000300800 */
[----:B------:R-:W2:Y:S04]  /*4e9f0*/  LDL.LU R27, [R1+0x354] ;  /* 0x00035400011b7983 */ /* 0x000ea80000300800 */
[----:B------:R-:W3:Y:S04]  /*4ea00*/  LDL.LU R25, [R1+0x360] ;  /* 0x0003600001197983 */ /* 0x000ee80000300800 */
[----:B--2---:R-:W-:Y:S04]  /*4ea10*/  STL.64 [R1+0x2990], R26 ;  /* 0x0029901a01007387 */ /* 0x004fe80000100a00 */
[----:B---3--:R0:W-:Y:S04]  /*4ea20*/  STL.64 [R1+0x2988], R24 ;  /* 0x0029881801007387 */ /* 0x0081e80000100a00 */
        /* <DEDUP_REMOVED lines=9> */
[----:B------:R-:W3:Y:S01]  /*4eac0*/  LDL.LU R27, [R1+0x7c] ;  /* 0x00007c00011b7983 */ /* 0x000ee20000300800 */
[----:B-----5:R-:W-:Y:S01]  /*4ead0*/  IMAD R0, R0, 0x100, R5 ;  /* 0x0000010000007824 */ /* 0x020fe200078e0205 */
[----:B------:R-:W-:-:S02]  /*4eae0*/  F2FP.F16.E4M3.UNPACK_B R16, R17.H1 ;  /* 0x00000011ff10723e */ /* 0x000fc400030006ff */
[----:B---3--:R-:W-:Y:S04]  /*4eaf0*/  STL.64 [R1+0x29c0], R26 ;  /* 0x0029c01a01007387 */ /* 0x008fe80000100a00 */
[----:B--2---:R0:W-:Y:S04]  /*4eb00*/  STL.64 [R1+0x29b8], R24 ;  /* 0x0029b81801007387 */ /* 0x0041e80000100a00 */
[----:B0-----:R-:W2:Y:S04]  /*4eb10*/  LDL.LU R24, [R1+0x50] ;  /* 0x0000500001187983 */ /* 0x001ea80000300800 */
[----:B------:R-:W2:Y:S04]  /*4eb20*/  LDL.LU R25, [R1+0x54] ;  /* 0x0000540001197983 */ /* 0x000ea80000300800 */
[----:B------:R-:W2:Y:S04]  /*4eb30*/  LDL.LU R26, [R1+0x58] ;  /* 0x00005800011a7983 */ /* 0x000ea80000300800 */
[----:B------:R-:W2:Y:S04]  /*4eb40*/  LDL.LU R27, [R1+0x5c] ;  /* 0x00005c00011b7983 */ /* 0x000ea80000300800 */
[----:B------:R-:W3:Y:S04]  /*4eb50*/  LDL.LU R20, [R1+0xf0] ;  /* 0x0000f00001147983 */ /* 0x000ee80000300800 */
[----:B------:R-:W3:Y:S04]  /*4eb60*/  LDL.LU R21, [R1+0xf4] ;  /* 0x0000f40001157983 */ /* 0x000ee80000300800 */
[----:B------:R-:W3:Y:S04]  /*4eb70*/  LDL.LU R22, [R1+0xf8] ;  /* 0x0000f80001167983 */ /* 0x000ee80000300800 */
[----:B------:R-:W3:Y:S04]  /*4eb80*/  LDL.LU R23, [R1+0xfc] ;  /* 0x0000fc0001177983 */ /* 0x000ee80000300800 */
[----:B------:R-:W5:Y:S04]  /*4eb90*/  LDL.LU R10, [R1+0x364] ;  /* 0x00036400010a7983 */ /* 0x000f680000300800 */
[----:B------:R-:W3:Y:S01]  /*4eba0*/  LDL.LU R11, [R1+0x370] ;  /* 0x00037000010b7983 */ /* 0x000ee20000300800 */
[----:B------:R-:W-:-:S02]  /*4ebb0*/  F2FP.F16.E4M3.UNPACK_B R12, R0 ;  /* 0x00000000ff0c723e */ /* 0x000fc400020006ff */
[----:B------:R-:W-:Y:S02]  /*4ebc0*/  F2FP.F16.E4M3.UNPACK_B R14, R2 ;  /* 0x00000002ff0e723e */ /* 0x000fe400020006ff */
[----:B------:R-:W-:Y:S02]  /*4ebd0*/  F2FP.F16.E4M3.UNPACK_B R13, R3 ;  /* 0x00000003ff0d723e */ /* 0x000fe400020006ff */
[----:B------:R-:W-:Y:S02]  /*4ebe0*/  F2FP.F16.E4M3.UNPACK_B R15, R4 ;  /* 0x00000004ff0f723e */ /* 0x000fe400020006ff */
[----:B------:R-:W-:Y:S01]  /*4ebf0*/  F2FP.F16.E4M3.UNPACK_B R17, R18.H1 ;  /* 0x00000012ff11723e */ /* 0x000fe200030006ff */
[----:B------:R-:W3:Y:S04]  /*4ec00*/  LDL.LU R5, [R1+0x374] ;  /* 0x0003740001057983 */ /* 0x000ee80000300800 */
[----:B------:R-:W3:Y:S04]  /*4ec10*/  LDL.LU R6, [R1+0x380] ;  /* 0x0003800001067983 */ /* 0x000ee80000300800 */
[----:B------:R-:W3:Y:S04]  /*4ec20*/  LDL.LU R7, [R1+0x384] ;  /* 0x0003840001077983 */ /* 0x000ee80000300800 */
[----:B------:R-:W3:Y:S04]  /*4ec30*/  LDL.LU R8, [R1+0x390] ;  /* 0x0003900001087983 */ /* 0x000ee80000300800 */
[----:B------:R-:W3:Y:S01]  /*4ec40*/  LDL.LU R9, [R1+0x394] ;  /* 0x0003940001097983 */ /* 0x000ee20000300800 */
[----:B----4-:R-:W-:-:S03]  /*4ec50*/  F2FP.F16.E4M3.UNPACK_B R2, R19.H1 ;  /* 0x00000013ff02723e */ /* 0x010fc600030006ff */
[----:B------:R2:W-:Y:S02]  /*4ec60*/  STL.64 [R1+0x18], R16 ;  /* 0x0000181001007387 */ /* 0x0005e40000100a00 */
[----:B--2---:R-:W-:Y:S02]  /*4ec70*/  HMMA.16816.F32 R16, R12, R16, R24 ;  /* 0x000000100c10723c */ /* 0x004fe40000001818 */
[----:B------:R-:W2:Y:S04]  /*4ec80*/  LDL.LU.64 R26, [R1+0x29c0] ;  /* 0x0029c000011a7983 */ /* 0x000ea80000300a00 */
[----:B------:R-:W2:-:S13]  /*4ec90*/  LDL.LU.64 R24, [R1+0x29b8] ;  /* 0x0029b80001187983 */ /* 0x000e9a0000300a00 */
[----:B------:R-:W-:Y:S04]  /*4eca0*/  STL.64 [R1+0x100], R16 ;  /* 0x0001001001007387 */ /* 0x000fe80000100a00 */
[----:B------:R0:W-:Y:S04]  /*4ecb0*/  STL.64 [R1+0x108], R18 ;  /* 0x0001081201007387 */ /* 0x0001e80000100a00 */
[----:B0-----:R-:W4:Y:S04]  /*4ecc0*/  LDL.LU.64 R18, [R1+0x29b0] ;  /* 0x0029b00001127983 */ /* 0x001f280000300a00 */
[----:B------:R-:W2:Y:S02]  /*4ecd0*/  LDL.LU.64 R16, [R1+0x29a8] ;  /* 0x0029a80001107983 */ /* 0x000ea40000300a00 */
[----:B--2---:R-:W-:-:S07]  /*4ece0*/  F2FP.F16.E4M3.UNPACK_B R3, R16.H1 ;  /* 0x00000010ff03723e */ /* 0x004fce00030006ff */
[----:B------:R-:W-:Y:S01]  /*4ecf0*/  HMMA.16816.F32 R24, R12, R2, R24 ;  /* 0x000000020c18723c */ /* 0x000fe20000001818 */
[----:B------:R-:W-:-:S15]  /*4ed00*/  STL.64 [R1+0x10], R2 ;  /* 0x0000100201007387 */ /* 0x000fde0000100a00 */
[----:B------:R-:W-:-:S03]  /*4ed10*/  NOP ;  /* 0x0000000000007918 */ /* 0x000fc60000000000 */
[----:B------:R-:W-:Y:S04]  /*4ed20*/  STL.64 [R1+0x70], R24 ;  /* 0x0000701801007387 */ /* 0x000fe80000100a00 */
[----:B------:R0:W-:Y:S04]  /*4ed30*/  STL.64 [R1+0x78], R26 ;  /* 0x0000781a01007387 */ /* 0x0001e80000100a00 */
[----:B0-----:R-:W2:Y:S04]  /*4ed40*/  LDL.LU.64 R26, [R1+0x29a0] ;  /* 0x0029a000011a7983 */ /* 0x001ea80000300a00 */
[----:B------:R-:W2:Y:S01]  /*4ed50*/  LDL.LU.64 R24, [R1+0x2998] ;  /* 0x0029980001187983 */ /* 0x000ea20000300a00 */
[----:B------:R-:W-:-:S02]  /*4ed60*/  F2FP.F16.E4M3.UNPACK_B R16, R17.H1 ;  /* 0x00000011ff10723e */ /* 0x000fc400030006ff */
[----:B----4-:R-:W-:Y:S02]  /*4ed70*/  F2FP.F16.E4M3.UNPACK_B R17, R18.H1 ;  /* 0x00000012ff11723e */ /* 0x010fe400030006ff */
[----:B------:R-:W-:-:S03]  /*4ed80*/  F2FP.F16.E4M3.UNPACK_B R2, R19.H1 ;  /* 0x00000013ff02723e */ /* 0x000fc600030006ff */
[----:B------:R2:W-:Y:S02]  /*4ed90*/  STL.64 [R1+0x8], R16 ;  /* 0x0000081001007387 */ /* 0x0005e40000100a00 */
[----:B--2---:R-:W-:Y:S02]  /*4eda0*/  HMMA.16816.F32 R16, R12, R16, R24 ;  /* 0x000000100c10723c */ /* 0x004fe40000001818 */
[----:B------:R-:W2:Y:S04]  /*4edb0*/  LDL.LU.64 R26, [R1+0x2990] ;  /* 0x00299000011a7983 */ /* 0x000ea80000300a00 */
[----:B------:R-:W4:-:S13]  /*4edc0*/  LDL.LU.64 R24, [R1+0x2988] ;  /* 0x0029880001187983 */ /* 0x000f1a0000300a00 */
[----:B------:R-:W-:Y:S04]  /*4edd0*/  STL.64 [R1+0x230], R16 ;  /* 0x0002301001007387 */ /* 0x000fe80000100a00 */
[----:B------:R0:W-:Y:S04]  /*4ede0*/  STL.64 [R1+0x238], R18 ;  /* 0x0002381201007387 */ /* 0x0001e80000100a00 */
[----:B0-----:R-:W2:Y:S04]  /*4edf0*/  LDL.LU.64 R18, [R1+0x2980] ;  /* 0x0029800001127983 */ /* 0x001ea80000300a00 */
[----:B------:R-:W2:Y:S01]  /*4ee00*/  LDL.LU.64 R16, [R1+0x2978] ;  /* 0x0029780001107983 */ /* 0x000ea20000300a00 */
[----:B----4-:R-:W-:-:S05]  /*4ee10*/  F2FP.F16.E4M3.UNPACK_B R3, R24.H1 ;  /* 0x00000018ff03723e */ /* 0x010fca00030006ff */
[----:B------:R-:W-:Y:S02]  /*4ee20*/  STL.64 [R1], R2 ;  /* 0x0000000201007387 */ /* 0x000fe40000100a00 */
[----:B--2---:R-:W-:-:S15]  /*4ee30*/  HMMA.16816.F32 R16, R12, R2, R16 ;  /* 0x000000020c10723c */ /* 0x004fde0000001810 */
[----:B------:R-:W-:-:S04]  /*4ee40*/  NOP ;  /* 0x0000000000007918 */ /* 0x000fc80000000000 */
[----:B------:R-:W-:Y:S04]  /*4ee50*/  STL.64 [R1+0x240], R16 ;  /* 0x0002401001007387 */ /* 0x000fe80000100a00 */
[----:B------:R0:W-:Y:S04]  /*4ee60*/  STL.64 [R1+0x248], R18 ;  /* 0x0002481201007387 */ /* 0x0001e80000100a00 */
[----:B0-----:R-:W2:Y:S04]  /*4ee70*/  LDL.LU.64 R18, [R1+0x2970] ;  /* 0x0029700001127983 */ /* 0x001ea80000300a00 */
[----:B------:R-:W2:Y:S01]  /*4ee80*/  LDL.LU.64 R16, [R1+0x2968] ;  /* 0x0029680001107983 */ /* 0x000ea20000300a00 */
[----:B------:R-:W-:-:S02]  /*4ee90*/  F2FP.F16.E4M3.UNPACK_B R28, R28.H1 ;  /* 0x0000001cff1c723e */ /* 0x000fc400030006ff */
[----:B------:R-:W-:-:S07]  /*4eea0*/  F2FP.F16.E4M3.UNPACK_B R29, R29.H1 ;  /* 0x0000001dff1d723e */ /* 0x000fce00030006ff */
[----:B--2---:R-:W-:-:S15]  /*4eeb0*/  HMMA.16816.F32 R16, R12, R28, R16 ;  /* 0x0000001c0c10723c */ /* 0x004fde0000001810 */
[----:B------:R-:W-:-:S04]  /*4eec0*/  NOP ;  /* 0x0000000000007918 */ /* 0x000fc80000000000 */
[----:B------:R-:W-:Y:S04]  /*4eed0*/  STL.64 [R1+0x250], R16 ;  /* 0x0002501001007387 */ /* 0x000fe80000100a00 */
[----:B------:R0:W-:Y:S04]  /*4eee0*/  STL.64 [R1+0x258], R18 ;  /* 0x0002581201007387 */ /* 0x0001e80000100a00 */
[----:B0-----:R-:W2:Y:S04]  /*4eef0*/  LDL.LU.64 R18, [R1+0x2960] ;  /* 0x0029600001127983 */ /* 0x001ea80000300a00 */
[----:B------:R-:W2:Y:S01]  /*4ef00*/  LDL.LU.64 R16, [R1+0x2958] ;  /* 0x0029580001107983 */ /* 0x000ea20000300a00 */
[----:B------:R-:W-:-:S02]  /*4ef10*/  F2FP.F16.E4M3.UNPACK_B R26, R26.H1 ;  /* 0x0000001aff1a723e */ /* 0x000fc400030006ff */
[----:B------:R-:W-:Y:S02]  /*4ef20*/  F2FP.F16.E4M3.UNPACK_B R27, R27.H1 ;  /* 0x0000001bff1b723e */ /* 0x000fe400030006ff */
[----:B------:R-:W-:Y:S02]  /*4ef30*/  F2FP.F16.E4M3.UNPACK_B R2, R25.H1 ;  /* 0x00000019ff02723e */ /* 0x000fe400030006ff */
[----:B-----5:R-:W-:-:S03]  /*4ef40*/  F2FP.F16.E4M3.UNPACK_B R3, R10.H1 ;  /* 0x0000000aff03723e */ /* 0x020fc600030006ff */
[----:B---3--:R-:W-:Y:S01]  /*4ef50*/  HMMA.16816.F32 R20, R12, R26, R20 ;  /* 0x0000001a0c14723c */ /* 0x008fe20000001814 */
[----:B------:R-:W-:-:S15]  /*4ef60*/  STL [R1+0x28d0], R29 ;  /* 0x0028d01d01007387 */ /* 0x000fde0000100800 */
[----:B------:R-:W-:-:S03]  /*4ef70*/  NOP ;  /* 0x0000000000007918 */ /* 0x000fc60000000000 */
[----:B------:R-:W-:Y:S04]  /*4ef80*/  STL.64 [R1+0x260], R20 ;  /* 0x0002601401007387 */ /* 0x000fe80000100a00 */
[----:B------:R0:W-:Y:S04]  /*4ef90*/  STL.64 [R1+0x268], R22 ;  /* 0x0002681601007387 */ /* 0x0001e80000100a00 */
[----:B0-----:R-:W3:Y:S04]  /*4efa0*/  LDL.LU.64 R22, [R1+0x2950] ;  /* 0x0029500001167983 */ /* 0x001ee80000300a00 */
[----:B------:R-:W3:Y:S01]  /*4efb0*/  LDL.LU.64 R20, [R1+0x2948] ;  /* 0x0029480001147983 */ /* 0x000ee20000300a00 */
        /* <DEDUP_REMOVED lines=9> */
[----:B------:R-:W-:-:S03]  /*4f050*/  F2FP.F16.E4M3.UNPACK_B R7, R7.H1 ;  /* 0x00000007ff07723e */ /* 0x000fc600030006ff */
[----:B---3--:R-:W-:-:S15]  /*4f060*/  HMMA.16816.F32 R20, R12, R4, R20 ;  /* 0x000000040c14723c */ /* 0x008fde0000001814 */
[----:B------:R-:W-:-:S04]  /*4f070*/  NOP ;  /* 0x0000000000007918 */ /* 0x000fc80000000000 */
[----:B------:R-:W-:Y:S04]  /*4f080*/  STL.64 [R1+0x280], R20 ;  /* 0x0002801401007387 */ /* 0x000fe80000100a00 */
[----:B------:R0:W-:Y:S04]  /*4f090*/  STL.64 [R1+0x288], R22 ;  /* 0x0002881601007387 */ /* 0x0001e80000100a00 */
[----:B------:R-:W-:Y:S04]  /*4f0a0*/  STL.64 [R1+0x2840], R6 ;  /* 0x0028400601007387 */ /* 0x000fe80000100a00 */
[----:B------:R-:W-:Y:S01]  /*4f0b0*/  STL.64 [R1+0x2838], R4 ;  /* 0x0028380401007387 */ /* 0x000fe20000100a00 */
[----:B--2---:R-:W-:-:S15]  /*4f0c0*/  HMMA.16816.F32 R16, R12, R6, R16 ;  /* 0x000000060c10723c */ /* 0x004fde0000001810 */
[----:B------:R-:W-:-:S04]  /*4f0d0*/  NOP ;  /* 0x0000000000007918 */ /* 0x000fc80000000000 */
[----:B------:R-:W-:Y:S04]  /*4f0e0*/  STL.64 [R1+0x290], R16 ;  /* 0x0002901001007387 */ /* 0x000fe80000100a00 */
[----:B------:R-:W-:Y:S04]  /*4f0f0*/  STL.64 [R1+0x298], R18 ;  /* 0x0002981201007387 */ /* 0x000fe80000100a00 */
[----:B0-----:R-:W2:Y:S04]  /*4f100*/  LDL.LU R23, [R1+0x3e4] ;  /* 0x0003e40001177983 */ /* 0x001ea80000300800 */
[----:B------:R-:W3:Y:S04]  /*4f110*/  LDL.LU R24, [R1+0x3f0] ;  /* 0x0003f00001187983 */ /* 0x000ee80000300800 */
[----:B------:R-:W3:Y:S04]  /*4f120*/  LDL.LU R25, [R1+0x3f4] ;  /* 0x0003f40001197983 */ /* 0x000ee80000300800 */
[----:B------:R-:W-:Y:S04]  /*4f130*/  STL.64 [R1+0x28f0], R26 ;  /* 0x0028f01a01007387 */ /* 0x000fe80000100a00 */
[----:B---3--:R0:W-:Y:S04]  /*4f140*/  STL.64 [R1+0x28e8], R24 ;  /* 0x0028e81801007387 */ /* 0x0081e80000100a00 */
[----:B0-----:R-:W3:Y:S04]  /*4f150*/  LDL.LU R24, [R1+0x210] ;  /* 0x0002100001187983 */ /* 0x001ee80000300800 */
[----:B------:R-:W3:Y:S04]  /*4f160*/  LDL.LU R25, [R1+0x214] ;  /* 0x0002140001197983 */ /* 0x000ee80000300800 */
[----:B------:R-:W4:Y:S04]  /*4f170*/  LDL.LU R26, [R1+0x218] ;  /* 0x00021800011a7983 */ /* 0x000f280000300800 */
[----:B------:R-:W4:Y:S04]  /*4f180*/  LDL.LU R27, [R1+0x21c] ;  /* 0x00021c00011b7983 */ /* 0x000f280000300800 */
[----:B------:R-:W5:Y:S04]  /*4f190*/  LDL.LU R19, [R1+0x3c4] ;  /* 0x0003c40001137983 */ /* 0x000f680000300800 */
[----:B------:R-:W2:Y:S04]  /*4f1a0*/  LDL.LU R20, [R1+0x3d0] ;  /* 0x0003d00001147983 */ /* 0x000ea80000300800 */
[----:B----4-:R-:W-:Y:S04]  /*4f1b0*/  STL.64 [R1+0x2900], R26 ;  /* 0x0029001a01007387 */ /* 0x010fe80000100a00 */
[----:B---3--:R0:W-:Y:S04]  /*4f1c0*/  STL.64 [R1+0x28f8], R24 ;  /* 0x0028f81801007387 */ /* 0x0081e80000100a00 */
[----:B0-----:R-:W3:Y:S04]  /*4f1d0*/  LDL.LU R24, [R1+0x1e0] ;  /* 0x0001e00001187983 */ /* 0x001ee80000300800 */
[----:B------:R-:W3:Y:S04]  /*4f1e0*/  LDL.LU R25, [R1+0x1e4] ;  /* 0x0001e40001197983 */ /* 0x000ee80000300800 */
[----:B------:R-:W4:Y:S04]  /*4f1f0*/  LDL.LU R26, [R1+0x1e8] ;  /* 0x0001e800011a7983 */ /* 0x000f280000300800 */
[----:B------:R-:W4:Y:S04]  /*4f200*/  LDL.LU R27, [R1+0x1ec] ;  /* 0x0001ec00011b7983 */ /* 0x000f280000300800 */
[----:B------:R-:W2:Y:S04]  /*4f210*/  LDL.LU R10, [R1+0x3a0] ;  /* 0x0003a000010a7983 */ /* 0x000ea80000300800 */
[----:B------:R-:W2:Y:S04]  /*4f220*/  LDL.LU R11, [R1+0x3a4] ;  /* 0x0003a400010b7983 */ /* 0x000ea80000300800 */
[----:B------:R-:W2:Y:S04]  /*4f230*/  LDL.LU R16, [R1+0x3b0] ;  /* 0x0003b00001107983 */ /* 0x000ea80000300800 */
[----:B------:R-:W2:Y:S04]  /*4f240*/  LDL.LU R17, [R1+0x3b4] ;  /* 0x0003b40001117983 */ /* 0x000ea80000300800 */
[----:B------:R-:W5:Y:S04]  /*4f250*/  LDL.LU R18, [R1+0x3c0] ;  /* 0x0003c00001127983 */ /* 0x000f680000300800 */
[----:B-----5:R-:W-:Y:S04]  /*4f260*/  STL.64 [R1+0x2930], R18 ;  /* 0x0029301201007387 */ /* 0x020fe80000100a00 */
[----:B--2---:R0:W-:Y:S04]  /*4f270*/  STL.64 [R1+0x2928], R16 ;  /* 0x0029281001007387 */ /* 0x0041e80000100a00 */
[----:B0-----:R-:W2:Y:S04]  /*4f280*/  LDL.LU R16, [R1+0x180] ;  /* 0x0001800001107983 */ /* 0x001ea80000300800 */
[----:B------:R-:W2:Y:S04]  /*4f290*/  LDL.LU R17, [R1+0x184] ;  /* 0x0001840001117983 */ /* 0x000ea80000300800 */
[----:B------:R-:W2:Y:S04]  /*4f2a0*/  LDL.LU R18, [R1+0x188] ;  /* 0x0001880001127983 */ /* 0x000ea80000300800 */
[----:B------:R-:W2:Y:S04]  /*4f2b0*/  LDL.LU R19, [R1+0x18c] ;  /* 0x00018c0001137983 */ /* 0x000ea80000300800 */
[----:B----4-:R-:W-:Y:S04]  /*4f2c0*/  STL.64 [R1+0x2910], R26 ;  /* 0x0029101a01007387 */ /* 0x010fe80000100a00 */
[----:B---3--:R0:W-:Y:S04]  /*4f2d0*/  STL.64 [R1+0x2908], R24 ;  /* 0x0029081801007387 */ /* 0x0081e80000100a00 */
[----:B0-----:R-:W3:Y:S04]  /*4f2e0*/  LDL.LU R24, [R1+0x1c0] ;  /* 0x0001c00001187983 */ /* 0x001ee80000300800 */
[----:B------:R-:W3:Y:S04]  /*4f2f0*/  LDL.LU R25, [R1+0x1c4] ;  /* 0x0001c40001197983 */ /* 0x000ee80000300800 */
[----:B------:R-:W4:Y:S04]  /*4f300*/  LDL.LU R26, [R1+0x1c8] ;  /* 0x0001c800011a7983 */ /* 0x000f280000300800 */
[----:B------:R-:W4:Y:S01]  /*4f310*/  LDL.LU R27, [R1+0x1cc] ;  /* 0x0001cc00011b7983 */ /* 0x000f220000300800 */
[----:B------:R-:W-:-:S02]  /*4f320*/  F2FP.F16.E4M3.UNPACK_B R8, R8.H1 ;  /* 0x00000008ff08723e */ /* 0x000fc400030006ff */
[----:B------:R-:W-:Y:S01]  /*4f330*/  F2FP.F16.E4M3.UNPACK_B R9, R9.H1 ;  /* 0x00000009ff09723e */ /* 0x000fe200030006ff */
[----:B----4-:R-:W-:Y:S04]  /*4f340*/  STL.64 [R1+0x2920], R26 ;  /* 0x0029201a01007387 */ /* 0x010fe80000100a00 */
[----:B---3--:R0:W-:Y:S04]  /*4f350*/  STL.64 [R1+0x2918], R24 ;  /* 0x0029181801007387 */ /* 0x0081e80000100a00 */
[----:B0-----:R-:W3:Y:S04]  /*4f360*/  LDL.LU R24, [R1+0x1a0] ;  /* 0x0001a00001187983 */ /* 0x001ee80000300800 */
[----:B------:R-:W3:Y:S04]  /*4f370*/  LDL.LU R25, [R1+0x1a4] ;  /* 0x0001a40001197983 */ /* 0x000ee80000300800 */
[----:B------:R-:W3:Y:S04]  /*4f380*/  LDL.LU R26, [R1+0x1a8] ;  /* 0x0001a800011a7983 */ /* 0x000ee80000300800 */
[----:B------:R-:W3:Y:S04]  /*4f390*/  LDL.LU R27, [R1+0x1ac] ;  /* 0x0001ac00011b7983 */ /* 0x000ee80000300800 */
[----:B------:R-:W4:Y:S04]  /*4f3a0*/  LDL.LU R21, [R1+0x3d4] ;  /* 0x0003d40001157983 */ /* 0x000f280000300800 */
[----:B------:R-:W5:Y:S04]  /*4f3b0*/  LDL.LU R22, [R1+0x3e0] ;  /* 0x0003e00001167983 */ /* 0x000f680000300800 */
[----:B------:R-:W4:Y:S04]  /*4f3c0*/  LDL.LU R0, [R1+0x830] ;  /* 0x0008300001007983 */ /* 0x000f280000300800 */
[----:B------:R-:W4:Y:S04]  /*4f3d0*/  LDL.LU R5, [R1+0x854] ;  /* 0x0008540001057983 */ /* 0x000f280000300800 */
[----:B------:R-:W4:Y:S04]  /*4f3e0*/  LDL.LU R4, [R1+0x850] ;  /* 0x0008500001047983 */ /* 0x000f280000300800 */
[----:B------:R-:W4:Y:S04]  /*4f3f0*/  LDL.LU R6, [R1+0x84c] ;  /* 0x00084c0001067983 */ /* 0x000f280000300800 */
[----:B------:R-:W4:Y:S01]  /*4f400*/  LDL.LU R7, [R1+0x864] ;  /* 0x0008640001077983 */ /* 0x000f220000300800 */
[----:B------:R-:W-:Y:S01]  /*4f410*/  F2FP.F16.E4M3.UNPACK_B R10, R10.H1 ;  /* 0x0000000aff0a723e */ /* 0x000fe200030006ff */
[----:B--2---:R-:W-:Y:S01]  /*4f420*/  HMMA.16816.F32 R16, R12, R8, R16 ;  /* 0x000000080c10723c */ /* 0x004fe20000001810 */
[----:B------:R-:W-:-:S07]  /*4f430*/  F2FP.F16.E4M3.UNPACK_B R11, R11.H1 ;  /* 0x0000000bff0b723e */ /* 0x000fce00030006ff */
[----:B---3--:R-:W-:Y:S01]  /*4f440*/  HMMA.16816.F32 R24, R12, R10, R24 ;  /* 0x0000000a0c18723c */ /* 0x008fe20000001818 */
[----:B----4-:R-:W-:Y:S04]  /*4f450*/  STL.64 [R1+0x28e0], R6 ;  /* 0x0028e00601007387 */ /* 0x010fe80000100a00 */
[----:B------:R0:W-:Y:S04]  /*4f460*/  STL.64 [R1+0x28d8], R4 ;  /* 0x0028d80401007387 */ /* 0x0001e80000100a00 */
[----:B0-----:R-:W2:Y:S04]  /*4f470*/  LDL.LU R4, [R1+0x220] ;  /* 0x0002200001047983 */ /* 0x001ea80000300800 */
[----:B------:R-:W2:Y:S04]  /*4f480*/  LDL.LU R5, [R1+0x224] ;  /* 0x0002240001057983 */ /* 0x000ea80000300800 */
[----:B------:R-:W2:Y:S04]  /*4f490*/  LDL.LU R6, [R1+0x228] ;  /* 0x0002280001067983 */ /* 0x000ea80000300800 */
[----:B------:R-:W2:Y:S04]  /*4f4a0*/  LDL.LU R7, [R1+0x22c] ;  /* 0x00022c0001077983 */ /* 0x000ea80000300800 */
[----:B------:R-:W3:Y:S04]  /*4f4b0*/  LDL.LU R29, [R1+0x860] ;  /* 0x00086000011d7983 */ /* 0x000ee80000300800 */
[----:B------:R-:W-:Y:S04]  /*4f4c0*/  STL.64 [R1+0x2a0], R16 ;  /* 0x0002a01001007387 */ /* 0x000fe80000100a00 */
[----:B------:R0:W-:Y:S04]  /*4f4d0*/  STL.64 [R1+0x2a8], R18 ;  /* 0x0002a81201007387 */ /* 0x0001e80000100a00 */
[----:B0-----:R-:W4:Y:S04]  /*4f4e0*/  LDL.LU.64 R18, [R1+0x2930] ;  /* 0x0029300001127983 */ /* 0x001f280000300a00 */
[----:B------:R-:W2:Y:S04]  /*4f4f0*/  LDL.LU.64 R16, [R1+0x2928] ;  /* 0x0029280001107983 */ /* 0x000ea80000300a00 */
[----:B------:R-:W-:Y:S04]  /*4f500*/  STL.64 [R1+0x2b0], R24 ;  /* 0x0002b01801007387 */ /* 0x000fe80000100a00 */
[----:B------:R0:W-:Y:S04]  /*4f510*/  STL.64 [R1+0x2b8], R26 ;  /* 0x0002b81a01007387 */ /* 0x0001e80000100a00 */
[----:B0-----:R-:W3:Y:S04]  /*4f520*/  LDL.LU.64 R26, [R1+0x2920] ;  /* 0x00292000011a7983 */ /* 0x001ee80000300a00 */
[----:B------:R-:W3:Y:S04]  /*4f530*/  LDL.LU.64 R24, [R1+0x2918] ;  /* 0x0029180001187983 */ /* 0x000ee80000300a00 */
[----:B------:R-:W-:Y:S04]  /*4f540*/  STL.64 [R1+0x2820], R10 ;  /* 0x0028200a01007387 */ /* 0x000fe80000100a00 */
[----:B------:R0:W-:Y:S04]  /*4f550*/  STL.64 [R1+0x2818], R8 ;  /* 0x0028180801007387 */ /* 0x0001e80000100a00 */
[----:B0-----:R-:W4:Y:S04]  /*4f560*/  LDL.LU R8, [R1+0x200] ;  /* 0x0002000001087983 */ /* 0x001f280000300800 */
[----:B------:R-:W4:Y:S04]  /*4f570*/  LDL.LU R9, [R1+0x204] ;  /* 0x0002040001097983 */ /* 0x000f280000300800 */
[----:B------:R-:W4:Y:S04]  /*4f580*/  LDL.LU R10, [R1+0x208] ;  /* 0x00020800010a7983 */ /* 0x000f280000300800 */
[----:B------:R-:W4:Y:S01]  /*4f590*/  LDL.LU R11, [R1+0x20c] ;  /* 0x00020c00010b7983 */ /* 0x000f220000300800 */
[----:B--2---:R-:W-:-:S02]  /*4f5a0*/  F2FP.F16.E4M3.UNPACK_B R16, R16.H1 ;  /* 0x00000010ff10723e */ /* 0x004fc400030006ff */
[----:B------:R-:W-:-:S07]  /*4f5b0*/  F2FP.F16.E4M3.UNPACK_B R17, R17.H1 ;  /* 0x00000011ff11723e */ /* 0x000fce00030006ff */
[----:B---3--:R-:W-:-:S15]  /*4f5c0*/  HMMA.16816.F32 R24, R12, R16, R24 ;  /* 0x000000100c18723c */ /* 0x008fde0000001818 */
[----:B------:R-:W-:-:S04]  /*4f5d0*/  NOP ;  /* 0x0000000000007918 */ /* 0x000fc80000000000 */
[----:B------:R-:W-:Y:S04]  /*4f5e0*/  STL.64 [R1+0x2c0], R24 ;  /* 0x0002c01801007387 */ /* 0x000fe80000100a00 */
[----:B------:R0:W-:Y:S04]  /*4f5f0*/  STL.64 [R1+0x2c8], R26 ;  /* 0x0002c81a01007387 */ /* 0x0001e80000100a00 */
[----:B0-----:R-:W2:Y:S04]  /*4f600*/  LDL.LU.64 R26, [R1+0x2910] ;  /* 0x00291000011a7983 */ /* 0x001ea80000300a00 */
[----:B------:R-:W2:Y:S01]  /*4f610*/  LDL.LU.64 R24, [R1+0x2908] ;  /* 0x0029080001187983 */ /* 0x000ea20000300a00 */
[----:B----4-:R-:W-:-:S02]  /*4f620*/  F2FP.F16.E4M3.UNPACK_B R18, R18.H1 ;  /* 0x00000012ff12723e */ /* 0x010fc400030006ff */
        /* <DEDUP_REMOVED lines=8> */
[----:B------:R-:W-:Y:S01]  /*4f6b0*/  F2FP.F16.E4M3.UNPACK_B R21, R21.H1 ;  /* 0x00000015ff15723e */ /* 0x000fe200030006ff */
[----:B------:R0:W-:Y:S04]  /*4f6c0*/  STL.64 [R1+0x2800], R18 ;  /* 0x0028001201007387 */ /* 0x0001e80000100a00 */
[----:B0-----:R-:W3:Y:S04]  /*4f6d0*/  LDL.LU R18, [R1+0x838] ;  /* 0x0008380001127983 */ /* 0x001ee80000300800 */
[----:B------:R-:W4:Y:S04]  /*4f6e0*/  LDL.LU R19, [R1+0x85c] ;  /* 0x00085c0001137983 */ /* 0x000f280000300800 */
[----:B------:R-:W-:Y:S01]  /*4f6f0*/  STL.64 [R1+0x27f8], R16 ;  /* 0x0027f81001007387 */ /* 0x000fe20000100a00 */
[----:B-----5:R-:W-:-:S02]  /*4f700*/  F2FP.F16.E4M3.UNPACK_B R22, R22.H1 ;  /* 0x00000016ff16723e */ /* 0x020fc400030006ff */
[----:B------:R-:W-:-:S07]  /*4f710*/  F2FP.F16.E4M3.UNPACK_B R23, R23.H1 ;  /* 0x00000017ff17723e */ /* 0x000fce00030006ff */
[C---:B------:R-:W-:Y:S08]  /*4f720*/  HMMA.16816.F32 R4, R12.reuse, R22, R4 ;  /* 0x000000160c04723c */ /* 0x040ff00000001804 */
[----:B--2---:R-:W-:-:S15]  /*4f730*/  HMMA.16816.F32 R24, R12, R20, R24 ;  /* 0x000000140c18723c */ /* 0x004fde0000001818 */
[----:B------:R-:W-:-:S04]  /*4f740*/  NOP ;  /* 0x0000000000007918 */ /* 0x000fc80000000000 */
[----:B------:R-:W-:Y:S04]  /*4f750*/  STL.64 [R1+0x2e0], R24 ;  /* 0x0002e01801007387 */ /* 0x000fe80000100a00 */
[----:B------:R0:W-:Y:S04]  /*4f760*/  STL.64 [R1+0x2e8], R26 ;  /* 0x0002e81a01007387 */ /* 0x0001e80000100a00 */
[----:B0-----:R-:W2:Y:S04]  /*4f770*/  LDL.LU.64 R26, [R1+0x28f0] ;  /* 0x0028f000011a7983 */ /* 0x001ea80000300a00 */
[----:B------:R-:W5:Y:S04]  /*4f780*/  LDL.LU.64 R24, [R1+0x28e8] ;  /* 0x0028e80001187983 */ /* 0x000f680000300a00 */
[----:B------:R-:W-:Y:S04]  /*4f790*/  STL.64 [R1+0x2f0], R4 ;  /* 0x0002f00401007387 */ /* 0x000fe80000100a00 */
[----:B------:R0:W-:Y:S04]  /*4f7a0*/  STL.64 [R1+0x2f8], R6 ;  /* 0x0002f80601007387 */ /* 0x0001e80000100a00 */
[----:B0-----:R-:W4:Y:S04]  /*4f7b0*/  LDL.LU.64 R6, [R1+0x28e0] ;  /* 0x0028e00001067983 */ /* 0x001f280000300a00 */
[----:B------:R-:W4:Y:S04]  /*4f7c0*/  LDL.LU.64 R4, [R1+0x28d8] ;  /* 0x0028d80001047983 */ /* 0x000f280000300a00 */
[----:B------:R-:W-:Y:S01]  /*4f7d0*/  STL.64 [R1+0x27e0], R22 ;  /* 0x0027e01601007387 */ /* 0x000fe20000100a00 */
[----:B---3--:R-:W-:-:S03]  /*4f7e0*/  IMAD R0, R0, 0x100, R18 ;  /* 0x0000010000007824 */ /* 0x008fc600078e0212 */
[----:B------:R0:W-:Y:S01]  /*4f7f0*/  STL.64 [R1+0x27d8], R20 ;  /* 0x0027d81401007387 */ /* 0x0001e20000100a00 */
[----:B-----5:R-:W-:Y:S02]  /*4f800*/  F2FP.F16.E4M3.UNPACK_B R24, R24.H1 ;  /* 0x00000018ff18723e */ /* 0x020fe400030006ff */
[----:B------:R-:W-:-:S07]  /*4f810*/  F2FP.F16.E4M3.UNPACK_B R25, R25.H1 ;  /* 0x00000019ff19723e */ /* 0x000fce00030006ff */
[----:B------:R-:W-:Y:S01]  /*4f820*/  HMMA.16816.F32 R8, R12, R24, R8 ;  /* 0x000000180c08723c */ /* 0x000fe20000001808 */
[----:B--2---:R-:W-:Y:S04]  /*4f830*/  STL.64 [R1+0x2860], R26 ;  /* 0x0028601a01007387 */ /* 0x004fe80000100a00 */
[----:B------:R-:W-:Y:S01]  /*4f840*/  STL.64 [R1+0x2858], R24 ;  /* 0x0028581801007387 */ /* 0x000fe20000100a00 */
[----:B------:R-:W-:Y:S01]  /*4f850*/  F2FP.F16.E4M3.UNPACK_B R12, R0 ;  /* 0x00000000ff0c723e */ /* 0x000fe200020006ff */
[----:B----4-:R-:W-:-:S12]  /*4f860*/  IMAD R5, R5, 0x100, R19 ;  /* 0x0000010005057824 */ /* 0x010fd800078e0213 */
[----:B------:R1:W-:Y:S04]  /*4f870*/  STL.64 [R1+0x210], R8 ;  /* 0x0002100801007387 */ /* 0x0003e80000100a00 */
[----:B------:R2:W-:Y:S04]  /*4f880*/  STL.64 [R1+0x218], R10 ;  /* 0x0002180a01007387 */ /* 0x0005e80000100a00 */
[----:B------:R-:W3:Y:S04]  /*4f890*/  LDL.LU R0, [R1+0x988] ;  /* 0x0009880001007983 */ /* 0x000ee80000300800 */
[----:B0-----:R-:W4:Y:S04]  /*4f8a0*/  LDL.LU R20, [R1+0x60] ;  /* 0x0000600001147983 */ /* 0x001f280000300800 */
[----:B------:R-:W4:Y:S04]  /*4f8b0*/  LDL.LU R21, [R1+0x64] ;  /* 0x0000640001157983 */ /* 0x000f280000300800 */
[----:B------:R-:W5:Y:S04]  /*4f8c0*/  LDL.LU R22, [R1+0x68] ;  /* 0x0000680001167983 */ /* 0x000f680000300800 */
[----:B------:R-:W5:Y:S04]  /*4f8d0*/  LDL.LU R23, [R1+0x6c] ;  /* 0x00006c0001177983 */ /* 0x000f680000300800 */
[----:B------:R-:W3:Y:S04]  /*4f8e0*/  LDL.LU R16, [R1+0xa0] ;  /* 0x0000a00001107983 */ /* 0x000ee80000300800 */
[----:B------:R-:W3:Y:S04]  /*4f8f0*/  LDL.LU R17, [R1+0xa4] ;  /* 0x0000a40001117983 */ /* 0x000ee80000300800 */
[----:B------:R-:W3:Y:S04]  /*4f900*/  LDL.LU R18, [R1+0xa8] ;  /* 0x0000a80001127983 */ /* 0x000ee80000300800 */
[----:B------:R-:W3:Y:S04]  /*4f910*/  LDL.LU R19, [R1+0xac] ;  /* 0x0000ac0001137983 */ /* 0x000ee80000300800 */
[----:B-1----:R-:W3:Y:S04]  /*4f920*/  LDL.LU R8, [R1+0xe0] ;  /* 0x0000e00001087983 */ /* 0x002ee80000300800 */
[----:B------:R-:W3:Y:S04]  /*4f930*/  LDL.LU R9, [R1+0xe4] ;  /* 0x0000e40001097983 */ /* 0x000ee80000300800 */
[----:B--2---:R-:W2:Y:S04]  /*4f940*/  LDL.LU R10, [R1+0xe8] ;  /* 0x0000e800010a7983 */ /* 0x004ea80000300800 */
[----:B------:R-:W2:Y:S04]  /*4f950*/  LDL.LU R11, [R1+0xec] ;  /* 0x0000ec00010b7983 */ /* 0x000ea80000300800 */
[----:B------:R-:W2:Y:S04]  /*4f960*/  LDL.LU R24, [R1+0x170] ;  /* 0x0001700001187983 */ /* 0x000ea80000300800 */
[----:B------:R-:W2:Y:S04]  /*4f970*/  LDL.LU R25, [R1+0x174] ;  /* 0x0001740001197983 */ /* 0x000ea80000300800 */
[----:B------:R-:W2:Y:S04]  /*4f980*/  LDL.LU R26, [R1+0x178] ;  /* 0x00017800011a7983 */ /* 0x000ea80000300800 */
[----:B------:R-:W2:Y:S01]  /*4f990*/  LDL.LU R27, [R1+0x17c] ;  /* 0x00017c00011b7983 */ /* 0x000ea20000300800 */
[----:B------:R-:W-:-:S03]  /*4f9a0*/  IMAD R4, R6, 0x100, R4 ;  /* 0x0000010006047824 */ /* 0x000fc600078e0204 */
[----:B--2---:R0:W-:Y:S04]  /*4f9b0*/  STL.64 [R1+0x2870], R26 ;  /* 0x0028701a01007387 */ /* 0x0041e80000100a00 */
[----:B0-----:R-:W2:Y:S04]  /*4f9c0*/  LDL.LU R26, [R1] ;  /* 0x00000000011a7983 */ /* 0x001ea80000300800 */
[----:B------:R-:W2:Y:S04]  /*4f9d0*/  LDL.LU R27, [R1+0x4] ;  /* 0x00000400011b7983 */ /* 0x000ea80000300800 */
[----:B------:R0:W-:Y:S01]  /*4f9e0*/  STL.64 [R1+0x2868], R24 ;  /* 0x0028681801007387 */ /* 0x0001e20000100a00 */
[----:B------:R-:W-:-:S02]  /*4f9f0*/  F2FP.F16.E4M3.UNPACK_B R13, R4 ;  /* 0x00000004ff0d723e */ /* 0x000fc400020006ff */
[----:B------:R-:W-:Y:S01]  /*4fa00*/  F2FP.F16.E4M3.UNPACK_B R14, R5 ;  /* 0x00000005ff0e723e */ /* 0x000fe200020006ff */
[----:B------:R-:W-:Y:S01]  /*4fa10*/  IMAD R29, R29, 0x100, R7 ;  /* 0x000001001d1d7824 */ /* 0x000fe200078e0207 */
[----:B--2---:R-:W-:Y:S04]  /*4fa20*/  STL.64 [R1+0x2888], R26 ;  /* 0x0028881a01007387 */ /* 0x004fe80000100a00 */
[----:B------:R-:W2:Y:S04]  /*4fa30*/  LDL.LU R4, [R1+0x130] ;  /* 0x0001300001047983 */ /* 0x000ea80000300800 */
[----:B------:R-:W2:Y:S04]  /*4fa40*/  LDL.LU R5, [R1+0x134] ;  /* 0x0001340001057983 */ /* 0x000ea80000300800 */
[----:B------:R-:W2:Y:S04]  /*4fa50*/  LDL.LU R6, [R1+0x138] ;  /* 0x0001380001067983 */ /* 0x000ea80000300800 */
[----:B------:R-:W2:Y:S04]  /*4fa60*/  LDL.LU R7, [R1+0x13c] ;  /* 0x00013c0001077983 */ /* 0x000ea80000300800 */
[----:B0-----:R-:W2:Y:S04]  /*4fa70*/  LDL.LU R24, [R1+0x8] ;  /* 0x0000080001187983 */ /* 0x001ea80000300800 */
[----:B------:R-:W2:Y:S04]  /*4fa80*/  LDL.LU R25, [R1+0xc] ;  /* 0x00000c0001197983 */ /* 0x000ea80000300800 */
[----:B--2---:R-:W-:Y:S04]  /*4fa90*/  STL.64 [R1+0x28a0], R24 ;  /* 0x0028a01801007387 */ /* 0x004fe80000100a00 */
[----:B------:R-:W-:Y:S04]  /*4faa0*/  STL.64 [R1+0x2850], R6 ;  /* 0x0028500601007387 */ /* 0x000fe80000100a00 */
[----:B------:R0:W-:Y:S04]  /*4fab0*/  STL.64 [R1+0x2848], R4 ;  /* 0x0028480401007387 */ /* 0x0001e80000100a00 */
[----:B0-----:R-:W2:Y:S04]  /*4fac0*/  LDL.LU R4, [R1+0x150] ;  /* 0x0001500001047983 */ /* 0x001ea80000300800 */
[----:B------:R-:W2:Y:S04]  /*4fad0*/  LDL.LU R5, [R1+0x154] ;  /* 0x0001540001057983 */ /* 0x000ea80000300800 */
[----:B------:R-:W2:Y:S04]  /*4fae0*/  LDL.LU R6, [R1+0x158] ;  /* 0x0001580001067983 */ /* 0x000ea80000300800 */
[----:B------:R-:W2:Y:S04]  /*4faf0*/  LDL.LU R7, [R1+0x15c] ;  /* 0x00015c0001077983 */ /* 0x000ea80000300800 */
[----:B------:R-:W2:Y:S04]  /*4fb00*/  LDL.LU R26, [R1+0x10] ;  /* 0x00001000011a7983 */ /* 0x000ea80000300800 */
        /* <DEDUP_REMOVED lines=8> */
[----:B------:R-:W3:Y:S04]  /*4fb90*/  LDL.LU R24, [R1+0x18] ;  /* 0x0000180001187983 */ /* 0x000ee80000300800 */
[----:B------:R-:W3:Y:S04]  /*4fba0*/  LDL.LU R25, [R1+0x1c] ;  /* 0x00001c0001197983 */ /* 0x000ee80000300800 */
[----:B--2---:R-:W-:Y:S04]  /*4fbb0*/  STL.64 [R1+0x2898], R6 ;  /* 0x0028980601007387 */ /* 0x004fe80000100a00 */
[----:B------:R0:W-:Y:S04]  /*4fbc0*/  STL.64 [R1+0x2890], R4 ;  /* 0x0028900401007387 */ /* 0x0001e80000100a00 */
[----:B0-----:R-:W2:Y:S04]  /*4fbd0*/  LDL.LU R4, [R1+0x1b0] ;  /* 0x0001b00001047983 */ /* 0x001ea80000300800 */
[----:B------:R-:W2:Y:S04]  /*4fbe0*/  LDL.LU R5, [R1+0x1b4] ;  /* 0x0001b40001057983 */ /* 0x000ea80000300800 */
[----:B------:R-:W2:Y:S04]  /*4fbf0*/  LDL.LU R6, [R1+0x1b8] ;  /* 0x0001b80001067983 */ /* 0x000ea80000300800 */
[----:B------:R-:W2:Y:S04]  /*4fc00*/  LDL.LU R7, [R1+0x1bc] ;  /* 0x0001bc0001077983 */ /* 0x000ea80000300800 */
[----:B--2---:R-:W-:Y:S04]  /*4fc10*/  STL.64 [R1+0x28b0], R6 ;  /* 0x0028b00601007387 */ /* 0x004fe80000100a00 */
[----:B------:R0:W-:Y:S04]  /*4fc20*/  STL.64 [R1+0x28a8], R4 ;  /* 0x0028a80401007387 */ /* 0x0001e80000100a00 */
[----:B0-----:R-:W2:Y:S04]  /*4fc30*/  LDL.LU R4, [R1+0x1d0] ;  /* 0x0001d00001047983 */ /* 0x001ea80000300800 */
[----:B------:R-:W2:Y:S04]  /*4fc40*/  LDL.LU R5, [R1+0x1d4] ;  /* 0x0001d40001057983 */ /* 0x000ea80000300800 */
[----:B------:R-:W2:Y:S04]  /*4fc50*/  LDL.LU R6, [R1+0x1d8] ;  /* 0x0001d80001067983 */ /* 0x000ea80000300800 */
[----:B------:R-:W2:Y:S01]  /*4fc60*/  LDL.LU R7, [R1+0x1dc] ;  /* 0x0001dc0001077983 */ /* 0x000ea20000300800 */
[----:B------:R-:W-:-:S03]  /*4fc70*/  F2FP.F16.E4M3.UNPACK_B R15, R29 ;  /* 0x0000001dff0f723e */ /* 0x000fc600020006ff */
[----:B--2---:R-:W-:Y:S04]  /*4fc80*/  STL.64 [R1+0x28c8], R6 ;  /* 0x0028c80601007387 */ /* 0x004fe80000100a00 */
[----:B------:R0:W-:Y:S04]  /*4fc90*/  STL.64 [R1+0x28c0], R4 ;  /* 0x0028c00401007387 */ /* 0x0001e80000100a00 */
[----:B0-----:R-:W2:Y:S04]  /*4fca0*/  LDL.LU R4, [R1+0x1f0] ;  /* 0x0001f00001047983 */ /* 0x001ea80000300800 */
[----:B------:R-:W2:Y:S04]  /*4fcb0*/  LDL.LU R5, [R1+0x1f4] ;  /* 0x0001f40001057983 */ /* 0x000ea80000300800 */
[----:B------:R-:W2:Y:S04]  /*4fcc0*/  LDL.LU R6, [R1+0x1f8] ;  /* 0x0001f80001067983 */ /* 0x000ea80000300800 */
[----:B------:R-:W2:Y:S04]  /*4fcd0*/  LDL.LU R7, [R1+0x1fc] ;  /* 0x0001fc0001077983 */ /* 0x000ea80000300800 */
[----:B------:R-:W-:Y:S04]  /*4fce0*/  STL.64 [R1+0x2830], R10 ;  /* 0x0028300a01007387 */ /* 0x000fe80000100a00 */
[----:B---3--:R0:W-:Y:S04]  /*4fcf0*/  STL.64 [R1+0x2828], R8 ;  /* 0x0028280801007387 */ /* 0x0081e80000100a00 */
[----:B0-----:R-:W3:Y:S04]  /*4fd00*/  LDL.LU R8, [R1+0x110] ;  /* 0x0001100001087983 */ /* 0x001ee80000300800 */
[----:B------:R-:W3:Y:S04]  /*4fd10*/  LDL.LU R9, [R1+0x114] ;  /* 0x0001140001097983 */ /* 0x000ee80000300800 */
[----:B------:R-:W3:Y:S04]  /*4fd20*/  LDL.LU R10, [R1+0x118] ;  /* 0x00011800010a7983 */ /* 0x000ee80000300800 */
[----:B------:R-:W3:Y:S04]  /*4fd30*/  LDL.LU R11, [R1+0x11c] ;  /* 0x00011c00010b7983 */ /* 0x000ee80000300800 */
[----:B------:R-:W-:Y:S04]  /*4fd40*/  STL.64 [R1+0x2810], R18 ;  /* 0x0028101201007387 */ /* 0x000fe80000100a00 */
[----:B------:R0:W-:Y:S04]  /*4fd50*/  STL.64 [R1+0x2808], R16 ;  /* 0x0028081001007387 */ /* 0x0001e80000100a00 */
[----:B0-----:R-:W3:Y:S04]  /*4fd60*/  LDL.LU R16, [R1+0xc0] ;  /* 0x0000c00001107983 */ /* 0x001ee80000300800 */
[----:B------:R-:W3:Y:S04]  /*4fd70*/  LDL.LU R17, [R1+0xc4] ;  /* 0x0000c40001117983 */ /* 0x000ee80000300800 */
[----:B------:R-:W3:Y:S04]  /*4fd80*/  LDL.LU R18, [R1+0xc8] ;  /* 0x0000c80001127983 */ /* 0x000ee80000300800 */
[----:B------:R-:W3:Y:S04]  /*4fd90*/  LDL.LU R19, [R1+0xcc] ;  /* 0x0000cc0001137983 */ /* 0x000ee80000300800 */
[----:B-----5:R-:W-:Y:S04]  /*4fda0*/  STL.64 [R1+0x27f0], R22 ;  /* 0x0027f01601007387 */ /* 0x020fe80000100a00 */
[----:B----4-:R0:W-:Y:S04]  /*4fdb0*/  STL.64 [R1+0x27e8], R20 ;  /* 0x0027e81401007387 */ /* 0x0101e80000100a00 */
[----:B0-----:R-:W4:Y:S04]  /*4fdc0*/  LDL.LU R20, [R1+0x80] ;  /* 0x0000800001147983 */ /* 0x001f280000300800 */
[----:B------:R-:W4:Y:S04]  /*4fdd0*/  LDL.LU R21, [R1+0x84] ;  /* 0x0000840001157983 */ /* 0x000f280000300800 */
[----:B------:R-:W4:Y:S04]  /*4fde0*/  LDL.LU R22, [R1+0x88] ;  /* 0x0000880001167983 */ /* 0x000f280000300800 */
[----:B------:R-:W4:Y:S04]  /*4fdf0*/  LDL.LU R23, [R1+0x8c] ;  /* 0x00008c0001177983 */ /* 0x000f280000300800 */
[----:B------:R-:W5:Y:S01]  /*4fe00*/  LDL.LU R29, [R1+0x28d0] ;  /* 0x0028d000011d7983 */ /* 0x000f620000300800 */
[----:B--2---:R-:W-:Y:S03]  /*4fe10*/  HMMA.16816.F32 R24, R12, R24, R4 ;  /* 0x000000180c18723c */ /* 0x004fe60000001804 */
[----:B------:R-:W2:Y:S04]  /*4fe20*/  LDL.LU.64 R6, [R1+0x28c8] ;  /* 0x0028c80001067983 */ /* 0x000ea80000300a00 */
[----:B------:R-:W2:-:S12]  /*4fe30*/  LDL.LU.64 R4, [R1+0x28c0] ;  /* 0x0028c00001047983 */ /* 0x000e980000300a00 */
        /* <DEDUP_REMOVED lines=18> */
[----:B------:R-:W-:Y:S04]  /*4ff60*/  STL.64 [R1+0x180], R24 ;  /* 0x0001801801007387 */ /* 0x000fe80000100a00 */
[----:B------:R0:W-:Y:S04]  /*4ff70*/  STL.64 [R1+0x188], R26 ;  /* 0x0001881a01007387 */ /* 0x0001e80000100a00 */
[----:B0-----:R-:W5:Y:S04]  /*4ff80*/  LDL.LU.64 R26, [R1+0x2870] ;  /* 0x00287000011a7983 */ /* 0x001f680000300a00 */
[----:B------:R-:W5:Y:S02]  /*4ff90*/  LDL.LU.64 R24, [R1+0x2868] ;  /* 0x0028680001187983 */ /* 0x000f640000300a00 */
[----:B-----5:R-:W-:-:S15]  /*4ffa0*/  HMMA.16816.F32 R24, R12, R28, R24 ;  /* 0x0000001c0c18723c */ /* 0x020fde0000001818 */
[----:B------:R-:W-:-:S04]  /*4ffb0*/  NOP ;  /* 0x0000000000007918 */ /* 0x000fc80000000000 */
[----:B------:R-:W-:Y:S04]  /*4ffc0*/  STL.64 [R1+0x160], R24 ;  /* 0x0001601801007387 */ /* 0x000fe80000100a00 */
[----:B------:R0:W-:Y:S04]  /*4ffd0*/  STL.64 [R1+0x168], R26 ;  /* 0x0001681a01007387 */ /* 0x0001e80000100a00 */
[----:B0-----:R-:W2:Y:S04]  /*4ffe0*/  LDL.LU.64 R26, [R1+0x2860] ;  /* 0x00286000011a7983 */ /* 0x001ea80000300a00 */
[----:B------:R-:W5:Y:S04]  /*4fff0*/  LDL.LU.64 R24, [R1+0x2858] ;  /* 0x0028580001187983 */ /* 0x000f680000300a00 */
        /* <DEDUP_REMOVED lines=8> */
[----:B------:R-:W3:Y:S04]  /*50080*/  LDL.LU R26, [R1+0x994] ;  /* 0x00099400011a7983 */ /* 0x000ee80000300800 */
[----:B------:R-:W3:Y:S01]  /*50090*/  LDL.LU R27, [R1+0x990] ;  /* 0x00099000011b7983 */ /* 0x000ee20000300800 */
[C---:B--2---:R-:W-:Y:S03]  /*500a0*/  HMMA.16816.F32 R4, R12.reuse, R2, R4 ;  /* 0x000000020c04723c */ /* 0x044fe60000001804 */
[----:B---3--:R-:W-:Y:S04]  /*500b0*/  STL.64 [R1+0x27d0], R26 ;  /* 0x0027d01a01007387 */ /* 0x008fe80000100a00 */
[----:B-----5:R0:W-:Y:S04]  /*500c0*/  STL.64 [R1+0x27c8], R24 ;  /* 0x0027c81801007387 */ /* 0x0201e80000100a00 */
[----:B0-----:R-:W2:Y:S04]  /*500d0*/  LDL.LU R24, [R1+0x40] ;  /* 0x0000400001187983 */ /* 0x001ea80000300800 */
[----:B------:R-:W2:Y:S04]  /*500e0*/  LDL.LU R25, [R1+0x44] ;  /* 0x0000440001197983 */ /* 0x000ea80000300800 */
[----:B------:R-:W2:Y:S04]  /*500f0*/  LDL.LU R26, [R1+0x48] ;  /* 0x00004800011a7983 */ /* 0x000ea80000300800 */
[----:B------:R-:W2:Y:S04]  /*50100*/  LDL.LU R27, [R1+0x4c] ;  /* 0x00004c00011b7983 */ /* 0x000ea80000300800 */
[----:B------:R-:W-:Y:S04]  /*50110*/  STL.64 [R1+0x120], R4 ;  /* 0x0001200401007387 */ /* 0x000fe80000100a00 */
[----:B------:R0:W-:Y:S04]  /*50120*/  STL.64 [R1+0x128], R6 ;  /* 0x0001280601007387 */ /* 0x0001e80000100a00 */
[----:B0-----:R-:W3:Y:S04]  /*50130*/  LDL.LU.64 R6, [R1+0x2840] ;  /* 0x0028400001067983 */ /* 0x001ee80000300a00 */
[----:B------:R-:W5:Y:S04]  /*50140*/  LDL.LU.64 R4, [R1+0x2838] ;  /* 0x0028380001047983 */ /* 0x000f680000300a00 */
[----:B------:R-:W2:Y:S04]  /*50150*/  LDL.LU R2, [R1+0x99c] ;  /* 0x00099c0001027983 */ /* 0x000ea80000300800 */
[----:B------:R-:W2:Y:S01]  /*50160*/  LDL.LU R3, [R1+0x998] ;  /* 0x0009980001037983 */ /* 0x000ea20000300800 */
[----:B-----5:R-:W-:-:S15]  /*50170*/  HMMA.16816.F32 R8, R12, R4, R8 ;  /* 0x000000040c08723c */ /* 0x020fde0000001808 */
[----:B------:R-:W-:-:S04]  /*50180*/  NOP ;  /* 0x0000000000007918 */ /* 0x000fc80000000000 */
[----:B------:R-:W-:Y:S04]  /*50190*/  STL.64 [R1+0xf0], R8 ;  /* 0x0000f00801007387 */ /* 0x000fe80000100a00 */
[----:B------:R0:W-:Y:S04]  /*501a0*/  STL.64 [R1+0xf8], R10 ;  /* 0x0000f80a01007387 */ /* 0x0001e80000100a00 */
[----:B0-----:R-:W3:Y:S04]  /*501b0*/  LDL.LU.64 R10, [R1+0x2830] ;  /* 0x00283000010a7983 */ /* 0x001ee80000300a00 */
[----:B------:R-:W3:Y:S04]  /*501c0*/  LDL.LU.64 R8, [R1+0x2828] ;  /* 0x0028280001087983 */ /* 0x000ee80000300a00 */
[----:B------:R-:W5:Y:S01]  /*501d0*/  LDL.LU R5, [R1+0x98c] ;  /* 0x00098c0001057983 */ /* 0x000f620000300800 */
[----:B---3--:R-:W-:-:S15]  /*501e0*/  HMMA.16816.F32 R8, R12, R6, R8 ;  /* 0x000000060c08723c */ /* 0x008fde0000001808 */
[----:B------:R-:W-:-:S04]  /*501f0*/  NOP ;  /* 0x0000000000007918 */ /* 0x000fc80000000000 */
[----:B------:R-:W-:Y:S04]  /*50200*/  STL.64 [R1+0xd0], R8 ;  /* 0x0000d00801007387 */ /* 0x000fe80000100a00 */
[----:B------:R0:W-:Y:S04]  /*50210*/  STL.64 [R1+0xd8], R10 ;  /* 0x0000d80a01007387 */ /* 0x0001e80000100a00 */
[----:B0-----:R-:W3:Y:S04]  /*50220*/  LDL.LU.64 R10, [R1+0x2820] ;  /* 0x00282000010a7983 */ /* 0x001ee80000300a00 */
[----:B------:R-:W2:Y:S02]  /*50230*/  LDL.LU.64 R8, [R1+0x2818] ;  /* 0x0028180001087983 */ /* 0x000ea40000300a00 */
[----:B--2---:R-:W-:-:S15]  /*50240*/  HMMA.16816.F32 R16, R12, R8, R16 ;  /* 0x000000080c10723c */ /* 0x004fde0000001810 */
[----:B------:R-:W-:-:S04]  /*50250*/  NOP ;  /* 0x0000000000007918 */ /* 0x000fc80000000000 */
[----:B------:R-:W-:Y:S04]  /*50260*/  STL.64 [R1+0xb0], R16 ;  /* 0x0000b01001007387 */ /* 0x000fe80000100a00 */
[----:B------:R0:W-:Y:S04]  /*50270*/  STL.64 [R1+0xb8], R18 ;  /* 0x0000b81201007387 */ /* 0x0001e80000100a00 */
[----:B0-----:R-:W3:Y:S04]  /*50280*/  LDL.LU.64 R18, [R1+0x2810] ;  /* 0x0028100001127983 */ /* 0x001ee80000300a00 */
[----:B------:R-:W3:Y:S02]  /*50290*/  LDL.LU.64 R16, [R1+0x2808] ;  /* 0x0028080001107983 */ /* 0x000ee40000300a00 */
[----:B---3--:R-:W-:Y:S02]  /*502a0*/  HMMA.16816.F32 R8, R12, R10, R16 ;  /* 0x0000000a0c08723c */ /* 0x008fe40000001810 */
[----:B------:R-:W2:Y:S04]  /*502b0*/  LDL.LU.64 R18, [R1+0x2800] ;  /* 0x0028000001127983 */ /* 0x000ea80000300a00 */
[----:B------:R-:W4:-:S13]  /*502c0*/  LDL.LU.64 R16, [R1+0x27f8] ;  /* 0x0027f80001107983 */ /* 0x000f1a0000300a00 */
[----:B------:R0:W-:Y:S04]  /*502d0*/  STL.64 [R1+0x90], R8 ;  /* 0x0000900801007387 */ /* 0x0001e80000100a00 */
[----:B------:R1:W-:Y:S04]  /*502e0*/  STL.64 [R1+0x98], R10 ;  /* 0x0000980a01007387 */ /* 0x0003e80000100a00 */
[----:B0-----:R-:W3:Y:S04]  /*502f0*/  LDL.LU R8, [R1+0x20] ;  /* 0x0000200001087983 */ /* 0x001ee80000300800 */
[----:B------:R-:W3:Y:S04]  /*50300*/  LDL.LU R9, [R1+0x24] ;  /* 0x0000240001097983 */ /* 0x000ee80000300800 */
[----:B-1----:R-:W3:Y:S04]  /*50310*/  LDL.LU R10, [R1+0x28] ;  /* 0x00002800010a7983 */ /* 0x002ee80000300800 */
[----:B------:R-:W3:Y:S01]  /*50320*/  LDL.LU R11, [R1+0x2c] ;  /* 0x00002c00010b7983 */ /* 0x000ee20000300800 */
[----:B----4-:R-:W-:-:S15]  /*50330*/  HMMA.16816.F32 R20, R12, R16, R20 ;  /* 0x000000100c14723c */ /* 0x010fde0000001814 */
[----:B------:R-:W-:-:S04]  /*50340*/  NOP ;  /* 0x0000000000007918 */ /* 0x000fc80000000000 */
[----:B------:R-:W-:Y:S04]  /*50350*/  STL.64 [R1+0x80], R20 ;  /* 0x0000801401007387 */ /* 0x000fe80000100a00 */
[----:B------:R0:W-:Y:S04]  /*50360*/  STL.64 [R1+0x88], R22 ;  /* 0x0000881601007387 */ /* 0x0001e80000100a00 */
[----:B0-----:R-:W2:Y:S04]  /*50370*/  LDL.LU.64 R22, [R1+0x27f0] ;  /* 0x0027f00001167983 */ /* 0x001ea80000300a00 */
[----:B------:R-:W2:Y:S02]  /*50380*/  LDL.LU.64 R20, [R1+0x27e8] ;  /* 0x0027e80001147983 */ /* 0x000ea40000300a00 */
[----:B--2---:R-:W-:Y:S02]  /*50390*/  HMMA.16816.F32 R16, R12, R18, R20 ;  /* 0x000000120c10723c */ /* 0x004fe40000001814 */
[----:B------:R-:W2:Y:S04]  /*503a0*/  LDL.LU.64 R22, [R1+0x27e0] ;  /* 0x0027e00001167983 */ /* 0x000ea80000300a00 */
[----:B------:R-:W4:-:S13]  /*503b0*/  LDL.LU.64 R20, [R1+0x27d8] ;  /* 0x0027d80001147983 */ /* 0x000f1a0000300a00 */
[----:B------:R0:W-:Y:S04]  /*503c0*/  STL.64 [R1+0x60], R16 ;  /* 0x0000601001007387 */ /* 0x0001e80000100a00 */
[----:B------:R1:W-:Y:S04]  /*503d0*/  STL.64 [R1+0x68], R18 ;  /* 0x0000681201007387 */ /* 0x0003e80000100a00 */
[----:B0-----:R-:W2:Y:S04]  /*503e0*/  LDL.LU R16, [R1+0x30] ;  /* 0x0000300001107983 */ /* 0x001ea80000300800 */
[----:B------:R-:W2:Y:S04]  /*503f0*/  LDL.LU R17, [R1+0x34] ;  /* 0x0000340001117983 */ /* 0x000ea80000300800 */
[----:B-1----:R-:W2:Y:S04]  /*50400*/  LDL.LU R18, [R1+0x38] ;  /* 0x0000380001127983 */ /* 0x002ea80000300800 */
[----:B------:R-:W2:Y:S01]  /*50410*/  LDL.LU R19, [R1+0x3c] ;  /* 0x00003c0001137983 */ /* 0x000ea20000300800 */
[----:B----4-:R-:W-:-:S15]  /*50420*/  HMMA.16816.F32 R24, R12, R20, R24 ;  /* 0x000000140c18723c */ /* 0x010fde0000001818 */
[----:B------:R-:W-:-:S04]  /*50430*/  NOP ;  /* 0x0000000000007918 */ /* 0x000fc80000000000 */
[----:B------:R-:W-:Y:S04]  /*50440*/  STL.64 [R1+0x50], R24 ;  /* 0x0000501801007387 */ /* 0x000fe80000100a00 */
[----:B------:R0:W-:Y:S04]  /*50450*/  STL.64 [R1+0x58], R26 ;  /* 0x0000581a01007387 */ /* 0x0001e80000100a00 */
[----:B0-----:R-:W4:Y:S04]  /*50460*/  LDL.LU.64 R26, [R1+0x27d0] ;  /* 0x0027d000011a7983 */ /* 0x001f280000300a00 */
[----:B------:R-:W3:Y:S01]  /*50470*/  LDL.LU.64 R24, [R1+0x27c8] ;  /* 0x0027c80001187983 */ /* 0x000ee20000300a00 */
[----:B--2---:R-:W-:-:S15]  /*50480*/  HMMA.16816.F32 R16, R12, R22, R16 ;  /* 0x000000160c10723c */ /* 0x004fde0000001810 */
[----:B------:R-:W-:-:S04]  /*50490*/  NOP ;  /* 0x0000000000007918 */ /* 0x000fc80000000000 */
[----:B------:R-:W-:Y:S04]  /*504a0*/  STL.64 [R1+0x30], R16 ;  /* 0x0000301001007387 */ /* 0x000fe80000100a00 */
[----:B------:R-:W-:Y:S01]  /*504b0*/  STL.64 [R1+0x38], R18 ;  /* 0x0000381201007387 */ /* 0x000fe20000100a00 */
[----:B---3--:R-:W-:Y:S03]  /*504c0*/  HMMA.16816.F32 R12, R12, R24, R8 ;  /* 0x000000180c0c723c */ /* 0x008fe60000001808 */
[----:B------:R-:W2:-:S15]  /*504d0*/  LDL.LU R8, [R1+0x280] ;  /* 0x0002800001087983 */ /* 0x000e9e0000300800 */
[----:B------:R-:W-:Y:S01]  /*504e0*/  NOP ;  /* 0x0000000000007918 */ /* 0x000fe20000000000 */
[----:B------:R-:W-:Y:S04]  /*504f0*/  STL.64 [R1+0x20], R12 ;  /* 0x0000200c01007387 */ /* 0x000fe80000100a00 */
[----:B------:R-:W-:Y:S04]  /*50500*/  STL.64 [R1+0x28], R14 ;  /* 0x0000280e01007387 */ /* 0x000fe80000100a00 */
        /* <DEDUP_REMOVED lines=9> */
[----:B------:R-:W-:-:S02]  /*505a0*/  IMAD R2, R3, 0x100, R2 ;  /* 0x0000010003027824 */ /* 0x000fc400078e0202 */
[----:B----4-:R-:W-:Y:S02]  /*505b0*/  IMAD R3, R27, 0x100, R26 ;  /* 0x000001001b037824 */ /* 0x010fe400078e021a */
[----:B------:R-:W-:Y:S01]  /*505c0*/  IMAD R4, R29, 0x100, R28 ;  /* 0x000001001d047824 */ /* 0x000fe200078e021c */
[----:B------:R-:W4:Y:S04]  /*505d0*/  LDL R26, [R1+0x358] ;  /* 0x00035800011a7983 */ /* 0x000f280000100800 */
[----:B------:R-:W4:Y:S04]  /*505e0*/  LDL R29, [R1+0x33c] ;  /* 0x00033c00011d7983 */ /* 0x000f280000100800 */
[----:B---3--:R-:W-:Y:S04]  /*505f0*/  STL.64 [R1+0x2768], R10 ;  /* 0x0027680a01007387 */ /* 0x008fe80000100a00 */
[----:B--2---:R0:W-:Y:S04]  /*50600*/  STL.64 [R1+0x2760], R8 ;  /* 0x0027600801007387 */ /* 0x0041e80000100a00 */
[----:B0-----:R-:W2:Y:S04]  /*50610*/  LDL.LU R8, [R1+0x250] ;  /* 0x0002500001087983 */ /* 0x001ea80000300800 */
[----:B------:R-:W2:Y:S04]  /*50620*/  LDL.LU R9, [R1+0x254] ;  /* 0x0002540001097983 */ /* 0x000ea80000300800 */
[----:B------:R-:W3:Y:S04]  /*50630*/  LDL.LU R10, [R1+0x258] ;  /* 0x00025800010a7983 */ /* 0x000ee80000300800 */
[----:B------:R-:W3:Y:S04]  /*50640*/  LDL.LU R11, [R1+0x25c] ;  /* 0x00025c00010b7983 */ /* 0x000ee80000300800 */
[----:B------:R-:W2:Y:S04]  /*50650*/  LDL R22, [R1+0x34c] ;  /* 0x00034c0001167983 */ /* 0x000ea80000100800 */
[----:B------:R-:W4:Y:S04]  /*50660*/  LDL R28, [R1+0x338] ;  /* 0x00033800011c7983 */ /* 0x000f280000100800 */
[----:B---3--:R-:W-:Y:S04]  /*50670*/  STL.64 [R1+0x2778], R10 ;  /* 0x0027780a01007387 */ /* 0x008fe80000100a00 */
[----:B--2---:R0:W-:Y:S04]  /*50680*/  STL.64 [R1+0x2770], R8 ;  /* 0x0027700801007387 */ /* 0x0041e80000100a00 */
[----:B0-----:R-:W2:Y:S04]  /*50690*/  LDL.LU R8, [R1+0x240] ;  /* 0x0002400001087983 */ /* 0x001ea80000300800 */
[----:B------:R-:W2:Y:S04]  /*506a0*/  LDL.LU R9, [R1+0x244] ;  /* 0x0002440001097983 */ /* 0x000ea80000300800 */
[----:B------:R-:W3:Y:S04]  /*506b0*/  LDL.LU R10, [R1+0x248] ;  /* 0x00024800010a7983 */ /* 0x000ee80000300800 */
[----:B------:R-:W3:Y:S04]  /*506c0*/  LDL.LU R11, [R1+0x24c] ;  /* 0x00024c00010b7983 */ /* 0x000ee80000300800 */
[----:B---3--:R0:W-:Y:S04]  /*506d0*/  STL.64 [R1+0x2788], R10 ;  /* 0x0027880a01007387 */ /* 0x0081e80000100a00 */
[----:B0-----:R-:W3:Y:S04]  /*506e0*/  LDL R10, [R1+0x32c] ;  /* 0x00032c00010a7983 */ /* 0x001ee80000100800 */
[----:B------:R-:W3:Y:S04]  /*506f0*/  LDL R11, [R1+0x348] ;  /* 0x00034800010b7983 */ /* 0x000ee80000100800 */
[----:B--2---:R0:W-:Y:S04]  /*50700*/  STL.64 [R1+0x2780], R8 ;  /* 0x0027800801007387 */ /* 0x0041e80000100a00 */
[----:B0-----:R-:W2:Y:S04]  /*50710*/  LDL R8, [R1+0x31c] ;  /* 0x00031c0001087983 */ /* 0x001ea80000100800 */
[----:B------:R-:W2:Y:S04]  /*50720*/  LDL R9, [R1+0x328] ;  /* 0x0003280001097983 */ /* 0x000ea80000100800 */
[----:B---3--:R0:W-:Y:S04]  /*50730*/  STL.64 [R1+0x27b0], R10 ;  /* 0x0027b00a01007387 */ /* 0x0081e80000100a00 */
[----:B0-----:R-:W3:Y:S04]  /*50740*/  LDL R10, [R1+0x30c] ;  /* 0x00030c00010a7983 */ /* 0x001ee80000100800 */
[----:B------:R-:W3:Y:S04]  /*50750*/  LDL R11, [R1+0x318] ;  /* 0x00031800010b7983 */ /* 0x000ee80000100800 */
[----:B--2---:R0:W-:Y:S04]  /*50760*/  STL.64 [R1+0x27a8], R8 ;  /* 0x0027a80801007387 */ /* 0x0041e80000100a00 */
[----:B------:R-:W4:Y:S04]  /*50770*/  LDL R27, [R1+0x35c] ;  /* 0x00035c00011b7983 */ /* 0x000f280000100800 */
[----:B0-----:R-:W2:Y:S04]  /*50780*/  LDL R9, [R1+0x308] ;  /* 0x0003080001097983 */ /* 0x001ea80000100800 */
[----:B----4-:R0:W-:Y:S04]  /*50790*/  STL.64 [R1+0x2790], R26 ;  /* 0x0027901a01007387 */ /* 0x0101e80000100a00 */
[----:B------:R-:W4:Y:S04]  /*507a0*/  LDL.LU R24, [R1+0x230] ;  /* 0x0002300001187983 */ /* 0x000f280000300800 */
[----:B------:R-:W4:Y:S04]  /*507b0*/  LDL.LU R25, [R1+0x234] ;  /* 0x0002340001197983 */ /* 0x000f280000300800 */
[----:B0-----:R-:W2:Y:S04]  /*507c0*/  LDL.LU R26, [R1+0x238] ;  /* 0x00023800011a7983 */ /* 0x001ea80000300800 */
[----:B------:R-:W2:Y:S04]  /*507d0*/  LDL.LU R27, [R1+0x23c] ;  /* 0x00023c00011b7983 */ /* 0x000ea80000300800 */
[----:B--2---:R-:W-:Y:S04]  /*507e0*/  STL.64 [R1+0x27a0], R26 ;  /* 0x0027a01a01007387 */ /* 0x004fe80000100a00 */
[----:B----4-:R0:W-:Y:S04]  /*507f0*/  STL.64 [R1+0x2798], R24 ;  /* 0x0027981801007387 */ /* 0x0101e80000100a00 */
[----:B0-----:R-:W2:Y:S04]  /*50800*/  LDL.LU R24, [R1+0x70] ;  /* 0x0000700001187983 */ /* 0x001ea80000300800 */
[----:B------:R-:W2:Y:S04]  /*50810*/  LDL.LU R25, [R1+0x74] ;  /* 0x0000740001197983 */ /* 0x000ea80000300800 */
[----:B------:R-:W4:Y:S04]  /*50820*/  LDL.LU R26, [R1+0x78] ;  /* 0x00007800011a7983 */ /* 0x000f280000300800 */
[----:B------:R-:W4:Y:S01]  /*50830*/  LDL.LU R27, [R1+0x7c] ;  /* 0x00007c00011b7983 */ /* 0x000f220000300800 */
[----:B-----5:R-:W-:Y:S01]  /*50840*/  IMAD R0, R0, 0x100, R5 ;  /* 0x0000010000007824 */ /* 0x020fe200078e0205 */
[----:B------:R-:W-:-:S02]  /*50850*/  F2FP.F16.E4M3.UNPACK_B R8, R9 ;  /* 0x00000009ff08723e */ /* 0x000fc400020006ff */
[----:B----4-:R-:W-:Y:S04]  /*50860*/  STL.64 [R1+0x27c0], R26 ;  /* 0x0027c01a01007387 */ /* 0x010fe80000100a00 */
[----:B--2---:R0:W-:Y:S04]  /*50870*/  STL.64 [R1+0x27b8], R24 ;  /* 0x0027b81801007387 */ /* 0x0041e80000100a00 */
[----:B0-----:R-:W2:Y:S04]  /*50880*/  LDL.LU R24, [R1+0x100] ;  /* 0x0001000001187983 */ /* 0x001ea80000300800 */
[----:B------:R-:W2:Y:S04]  /*50890*/  LDL.LU R25, [R1+0x104] ;  /* 0x0001040001197983 */ /* 0x000ea80000300800 */
[----:B------:R-:W2:Y:S04]  /*508a0*/  LDL.LU R26, [R1+0x108] ;  /* 0x00010800011a7983 */ /* 0x000ea80000300800 */
[----:B------:R-:W2:Y:S04]  /*508b0*/  LDL.LU R27, [R1+0x10c] ;  /* 0x00010c00011b7983 */ /* 0x000ea80000300800 */
[----:B------:R-:W4:Y:S04]  /*508c0*/  LDL R23, [R1+0x368] ;  /* 0x0003680001177983 */ /* 0x000f280000100800 */
[----:B------:R-:W5:Y:S04]  /*508d0*/  LDL R20, [R1+0x36c] ;  /* 0x00036c0001147983 */ /* 0x000f680000100800 */
[----:B------:R-:W4:Y:S01]  /*508e0*/  LDL R21, [R1+0x378] ;  /* 0x0003780001157983 */ /* 0x000f220000100800 */
[----:B------:R-:W-:-:S02]  /*508f0*/  F2FP.F16.E4M3.UNPACK_B R12, R0 ;  /* 0x00000000ff0c723e */ /* 0x000fc400020006ff */
[----:B------:R-:W-:Y:S02]  /*50900*/  F2FP.F16.E4M3.UNPACK_B R14, R2 ;  /* 0x00000002ff0e723e */ /* 0x000fe400020006ff */
[----:B------:R-:W-:Y:S02]  /*50910*/  F2FP.F16.E4M3.UNPACK_B R13, R3 ;  /* 0x00000003ff0d723e */ /* 0x000fe400020006ff */
[----:B------:R-:W-:Y:S02]  /*50920*/  F2FP.F16.E4M3.UNPACK_B R15, R4 ;  /* 0x00000004ff0f723e */ /* 0x000fe400020006ff */
[----:B---3--:R-:W-:Y:S01]  /*50930*/  F2FP.F16.E4M3.UNPACK_B R9, R10 ;  /* 0x0000000aff09723e */ /* 0x008fe200020006ff */
[----:B------:R-:W3:Y:S04]  /*50940*/  LDL.LU R16, [R1+0x270] ;  /* 0x0002700001107983 */ /* 0x000ee80000300800 */
[----:B------:R-:W3:Y:S04]  /*50950*/  LDL.LU R17, [R1+0x274] ;  /* 0x0002740001117983 */ /* 0x000ee80000300800 */
[----:B------:R-:W3:Y:S04]  /*50960*/  LDL.LU R18, [R1+0x278] ;  /* 0x0002780001127983 */ /* 0x000ee80000300800 */
[----:B------:R-:W3:Y:S04]  /*50970*/  LDL.LU R19, [R1+0x27c] ;  /* 0x00027c0001137983 */ /* 0x000ee80000300800 */
[----:B------:R-:W3:Y:S04]  /*50980*/  LDL R5, [R1+0x37c] ;  /* 0x00037c0001057983 */ /* 0x000ee80000100800 */
[----:B------:R-:W3:Y:S04]  /*50990*/  LDL R6, [R1+0x388] ;  /* 0x0003880001067983 */ /* 0x000ee80000100800 */
[----:B------:R-:W3:Y:S01]  /*509a0*/  LDL R7, [R1+0x38c] ;  /* 0x00038c0001077983 */ /* 0x000ee20000100800 */
[----:B------:R-:W-:-:S03]  /*509b0*/  F2FP.F16.E4M3.UNPACK_B R2, R11 ;  /* 0x0000000bff02723e */ /* 0x000fc600020006ff */
[----:B------:R2:W-:Y:S02]  /*509c0*/  STL.64 [R1+0x18], R8 ;  /* 0x0000180801007387 */ /* 0x0005e40000100a00 */
[----:B--2---:R-:W-:Y:S02]  /*509d0*/  HMMA.16816.F32 R8, R12, R8, R24 ;  /* 0x000000080c08723c */ /* 0x004fe40000001818 */
[----:B------:R-:W2:Y:S04]  /*509e0*/  LDL.LU.64 R26, [R1+0x27c0] ;  /* 0x0027c000011a7983 */ /* 0x000ea80000300a00 */
[----:B------:R-:W2:-:S13]  /*509f0*/  LDL.LU.64 R24, [R1+0x27b8] ;  /* 0x0027b80001187983 */ /* 0x000e9a0000300a00 */
[----:B------:R-:W-:Y:S04]  /*50a00*/  STL.64 [R1+0x40], R8 ;  /* 0x0000400801007387 */ /* 0x000fe80000100a00 */
[----:B------:R0:W-:Y:S04]  /*50a10*/  STL.64 [R1+0x48], R10 ;  /* 0x0000480a01007387 */ /* 0x0001e80000100a00 */
[----:B0-----:R-:W2:Y:S04]  /*50a20*/  LDL.LU.64 R10, [R1+0x27b0] ;  /* 0x0027b000010a7983 */ /* 0x001ea80000300a00 */
[----:B------:R-:W2:Y:S02]  /*50a30*/  LDL.LU.64 R8, [R1+0x27a8] ;  /* 0x0027a80001087983 */ /* 0x000ea40000300a00 */
[----:B--2---:R-:W-:-:S07]  /*50a40*/  F2FP.F16.E4M3.UNPACK_B R3, R8 ;  /* 0x00000008ff03723e */ /* 0x004fce00020006ff */
[----:B------:R-:W-:Y:S01]  /*50a50*/  HMMA.16816.F32 R24, R12, R2, R24 ;  /* 0x000000020c18723c */ /* 0x000fe20000001818 */
[----:B------:R-:W-:-:S15]  /*50a60*/  STL.64 [R1+0x10], R2 ;  /* 0x0000100201007387 */ /* 0x000fde0000100a00 */
[----:B------:R-:W-:-:S03]  /*50a70*/  NOP ;  /* 0x0000000000007918 */ /* 0x000fc60000000000 */
[----:B------:R-:W-:Y:S04]  /*50a80*/  STL.64 [R1+0x70], R24 ;  /* 0x0000701801007387 */ /* 0x000fe80000100a00 */
[----:B------:R0:W-:Y:S04]  /*50a90*/  STL.64 [R1+0x78], R26 ;  /* 0x0000781a01007387 */ /* 0x0001e80000100a00 */
[----:B0-----:R-:W2:Y:S04]  /*50aa0*/  LDL.LU.64 R26, [R1+0x27a0] ;  /* 0x0027a000011a7983 */ /* 0x001ea80000300a00 */
[----:B------:R-:W2:Y:S01]  /*50ab0*/  LDL.LU.64 R24, [R1+0x2798] ;  /* 0x0027980001187983 */ /* 0x000ea20000300a00 */
[----:B------:R-:W-:-:S02]  /*50ac0*/  F2FP.F16.E4M3.UNPACK_B R8, R9 ;  /* 0x00000009ff08723e */ /* 0x000fc400020006ff */
[----:B------:R-:W-:Y:S02]  /*50ad0*/  F2FP.F16.E4M3.UNPACK_B R9, R10 ;  /* 0x0000000aff09723e */ /* 0x000fe400020006ff */
[----:B------:R-:W-:-:S03]  /*50ae0*/  F2FP.F16.E4M3.UNPACK_B R2, R11 ;  /* 0x0000000bff02723e */ /* 0x000fc600020006ff */
[----:B------:R2:W-:Y:S02]  /*50af0*/  STL.64 [R1+0x8], R8 ;  /* 0x0000080801007387 */ /* 0x0005e40000100a00 */
[----:B--2---:R-:W-:Y:S02]  /*50b00*/  HMMA.16816.F32 R8, R12, R8, R24 ;  /* 0x000000080c08723c */ /* 0x004fe40000001818 */
[----:B------:R-:W2:-:S15]  /*50b10*/  LDL.LU.64 R26, [R1+0x2790] ;  /* 0x00279000011a7983 */ /* 0x000e9e0000300a00 */
[----:B------:R-:W-:Y:S02]  /*50b20*/  NOP ;  /* 0x0000000000007918 */ /* 0x000fe40000000000 */
[----:B------:R-:W-:Y:S04]  /*50b30*/  STL.64 [R1+0xa0], R8 ;  /* 0x0000a00801007387 */ /* 0x000fe80000100a00 */
[----:B------:R0:W-:Y:S04]  /*50b40*/  STL.64 [R1+0xa8], R10 ;  /* 0x0000a80a01007387 */ /* 0x0001e80000100a00 */
[----:B0-----:R-:W2:Y:S04]  /*50b50*/  LDL.LU.64 R10, [R1+0x2788] ;  /* 0x00278800010a7983 */ /* 0x001ea80000300a00 */
[----:B------:R-:W2:Y:S01]  /*50b60*/  LDL.LU.64 R8, [R1+0x2780] ;  /* 0x0027800001087983 */ /* 0x000ea20000300a00 */
[----:B------:R-:W-:-:S05]  /*50b70*/  F2FP.F16.E4M3.UNPACK_B R3, R22 ;  /* 0x00000016ff03723e */ /* 0x000fca00020006ff */
[----:B------:R-:W-:Y:S02]  /*50b80*/  STL.64 [R1], R2 ;  /* 0x0000000201007387 */ /* 0x000fe40000100a00 */
[----:B--2---:R-:W-:-:S15]  /*50b90*/  HMMA.16816.F32 R8, R12, R2, R8 ;  /* 0x000000020c08723c */ /* 0x004fde0000001808 */
[----:B------:R-:W-:-:S04]  /*50ba0*/  NOP ;  /* 0x0000000000007918 */ /* 0x000fc80000000000 */
[----:B------:R-:W-:Y:S04]  /*50bb0*/  STL.64 [R1+0xc0], R8 ;  /* 0x0000c00801007387 */ /* 0x000fe80000100a00 */
[----:B------:R0:W-:Y:S04]  /*50bc0*/  STL.64 [R1+0xc8], R10 ;  /* 0x0000c80a01007387 */ /* 0x0001e80000100a00 */
[----:B0-----:R-:W2:Y:S04]  /*50bd0*/  LDL.LU.64 R10, [R1+0x2778] ;  /* 0x00277800010a7983 */ /* 0x001ea80000300a00 */
[----:B------:R-:W2:Y:S01]  /*50be0*/  LDL.LU.64 R8, [R1+0x2770] ;  /* 0x0027700001087983 */ /* 0x000ea20000300a00 */
[----:B------:R-:W-:-:S02]  /*50bf0*/  F2FP.F16.E4M3.UNPACK_B R28, R28 ;  /* 0x0000001cff1c723e */ /* 0x000fc400020006ff */
[----:B------:R-:W-:-:S07]  /*50c00*/  F2FP.F16.E4M3.UNPACK_B R29, R29 ;  /* 0x0000001dff1d723e */ /* 0x000fce00020006ff */
[----:B--2---:R-:W-:-:S15]  /*50c10*/  HMMA.16816.F32 R8, R12, R28, R8 ;  /* 0x0000001c0c08723c */ /* 0x004fde0000001808 */
[----:B------:R-:W-:-:S04]  /*50c20*/  NOP ;  /* 0x0000000000007918 */ /* 0x000fc80000000000 */
[----:B------:R-:W-:Y:S04]  /*50c30*/  STL.64 [R1+0x110], R8 ;  /* 0x0001100801007387 */ /* 0x000fe80000100a00 */
[----:B------:R0:W-:Y:S04]  /*50c40*/  STL.64 [R1+0x118], R10 ;  /* 0x0001180a01007387 */ /* 0x0001e80000100a00 */
[----:B0-----:R-:W2:Y:S04]  /*50c50*/  LDL.LU.64 R10, [R1+0x2768] ;  /* 0x00276800010a7983 */ /* 0x001ea80000300a00 */
[----:B------:R-:W2:Y:S01]  /*50c60*/  LDL.LU.64 R8, [R1+0x2760] ;  /* 0x0027600001087983 */ /* 0x000ea20000300a00 */
[----:B------:R-:W-:-:S02]  /*50c70*/  F2FP.F16.E4M3.UNPACK_B R26, R26 ;  /* 0x0000001aff1a723e */ /* 0x000fc400020006ff */
[----:B------:R-:W-:Y:S01]  /*50c80*/  F2FP.F16.E4M3.UNPACK_B R27, R27 ;  /* 0x0000001bff1b723e */ /* 0x000fe200020006ff */
[----:B------:R-:W-:Y:S04]  /*50c90*/  STL [R1+0x26f4], R28 ;  /* 0x0026f41c01007387 */ /* 0x000fe80000100800 */
[----:B------:R-:W-:Y:S02]  /*50ca0*/  STL [R1+0x26f0], R29 ;  /* 0x0026f01d01007387 */ /* 0x000fe40000100800 */
[----:B--2---:R-:W-:-:S15]  /*50cb0*/  HMMA.16816.F32 R8, R12, R26, R8 ;  /* 0x0000001a0c08723c */ /* 0x004fde0000001808 */
[----:B------:R-:W-:-:S04]  /*50cc0*/  NOP ;  /* 0x0000000000007918 */ /* 0x000fc80000000000 */
[----:B------:R-:W-:Y:S04]  /*50cd0*/  STL.64 [R1+0x140], R8 ;  /* 0x0001400801007387 */ /* 0x000fe80000100a00 */
[----:B------:R0:W-:Y:S04]  /*50ce0*/  STL.64 [R1+0x148], R10 ;  /* 0x0001480a01007387 */ /* 0x0001e80000100a00 */
[----:B0-----:R-:W2:Y:S04]  /*50cf0*/  LDL.LU.64 R10, [R1+0x2758] ;  /* 0x00275800010a7983 */ /* 0x001ea80000300a00 */
[----:B------:R-:W2:Y:S01]  /*50d00*/  LDL.LU.64 R8, [R1+0x2750] ;  /* 0x0027500001087983 */ /* 0x000ea20000300a00 */
[----:B----4-:R-:W-:-:S02]  /*50d10*/  F2FP.F16.E4M3.UNPACK_B R2, R23 ;  /* 0x00000017ff02723e */ /* 0x010fc400020006ff */
[----:B-----5:R-:W-:Y:S02]  /*50d20*/  F2FP.F16.E4M3.UNPACK_B R3, R20 ;  /* 0x00000014ff03723e */ /* 0x020fe400020006ff */
[----:B------:R-:W-:Y:S02]  /*50d30*/  F2FP.F16.E4M3.UNPACK_B R4, R21 ;  /* 0x00000015ff04723e */ /* 0x000fe400020006ff */
[----:B---3--:R-:W-:-:S03]  /*50d40*/  F2FP.F16.E4M3.UNPACK_B R5, R5 ;  /* 0x00000005ff05723e */ /* 0x008fc600020006ff */
[----:B------:R-:W-:-:S15]  /*50d50*/  HMMA.16816.F32 R16, R12, R2, R16 ;  /* 0x000000020c10723c */ /* 0x000fde0000001810 */
[----:B------:R-:W-:-:S04]  /*50d60*/  NOP ;  /* 0x0000000000007918 */ /* 0x000fc80000000000 */
[----:B------:R-:W-:Y:S04]  /*50d70*/  STL.64 [R1+0x170], R16 ;  /* 0x0001701001007387 */ /* 0x000fe80000100a00 */
[----:B------:R0:W-:Y:S04]  /*50d80*/  STL.64 [R1+0x178], R18 ;  /* 0x0001781201007387 */ /* 0x0001e80000100a00 */
[----:B0-----:R-:W3:Y:S01]  /*50d90*/  LDL R19, [R1+0x3cc] ;  /* 0x0003cc0001137983 */ /* 0x001ee20000100800 */
[----:B--2---:R-:W-:-:S15]  /*50da0*/  HMMA.16816.F32 R8, R12, R4, R8 ;  /* 0x000000040c08723c */ /* 0x004fde0000001808 */
[----:B------:R-:W-:-:S04]  /*50db0*/  NOP ;  /* 0x0000000000007918 */ /* 0x000fc80000000000 */
[----:B------:R-:W-:Y:S04]  /*50dc0*/  STL.64 [R1+0x190], R8 ;  /* 0x0001900801007387 */ /* 0x000fe80000100a00 */
[----:B------:R-:W-:Y:S04]  /*50dd0*/  STL.64 [R1+0x198], R10 ;  /* 0x0001980a01007387 */ /* 0x000fe80000100a00 */
[----:B------:R-:W2:Y:S04]  /*50de0*/  LDL R23, [R1+0x3ec] ;  /* 0x0003ec0001177983 */ /* 0x000ea80000100800 */
[----:B------:R-:W4:Y:S04]  /*50df0*/  LDL R20, [R1+0x3d8] ;  /* 0x0003d80001147983 */ /* 0x000f280000100800 */
[----:B--2---:R-:W-:Y:S04]  /*50e00*/  STL [R1+0x274c], R23 ;  /* 0x00274c1701007387 */ /* 0x004fe80000100800 */
[----:B----4-:R0:W-:Y:S04]  /*50e10*/  STL [R1+0x2748], R20 ;  /* 0x0027481401007387 */ /* 0x0101e80000100800 */
[----:B0-----:R-:W2:Y:S04]  /*50e20*/  LDL.LU R20, [R1+0x290] ;  /* 0x0002900001147983 */ /* 0x001ea80000300800 */
[----:B------:R-:W2:Y:S04]  /*50e30*/  LDL.LU R21, [R1+0x294] ;  /* 0x0002940001157983 */ /* 0x000ea80000300800 */
[----:B------:R-:W2:Y:S04]  /*50e40*/  LDL.LU R22, [R1+0x298] ;  /* 0x0002980001167983 */ /* 0x000ea80000300800 */
[----:B------:R-:W2:Y:S04]  /*50e50*/  LDL.LU R23, [R1+0x29c] ;  /* 0x00029c0001177983 */ /* 0x000ea80000300800 */
[----:B------:R-:W4:Y:S04]  /*50e60*/  LDL R24, [R1+0x3f8] ;  /* 0x0003f80001187983 */ /* 0x000f280000100800 */
[----:B------:R-:W4:Y:S04]  /*50e70*/  LDL R25, [R1+0x3fc] ;  /* 0x0003fc0001197983 */ /* 0x000f280000100800 */
[----:B------:R-:W5:Y:S04]  /*50e80*/  LDL R8, [R1+0x398] ;  /* 0x0003980001087983 */ /* 0x000f680000100800 */
[----:B------:R-:W-:Y:S04]  /*50e90*/  STL.64 [R1+0x2710], R26 ;  /* 0x0027101a01007387 */ /* 0x000fe80000100a00 */
[----:B----4-:R0:W-:Y:S04]  /*50ea0*/  STL.64 [R1+0x2708], R24 ;  /* 0x0027081801007387 */ /* 0x0101e80000100a00 */
[----:B0-----:R-:W4:Y:S04]  /*50eb0*/  LDL.LU R24, [R1+0x2d0] ;  /* 0x0002d00001187983 */ /* 0x001f280000300800 */
[----:B------:R-:W4:Y:S04]  /*50ec0*/  LDL.LU R25, [R1+0x2d4] ;  /* 0x0002d40001197983 */ /* 0x000f280000300800 */
[----:B------:R-:W2:Y:S04]  /*50ed0*/  LDL.LU R26, [R1+0x2d8] ;  /* 0x0002d800011a7983 */ /* 0x000ea80000300800 */
[----:B------:R-:W2:Y:S04]  /*50ee0*/  LDL.LU R27, [R1+0x2dc] ;  /* 0x0002dc00011b7983 */ /* 0x000ea80000300800 */
[----:B------:R-:W3:Y:S04]  /*50ef0*/  LDL R18, [R1+0x3c8] ;  /* 0x0003c80001127983 */ /* 0x000ee80000100800 */
[----:B------:R-:W2:Y:S04]  /*50f00*/  LDL R16, [R1+0x3b8] ;  /* 0x0003b80001107983 */ /* 0x000ea80000100800 */
[----:B------:R-:W2:Y:S04]  /*50f10*/  LDL R17, [R1+0x3bc] ;  /* 0x0003bc0001117983 */ /* 0x000ea80000100800 */
[----:B------:R-:W4:Y:S04]  /*50f20*/  LDL R9, [R1+0x39c] ;  /* 0x00039c0001097983 */ /* 0x000f280000100800 */
[----:B------:R-:W4:Y:S04]  /*50f30*/  LDL R10, [R1+0x3a8] ;  /* 0x0003a800010a7983 */ /* 0x000f280000100800 */
[----:B------:R-:W4:Y:S04]  /*50f40*/  LDL R11, [R1+0x3ac] ;  /* 0x0003ac00010b7983 */ /* 0x000f280000100800 */
[----:B---3--:R-:W-:Y:S04]  /*50f50*/  STL.64 [R1+0x2740], R18 ;  /* 0x0027401201007387 */ /* 0x008fe80000100a00 */
[----:B--2---:R0:W-:Y:S04]  /*50f60*/  STL.64 [R1+0x2738], R16 ;  /* 0x0027381001007387 */ /* 0x0041e80000100a00 */
[----:B0-----:R-:W2:Y:S04]  /*50f70*/  LDL.LU R16, [R1+0x2a0] ;  /* 0x0002a00001107983 */ /* 0x001ea80000300800 */
[----:B------:R-:W2:Y:S04]  /*50f80*/  LDL.LU R17, [R1+0x2a4] ;  /* 0x0002a40001117983 */ /* 0x000ea80000300800 */
[----:B------:R-:W2:Y:S04]  /*50f90*/  LDL.LU R18, [R1+0x2a8] ;  /* 0x0002a80001127983 */ /* 0x000ea80000300800 */
[----:B------:R-:W2:Y:S04]  /*50fa0*/  LDL.LU R19, [R1+0x2ac] ;  /* 0x0002ac0001137983 */ /* 0x000ea80000300800 */
[----:B------:R-:W-:Y:S04]  /*50fb0*/  STL.64 [R1+0x2720], R26 ;  /* 0x0027201a01007387 */ /* 0x000fe80000100a00 */
[----:B----4-:R0:W-:Y:S04]  /*50fc0*/  STL.64 [R1+0x2718], R24 ;  /* 0x0027181801007387 */ /* 0x0101e80000100a00 */
[----:B0-----:R-:W3:Y:S04]  /*50fd0*/  LDL.LU R24, [R1+0x2c0] ;  /* 0x0002c00001187983 */ /* 0x001ee80000300800 */
[----:B------:R-:W3:Y:S04]  /*50fe0*/  LDL.LU R25, [R1+0x2c4] ;  /* 0x0002c40001197983 */ /* 0x000ee80000300800 */
[----:B------:R-:W4:Y:S04]  /*50ff0*/  LDL.LU R26, [R1+0x2c8] ;  /* 0x0002c800011a7983 */ /* 0x000f280000300800 */
[----:B------:R-:W4:Y:S01]  /*51000*/  LDL.LU R27, [R1+0x2cc] ;  /* 0x0002cc00011b7983 */ /* 0x000f220000300800 */
[----:B------:R-:W-:-:S02]  /*51010*/  F2FP.F16.E4M3.UNPACK_B R6, R6 ;  /* 0x00000006ff06723e */ /* 0x000fc400020006ff */
[----:B------:R-:W-:Y:S02]  /*51020*/  F2FP.F16.E4M3.UNPACK_B R7, R7 ;  /* 0x00000007ff07723e */ /* 0x000fe400020006ff */
[----:B-----5:R-:W-:Y:S02]  /*51030*/  F2FP.F16.E4M3.UNPACK_B R8, R8 ;  /* 0x00000008ff08723e */ /* 0x020fe400020006ff */
[----:B------:R-:W-:-:S03]  /*51040*/  F2FP.F16.E4M3.UNPACK_B R9, R9 ;  /* 0x00000009ff09723e */ /* 0x000fc600020006ff */
[C---:B------:R-:W-:Y:S01]  /*51050*/  HMMA.16816.F32 R20, R12.reuse, R6, R20 ;  /* 0x000000060c14723c */ /* 0x040fe20000001814 */
[----:B----4-:R-:W-:Y:S04]  /*51060*/  STL.64 [R1+0x2730], R26 ;  /* 0x0027301a01007387 */ /* 0x010fe80000100a00 */
[----:B---3--:R0:W-:Y:S04]  /*51070*/  STL.64 [R1+0x2728], R24 ;  /* 0x0027281801007387 */ /* 0x0081e80000100a00 */
[----:B0-----:R-:W3:Y:S04]  /*51080*/  LDL.LU R24, [R1+0x2b0] ;  /* 0x0002b00001187983 */ /* 0x001ee80000300800 */
[----:B------:R-:W3:Y:S04]  /*51090*/  LDL.LU R25, [R1+0x2b4] ;  /* 0x0002b40001197983 */ /* 0x000ee80000300800 */
[----:B------:R-:W3:Y:S04]  /*510a0*/  LDL.LU R26, [R1+0x2b8] ;  /* 0x0002b800011a7983 */ /* 0x000ee80000300800 */
[----:B------:R-:W3:Y:S01]  /*510b0*/  LDL.LU R27, [R1+0x2bc] ;  /* 0x0002bc00011b7983 */ /* 0x000ee20000300800 */
[----:B------:R-:W-:Y:S01]  /*510c0*/  F2FP.F16.E4M3.UNPACK_B R10, R10 ;  /* 0x0000000aff0a723e */ /* 0x000fe200020006ff */
[C---:B--2---:R-:W-:Y:S01]  /*510d0*/  HMMA.16816.F32 R16, R12.reuse, R8, R16 ;  /* 0x000000080c10723c */ /* 0x044fe20000001810 */
[----:B------:R-:W-:Y:S01]  /*510e0*/  F2FP.F16.E4M3.UNPACK_B R11, R11 ;  /* 0x0000000bff0b723e */ /* 0x000fe200020006ff */
[----:B------:R-:W2:Y:S04]  /*510f0*/  LDL.LU R0, [R1+0xa4c] ;  /* 0x000a4c0001007983 */ /* 0x000ea80000300800 */
[----:B------:R-:W4:Y:S04]  /*51100*/  LDL.LU R28, [R1+0xa5c] ;  /* 0x000a5c00011c7983 */ /* 0x000f280000300800 */
[----:B------:R-:W5:Y:S04]  /*51110*/  LDL.LU R29, [R1+0xa54] ;  /* 0x000a5400011d7983 */ /* 0x000f680000300800 */
[----:B------:R-:W-:Y:S04]  /*51120*/  STL.64 [R1+0x1b0], R20 ;  /* 0x0001b01401007387 */ /* 0x000fe80000100a00 */
[----:B------:R0:W-:Y:S04]  /*51130*/  STL.64 [R1+0x1b8], R22 ;  /* 0x0001b81601007387 */ /* 0x0001e80000100a00 */
[----:B0-----:R-:W2:Y:S04]  /*51140*/  LDL.LU R23, [R1+0x274c] ;  /* 0x00274c0001177983 */ /* 0x001ea80000300800 */
[----:B------:R-:W2:Y:S04]  /*51150*/  LDL.LU R20, [R1+0x2748] ;  /* 0x0027480001147983 */ /* 0x000ea80000300800 */
[----:B------:R-:W2:Y:S04]  /*51160*/  LDL R21, [R1+0x3dc] ;  /* 0x0003dc0001157983 */ /* 0x000ea80000100800 */
[----:B------:R-:W2:Y:S04]  /*51170*/  LDL R22, [R1+0x3e8] ;  /* 0x0003e80001167983 */ /* 0x000ea80000100800 */
[----:B------:R0:W-:Y:S04]  /*51180*/  STL.64 [R1+0x2660], R6 ;  /* 0x0026600601007387 */ /* 0x0001e80000100a00 */
[----:B0-----:R-:W4:Y:S04]  /*51190*/  LDL.LU R6, [R1+0xa60] ;  /* 0x000a600001067983 */ /* 0x001f280000300800 */
[----:B------:R-:W5:Y:S04]  /*511a0*/  LDL.LU R7, [R1+0xa58] ;  /* 0x000a580001077983 */ /* 0x000f680000300800 */
[----:B------:R0:W-:Y:S04]  /*511b0*/  STL.64 [R1+0x2658], R4 ;  /* 0x0026580401007387 */ /* 0x0001e80000100a00 */
[----:B0-----:R-:W2:Y:S04]  /*511c0*/  LDL.LU R5, [R1+0xa50] ;  /* 0x000a500001057983 */ /* 0x001ea80000300800 */
[----:B------:R-:W-:Y:S04]  /*511d0*/  STL.64 [R1+0x1c0], R16 ;  /* 0x0001c01001007387 */ /* 0x000fe80000100a00 */
[----:B------:R0:W-:Y:S04]  /*511e0*/  STL.64 [R1+0x1c8], R18 ;  /* 0x0001c81201007387 */ /* 0x0001e80000100a00 */
[----:B0-----:R-:W2:Y:S04]  /*511f0*/  LDL.LU.64 R18, [R1+0x2740] ;  /* 0x0027400001127983 */ /* 0x001ea80000300a00 */
[----:B------:R-:W2:Y:S01]  /*51200*/  LDL.LU.64 R16, [R1+0x2738] ;  /* 0x0027380001107983 */ /* 0x000ea20000300a00 */
[----:B---3--:R-:W-:-:S15]  /*51210*/  HMMA.16816.F32 R24, R12, R10, R24 ;  /* 0x0000000a0c18723c */ /* 0x008fde0000001818 */
[----:B------:R-:W-:-:S04]  /*51220*/  NOP ;  /* 0x0000000000007918 */ /* 0x000fc80000000000 */
        /* <DEDUP_REMOVED lines=10> */
[----:B--2---:R-:W-:-:S02]  /*512d0*/  F2FP.F16.E4M3.UNPACK_B R16, R16 ;  /* 0x00000010ff10723e */ /* 0x004fc400020006ff */
[----:B------:R-:W-:-:S07]  /*512e0*/  F2FP.F16.E4M3.UNPACK_B R17, R17 ;  /* 0x00000011ff11723e */ /* 0x000fce00020006ff */
[----:B---3--:R-:W-:-:S15]  /*512f0*/  HMMA.16816.F32 R24, R12, R16, R24 ;  /* 0x000000100c18723c */ /* 0x008fde0000001818 */
        /* <DEDUP_REMOVED lines=12> */
[----:B------:R-:W3:Y:S04]  /*513c0*/  LDL.LU.64 R24, [R1+0x2708] ;  /* 0x0027080001187983 */ /* 0x000ee80000300a00 */
[----:B------:R-:W-:Y:S04]  /*513d0*/  STL.64 [R1+0x2620], R18 ;  /* 0x0026201201007387 */ /* 0x000fe80000100a00 */
[----:B------:R0:W-:Y:S04]  /*513e0*/  STL.64 [R1+0x2618], R16 ;  /* 0x0026181001007387 */ /* 0x0001e80000100a00 */
[----:B0-----:R-:W2:Y:S04]  /*513f0*/  LDL.LU R16, [R1+0x2e0] ;  /* 0x0002e00001107983 */ /* 0x001ea80000300800 */
[----:B------:R-:W2:Y:S04]  /*51400*/  LDL.LU R17, [R1+0x2e4] ;  /* 0x0002e40001117983 */ /* 0x000ea80000300800 */
[----:B------:R-:W2:Y:S04]  /*51410*/  LDL.LU R18, [R1+0x2e8] ;  /* 0x0002e80001127983 */ /* 0x000ea80000300800 */
[----:B------:R-:W2:Y:S01]  /*51420*/  LDL.LU R19, [R1+0x2ec] ;  /* 0x0002ec0001137983 */ /* 0x000ea20000300800 */
[----:B------:R-:W-:-:S02]  /*51430*/  F2FP.F16.E4M3.UNPACK_B R20, R20 ;  /* 0x00000014ff14723e */ /* 0x000fc400020006ff */
[----:B------:R-:W-:Y:S02]  /*51440*/  F2FP.F16.E4M3.UNPACK_B R21, R21 ;  /* 0x00000015ff15723e */ /* 0x000fe400020006ff */
[----:B------:R-:W-:Y:S02]  /*51450*/  F2FP.F16.E4M3.UNPACK_B R22, R22 ;  /* 0x00000016ff16723e */ /* 0x000fe400020006ff */
[----:B------:R-:W-:-:S07]  /*51460*/  F2FP.F16.E4M3.UNPACK_B R23, R23 ;  /* 0x00000017ff17723e */ /* 0x000fce00020006ff */
[----:B----4-:R-:W-:Y:S01]  /*51470*/  HMMA.16816.F32 R8, R12, R22, R8 ;  /* 0x000000160c08723c */ /* 0x010fe20000001808 */
[----:B------:R-:W-:Y:S02]  /*51480*/  IMAD R0, R0, 0x100, R5 ;  /* 0x0000010000007824 */ /* 0x000fe400078e0205 */
[----:B------:R-:W-:Y:S02]  /*51490*/  IMAD R28, R28, 0x100, R6 ;  /* 0x000001001c1c7824 */ /* 0x000fe400078e0206 */
[----:B-----5:R-:W-:-:S03]  /*514a0*/  IMAD R29, R29, 0x100, R7 ;  /* 0x000001001d1d7824 */ /* 0x020fc600078e0207 */
[----:B--2---:R-:W-:-:S15]  /*514b0*/  HMMA.16816.F32 R16, R12, R20, R16 ;  /* 0x000000140c10723c */ /* 0x004fde0000001810 */
[----:B------:R-:W-:-:S04]  /*514c0*/  NOP ;  /* 0x0000000000007918 */ /* 0x000fc80000000000 */
[----:B------:R-:W-:Y:S04]  /*514d0*/  STL.64 [R1+0x250], R16 ;  /* 0x0002501001007387 */ /* 0x000fe80000100a00 */
[----:B------:R-:W-:Y:S04]  /*514e0*/  STL.64 [R1+0x258], R18 ;  /* 0x0002581201007387 */ /* 0x000fe80000100a00 */
[----:B------:R-:W-:Y:S04]  /*514f0*/  STL.64 [R1+0x2600], R22 ;  /* 0x0026001601007387 */ /* 0x000fe80000100a00 */
[----:B------:R0:W-:Y:S04]  /*51500*/  STL.64 [R1+0x25f8], R20 ;  /* 0x0025f81401007387 */ /* 0x0001e80000100a00 */
[----:B------:R1:W-:Y:S04]  /*51510*/  STL.64 [R1+0x260], R8 ;  /* 0x0002600801007387 */ /* 0x0003e80000100a00 */
[----:B------:R2:W-:Y:S04]  /*51520*/  STL.64 [R1+0x268], R10 ;  /* 0x0002680a01007387 */ /* 0x0005e80000100a00 */
        /* <DEDUP_REMOVED lines=28> */
[----:B--2---:R0:W-:Y:S04]  /*516f0*/  STL.64 [R1+0x2690], R6 ;  /* 0x0026900601007387 */ /* 0x0041e80000100a00 */
[----:B0-----:R-:W2:Y:S04]  /*51700*/  LDL.LU R6, [R1] ;  /* 0x0000000001067983 */ /* 0x001ea80000300800 */
[----:B------:R-:W2:Y:S04]  /*51710*/  LDL.LU R7, [R1+0x4] ;  /* 0x0000040001077983 */ /* 0x000ea80000300800 */
[----:B------:R0:W-:Y:S04]  /*51720*/  STL.64 [R1+0x2688], R4 ;  /* 0x0026880401007387 */ /* 0x0001e80000100a00 */
[----:B0-----:R-:W3:Y:S04]  /*51730*/  LDL.LU R4, [R1+0x8] ;  /* 0x0000080001047983 */ /* 0x001ee80000300800 */
[----:B------:R-:W3:Y:S04]  /*51740*/  LDL.LU R5, [R1+0xc] ;  /* 0x00000c0001057983 */ /* 0x000ee80000300800 */
[----:B--2---:R-:W-:Y:S04]  /*51750*/  STL.64 [R1+0x26a8], R6 ;  /* 0x0026a80601007387 */ /* 0x004fe80000100a00 */
[----:B---3--:R-:W-:Y:S04]  /*51760*/  STL.64 [R1+0x26c0], R4 ;  /* 0x0026c00401007387 */ /* 0x008fe80000100a00 */
[----:B------:R-:W-:Y:S04]  /*51770*/  STL.64 [R1+0x2650], R10 ;  /* 0x0026500a01007387 */ /* 0x000fe80000100a00 */
[----:B------:R0:W-:Y:S04]  /*51780*/  STL.64 [R1+0x2648], R8 ;  /* 0x0026480801007387 */ /* 0x0001e80000100a00 */
[----:B0-----:R-:W2:Y:S04]  /*51790*/  LDL.LU R8, [R1+0xf0] ;  /* 0x0000f00001087983 */ /* 0x001ea80000300800 */
[----:B------:R-:W2:Y:S04]  /*517a0*/  LDL.LU R9, [R1+0xf4] ;  /* 0x0000f40001097983 */ /* 0x000ea80000300800 */
[----:B------:R-:W3:Y:S04]  /*517b0*/  LDL.LU R10, [R1+0xf8] ;  /* 0x0000f800010a7983 */ /* 0x000ee80000300800 */
[----:B------:R-:W3:Y:S04]  /*517c0*/  LDL.LU R11, [R1+0xfc] ;  /* 0x0000fc00010b7983 */ /* 0x000ee80000300800 */
[----:B------:R-:W2:Y:S04]  /*517d0*/  LDL.LU R6, [R1+0x10] ;  /* 0x0000100001067983 */ /* 0x000ea80000300800 */
[----:B------:R-:W2:Y:S04]  /*517e0*/  LDL.LU R7, [R1+0x14] ;  /* 0x0000140001077983 */ /* 0x000ea80000300800 */
[----:B--2---:R-:W-:Y:S04]  /*517f0*/  STL.64 [R1+0x26d8], R6 ;  /* 0x0026d80601007387 */ /* 0x004fe80000100a00 */
[----:B---3--:R-:W-:Y:S04]  /*51800*/  STL.64 [R1+0x26a0], R10 ;  /* 0x0026a00a01007387 */ /* 0x008fe80000100a00 */
[----:B------:R0:W-:Y:S04]  /*51810*/  STL.64 [R1+0x2698], R8 ;  /* 0x0026980801007387 */ /* 0x0001e80000100a00 */
[----:B0-----:R-:W2:Y:S04]  /*51820*/  LDL.LU R8, [R1+0x180] ;  /* 0x0001800001087983 */ /* 0x001ea80000300800 */
[----:B------:R-:W2:Y:S04]  /*51830*/  LDL.LU R9, [R1+0x184] ;  /* 0x0001840001097983 */ /* 0x000ea80000300800 */
[----:B------:R-:W3:Y:S04]  /*51840*/  LDL.LU R10, [R1+0x188] ;  /* 0x00018800010a7983 */ /* 0x000ee80000300800 */
[----:B------:R-:W3:Y:S04]  /*51850*/  LDL.LU R11, [R1+0x18c] ;  /* 0x00018c00010b7983 */ /* 0x000ee80000300800 */
[----:B------:R-:W2:Y:S04]  /*51860*/  LDL.LU R4, [R1+0x18] ;  /* 0x0000180001047983 */ /* 0x000ea80000300800 */
[----:B------:R-:W4:Y:S04]  /*51870*/  LDL.LU R5, [R1+0x1c] ;  /* 0x00001c0001057983 */ /* 0x000f280000300800 */
[----:B---3--:R-:W-:Y:S04]  /*51880*/  STL.64 [R1+0x26b8], R10 ;  /* 0x0026b80a01007387 */ /* 0x008fe80000100a00 */
[----:B--2---:R0:W-:Y:S04]  /*51890*/  STL.64 [R1+0x26b0], R8 ;  /* 0x0026b00801007387 */ /* 0x0041e80000100a00 */
        /* <DEDUP_REMOVED lines=18> */
[----:B------:R-:W-:-:S02]  /*519c0*/  F2FP.F16.E4M3.UNPACK_B R24, R24 ;  /* 0x00000018ff18723e */ /* 0x000fc400020006ff */
[----:B------:R-:W-:Y:S01]  /*519d0*/  F2FP.F16.E4M3.UNPACK_B R25, R25 ;  /* 0x00000019ff19723e */ /* 0x000fe200020006ff */
[----:B---3--:R-:W-:Y:S04]  /*519e0*/  STL.64 [R1+0x2700], R10 ;  /* 0x0027000a01007387 */ /* 0x008fe80000100a00 */
[----:B--2---:R0:W-:Y:S04]  /*519f0*/  STL.64 [R1+0x26f8], R8 ;  /* 0x0026f80801007387 */ /* 0x0041e80000100a00 */
[----:B0-----:R-:W2:Y:S04]  /*51a00*/  LDL.LU R8, [R1+0x210] ;  /* 0x0002100001087983 */ /* 0x001ea80000300800 */
[----:B------:R-:W2:Y:S04]  /*51a10*/  LDL.LU R9, [R1+0x214] ;  /* 0x0002140001097983 */ /* 0x000ea80000300800 */
[----:B------:R-:W2:Y:S04]  /*51a20*/  LDL.LU R10, [R1+0x218] ;  /* 0x00021800010a7983 */ /* 0x000ea80000300800 */
[----:B------:R-:W2:Y:S04]  /*51a30*/  LDL.LU R11, [R1+0x21c] ;  /* 0x00021c00010b7983 */ /* 0x000ea80000300800 */
        /* <DEDUP_REMOVED lines=11> */
[----:B------:R-:W4:Y:S01]  /*51af0*/  LDL.LU R23, [R1+0x8c] ;  /* 0x00008c0001177983 */ /* 0x000f220000300800 */
[----:B--2---:R-:W-:Y:S03]  /*51b00*/  HMMA.16816.F32 R12, R12, R24, R8 ;  /* 0x000000180c0c723c */ /* 0x004fe60000001808 */
[----:B------:R-:W2:Y:S04]  /*51b10*/  LDL.LU.64 R10, [R1+0x2700] ;  /* 0x00270000010a7983 */ /* 0x000ea80000300a00 */
[----:B------:R-:W2:Y:S01]  /*51b20*/  LDL.LU.64 R8, [R1+0x26f8] ;  /* 0x0026f80001087983 */ /* 0x000ea20000300a00 */
[----:B------:R-:W-:-:S11]  /*51b30*/  IMAD R6, R7, 0x100, R6 ;  /* 0x0000010007067824 */ /* 0x000fd600078e0206 */
[----:B------:R0:W-:Y:S04]  /*51b40*/  STL.64 [R1+0x240], R12 ;  /* 0x0002400c01007387 */ /* 0x0001e80000100a00 */
[----:B------:R1:W-:Y:S01]  /*51b50*/  STL.64 [R1+0x248], R14 ;  /* 0x0002480e01007387 */ /* 0x0003e20000100a00 */
[----:B0-----:R-:W-:Y:S02]  /*51b60*/  F2FP.F16.E4M3.UNPACK_B R12, R0 ;  /* 0x00000000ff0c723e */ /* 0x001fe400020006ff */
[----:B-1----:R-:W-:Y:S02]  /*51b70*/  F2FP.F16.E4M3.UNPACK_B R14, R28 ;  /* 0x0000001cff0e723e */ /* 0x002fe400020006ff */
[----:B------:R-:W-:Y:S02]  /*51b80*/  F2FP.F16.E4M3.UNPACK_B R13, R29 ;  /* 0x0000001dff0d723e */ /* 0x000fe400020006ff */
[----:B------:R-:W-:Y:S01]  /*51b90*/  F2FP.F16.E4M3.UNPACK_B R15, R6 ;  /* 0x00000006ff0f723e */ /* 0x000fe200020006ff */
[----:B------:R-:W5:Y:S04]  /*51ba0*/  LDL.LU R0, [R1+0xa6c] ;  /* 0x000a6c0001007983 */ /* 0x000f680000300800 */
[----:B------:R-:W3:Y:S04]  /*51bb0*/  LDL.LU R28, [R1+0x26f4] ;  /* 0x0026f400011c7983 */ /* 0x000ee80000300800 */
[----:B------:R-:W3:Y:S01]  /*51bc0*/  LDL.LU R29, [R1+0x26f0] ;  /* 0x0026f000011d7983 */ /* 0x000ee20000300800 */
        /* <DEDUP_REMOVED lines=23> */
[----:B0-----:R-:W3:Y:S04]  /*51d40*/  LDL.LU.64 R6, [R1+0x2690] ;  /* 0x0026900001067983 */ /* 0x001ee80000300a00 */
[----:B------:R-:W3:Y:S02]  /*51d50*/  LDL.LU.64 R4, [R1+0x2688] ;  /* 0x0026880001047983 */ /* 0x000ee40000300a00 */
[----:B---3--:R-:W-:-:S15]  /*51d60*/  HMMA.16816.F32 R4, R12, R28, R4 ;  /* 0x0000001c0c04723c */ /* 0x008fde0000001804 */
[----:B------:R-:W-:-:S04]  /*51d70*/  NOP ;  /* 0x0000000000007918 */ /* 0x000fc80000000000 */
[----:B------:R-:W-:Y:S04]  /*51d80*/  STL.64 [R1+0x1a0], R4 ;  /* 0x0001a00401007387 */ /* 0x000fe80000100a00 */
[----:B------:R0:W-:Y:S04]  /*51d90*/  STL.64 [R1+0x1a8], R6 ;  /* 0x0001a80601007387 */ /* 0x0001e80000100a00 */
[----:B0-----:R-:W3:Y:S04]  /*51da0*/  LDL.LU.64 R6, [R1+0x2680] ;  /* 0x0026800001067983 */ /* 0x001ee80000300a00 */
[----:B------:R-:W3:Y:S04]  /*51db0*/  LDL.LU.64 R4, [R1+0x2678] ;  /* 0x0026780001047983 */ /* 0x000ee80000300a00 */
[----:B------:R-:W2:Y:S04]  /*51dc0*/  LDL.LU R28, [R1+0xa88] ;  /* 0x000a8800011c7983 */ /* 0x000ea80000300800 */
[----:B------:R-:W2:Y:S01]  /*51dd0*/  LDL.LU R29, [R1+0xa84] ;  /* 0x000a8400011d7983 */ /* 0x000ea20000300800 */
        /* <DEDUP_REMOVED lines=13> */
[----:B------:R-:W2:Y:S04]  /*51eb0*/  LDL.LU.64 R4, [R1+0x2658] ;  /* 0x0026580001047983 */ /* 0x000ea80000300a00 */
[----:B------:R-:W3:Y:S04]  /*51ec0*/  LDL.LU R2, [R1+0xa80] ;  /* 0x000a800001027983 */ /* 0x000ee80000300800 */
[----:B------:R-:W3:Y:S01]  /*51ed0*/  LDL.LU R3, [R1+0xa7c] ;  /* 0x000a7c0001037983 */ /* 0x000ee20000300800 */
[----:B--2---:R-:W-:-:S15]  /*51ee0*/  HMMA.16816.F32 R8, R12, R4, R8 ;  /* 0x000000040c08723c */ /* 0x004fde0000001808 */
        /* <DEDUP_REMOVED lines=10> */
[----:B0-----:R-:W2:Y:S04]  /*51f90*/  LDL.LU.64 R10, [R1+0x2640] ;  /* 0x00264000010a7983 */ /* 0x001ea80000300a00 */
[----:B------:R-:W3:Y:S02]  /*51fa0*/  LDL.LU.64 R8, [R1+0x2638] ;  /* 0x0026380001087983 */ /* 0x000ee40000300a00 */
[----:B---3--:R-:W-:-:S15]  /*51fb0*/  HMMA.16816.F32 R16, R12, R8, R16 ;  /* 0x000000080c10723c */ /* 0x008fde0000001810 */
        /* <DEDUP_REMOVED lines=21> */
[----:B------:R-:W3:Y:S04]  /*52110*/  LDL.LU.64 R22, [R1+0x2600] ;  /* 0x0026000001167983 */ /* 0x000ee80000300a00 */
[----:B------:R-:W2:-:S13]  /*52120*/  LDL.LU.64 R20, [R1+0x25f8] ;  /* 0x0025f80001147983 */ /* 0x000e9a0000300a00 */
[----:B------:R0:W-:Y:S04]  /*52130*/  STL.64 [R1+0x60], R16 ;  /* 0x0000601001007387 */ /* 0x0001e80000100a00 */
[----:B------:R1:W-:Y:S04]  /*52140*/  STL.64 [R1+0x68], R18 ;  /* 0x0000681201007387 */ /* 0x0003e80000100a00 */
[----:B0-----:R-:W2:Y:S04]  /*52150*/  LDL.LU R16, [R1+0x50] ;  /* 0x0000500001107983 */ /* 0x001ea80000300800 */
[----:B------:R-:W2:Y:S04]  /*52160*/  LDL.LU R17, [R1+0x54] ;  /* 0x0000540001117983 */ /* 0x000ea80000300800 */
[----:B-1----:R-:W2:Y:S04]  /*52170*/  LDL.LU R18, [R1+0x58] ;  /* 0x0000580001127983 */ /* 0x002ea80000300800 */
[----:B------:R-:W2:Y:S01]  /*52180*/  LDL.LU R19, [R1+0x5c] ;  /* 0x00005c0001137983 */ /* 0x000ea20000300800 */
[C---:B---3--:R-:W-:Y:S08]  /*52190*/  HMMA.16816.F32 R8, R12.reuse, R22, R8 ;  /* 0x000000160c08723c */ /* 0x048ff00000001808 */
[----:B--2---:R-:W-:-:S15]  /*521a0*/  HMMA.16816.F32 R16, R12, R20, R16 ;  /* 0x000000140c10723c */ /* 0x004fde0000001810 */
[----:B------:R-:W-:-:S04]  /*521b0*/  NOP ;  /* 0x0000000000007918 */ /* 0x000fc80000000000 */
[----:B------:R-:W-:Y:S04]  /*521c0*/  STL.64 [R1+0x50], R16 ;  /* 0x0000501001007387 */ /* 0x000fe80000100a00 */
[----:B------:R-:W-:Y:S04]  /*521d0*/  STL.64 [R1+0x58], R18 ;  /* 0x0000581201007387 */ /* 0x000fe80000100a00 */
[----:B------:R-:W-:Y:S04]  /*521e0*/  STL.64 [R1+0x30], R8 ;  /* 0x0000300801007387 */ /* 0x000fe80000100a00 */
[----:B------:R0:W-:Y:S04]  /*521f0*/  STL.64 [R1+0x38], R10 ;  /* 0x0000380a01007387 */ /* 0x0001e80000100a00 */
[----:B------:R-:W2:Y:S04]  /*52200*/  LDL.LU R20, [R1+0x110] ;  /* 0x0001100001147983 */ /* 0x000ea80000300800 */
[----:B------:R-:W2:Y:S04]  /*52210*/  LDL.LU R21, [R1+0x114] ;  /* 0x0001140001157983 */ /* 0x000ea80000300800 */
[----:B------:R-:W3:Y:S04]  /*52220*/  LDL.LU R22, [R1+0x118] ;  /* 0x0001180001167983 */ /* 0x000ee80000300800 */
[----:B------:R-:W3:Y:S01]  /*52230*/  LDL.LU R23, [R1+0x11c] ;  /* 0x00011c0001177983 */ /* 0x000ee20000300800 */
[----:B------:R-:W-:-:S02]  /*52240*/  IMAD R2, R3, 0x100, R2 ;  /* 0x0000010003027824 */ /* 0x000fc400078e0202 */
[----:B------:R-:W-:Y:S02]  /*52250*/  IMAD R4, R29, 0x100, R28 ;  /* 0x000001001d047824 */ /* 0x000fe400078e021c */
[----:B------:R-:W-:Y:S01]  /*52260*/  IMAD R3, R27, 0x100, R26 ;  /* 0x000001001b037824 */ /* 0x000fe200078e021a */
[----:B------:R-:W4:Y:S04]  /*52270*/  LDL.LU R29, [R1+0x31c] ;  /* 0x00031c00011d7983 */ /* 0x000f280000300800 */
[----:B------:R-:W4:Y:S04]  /*52280*/  LDL.LU R26, [R1+0x328] ;  /* 0x00032800011a7983 */ /* 0x000f280000300800 */
[----:B------:R-:W4:Y:S04]  /*52290*/  LDL.LU R27, [R1+0x32c] ;  /* 0x00032c00011b7983 */ /* 0x000f280000300800 */
[----:B0-----:R-:W4:Y:S04]  /*522a0*/  LDL.LU R10, [R1+0x348] ;  /* 0x00034800010a7983 */ /* 0x001f280000300800 */
[----:B---3--:R-:W-:Y:S04]  /*522b0*/  STL.64 [R1+0x25c0], R22 ;  /* 0x0025c01601007387 */ /* 0x008fe80000100a00 */
[----:B--2---:R0:W-:Y:S04]  /*522c0*/  STL.64 [R1+0x25b8], R20 ;  /* 0x0025b81401007387 */ /* 0x0041e80000100a00 */
[----:B0-----:R-:W2:Y:S04]  /*522d0*/  LDL.LU R20, [R1+0xa0] ;  /* 0x0000a00001147983 */ /* 0x001ea80000300800 */
[----:B------:R-:W2:Y:S04]  /*522e0*/  LDL.LU R21, [R1+0xa4] ;  /* 0x0000a40001157983 */ /* 0x000ea80000300800 */
[----:B------:R-:W3:Y:S04]  /*522f0*/  LDL.LU R22, [R1+0xa8] ;  /* 0x0000a80001167983 */ /* 0x000ee80000300800 */
[----:B------:R-:W3:Y:S04]  /*52300*/  LDL.LU R23, [R1+0xac] ;  /* 0x0000ac0001177983 */ /* 0x000ee80000300800 */
[----:B------:R-:W2:Y:S04]  /*52310*/  LDL.LU R28, [R1+0x318] ;  /* 0x00031800011c7983 */ /* 0x000ea80000300800 */
        /* <DEDUP_REMOVED lines=12> */
[----:B-----5:R-:W-:-:S03]  /*523e0*/  IMAD R0, R0, 0x100, R5 ;  /* 0x0000010000007824 */ /* 0x020fc600078e0205 */
[----:B---3--:R-:W-:Y:S04]  /*523f0*/  STL.64 [R1+0x25f0], R22 ;  /* 0x0025f01601007387 */ /* 0x008fe80000100a00 */
[----:B--2---:R0:W-:Y:S04]  /*52400*/  STL.64 [R1+0x25e8], R20 ;  /* 0x0025e81401007387 */ /* 0x0041e80000100a00 */
[----:B0-----:R-:W2:Y:S04]  /*52410*/  LDL.LU R20, [R1+0x20] ;  /* 0x0000200001147983 */ /* 0x001ea80000300800 */
[----:B------:R-:W2:Y:S04]  /*52420*/  LDL.LU R21, [R1+0x24] ;  /* 0x0000240001157983 */ /* 0x000ea80000300800 */
[----:B------:R-:W2:Y:S04]  /*52430*/  LDL.LU R22, [R1+0x28] ;  /* 0x0000280001167983 */ /* 0x000ea80000300800 */
[----:B------:R-:W2:Y:S04]  /*52440*/  LDL.LU R23, [R1+0x2c] ;  /* 0x00002c0001177983 */ /* 0x000ea80000300800 */
[----:B------:R-:W3:Y:S04]  /*52450*/  LDL.LU R11, [R1+0x34c] ;  /* 0x00034c00010b7983 */ /* 0x000ee80000300800 */
        /* <DEDUP_REMOVED lines=9> */
[----:B--2---:R-:W-:Y:S03]  /*524f0*/  HMMA.16816.F32 R12, R12, R24, R20 ;  /* 0x000000180c0c723c */ /* 0x004fe60000001814 */
[----:B------:R-:W2:Y:S04]  /*52500*/  LDL.LU.64 R22, [R1+0x25f0] ;  /* 0x0025f00001167983 */ /* 0x000ea80000300a00 */
[----:B------:R-:W2:Y:S04]  /*52510*/  LDL.LU.64 R20, [R1+0x25e8] ;  /* 0x0025e80001147983 */ /* 0x000ea80000300a00 */
[----:B------:R-:W2:Y:S04]  /*52520*/  LDL.LU R24, [R1+0x308] ;  /* 0x0003080001187983 */ /* 0x000ea80000300800 */
[----:B------:R-:W3:Y:S04]  /*52530*/  LDL.LU R25, [R1+0x30c] ;  /* 0x00030c0001197983 */ /* 0x000ee80000300800 */
[----:B------:R0:W-:Y:S04]  /*52540*/  STL.64 [R1+0x20], R12 ;  /* 0x0000200c01007387 */ /* 0x0001e80000100a00 */
[----:B------:R1:W-:Y:S01]  /*52550*/  STL.64 [R1+0x28], R14 ;  /* 0x0000280e01007387 */ /* 0x0003e20000100a00 */
[----:B0-----:R-:W-:-:S02]  /*52560*/  F2FP.F16.E4M3.UNPACK_B R12, R0 ;  /* 0x00000000ff0c723e */ /* 0x001fc400020006ff */
[----:B-1----:R-:W-:Y:S02]  /*52570*/  F2FP.F16.E4M3.UNPACK_B R14, R2 ;  /* 0x00000002ff0e723e */ /* 0x002fe400020006ff */
[----:B------:R-:W-:Y:S02]  /*52580*/  F2FP.F16.E4M3.UNPACK_B R13, R3 ;  /* 0x00000003ff0d723e */ /* 0x000fe400020006ff */
[----:B------:R-:W-:Y:S02]  /*52590*/  F2FP.F16.E4M3.UNPACK_B R15, R4 ;  /* 0x00000004ff0f723e */ /* 0x000fe400020006ff */
[----:B--2---:R-:W-:Y:S02]  /*525a0*/  F2FP.F16.E4M3.UNPACK_B R24, R24.H1 ;  /* 0x00000018ff18723e */ /* 0x004fe400030006ff */
[----:B---3--:R-:W-:-:S07]  /*525b0*/  F2FP.F16.E4M3.UNPACK_B R25, R25.H1 ;  /* 0x00000019ff19723e */ /* 0x008fce00030006ff */
[----:B------:R-:W-:Y:S01]  /*525c0*/  HMMA.16816.F32 R20, R12, R24, R20 ;  /* 0x000000180c14723c */ /* 0x000fe20000001814 */
[----:B------:R-:W-:-:S15]  /*525d0*/  STL [R1], R24 ;  /* 0x0000001801007387 */ /* 0x000fde0000100800 */
[----:B------:R-:W-:-:S03]  /*525e0*/  NOP ;  /* 0x0000000000007918 */ /* 0x000fc60000000000 */
[----:B------:R-:W-:Y:S04]  /*525f0*/  STL.64 [R1+0x40], R20 ;  /* 0x0000401401007387 */ /* 0x000fe80000100a00 */
[----:B------:R0:W-:Y:S04]  /*52600*/  STL.64 [R1+0x48], R22 ;  /* 0x0000481601007387 */ /* 0x0001e80000100a00 */
[----:B0-----:R-:W2:Y:S04]  /*52610*/  LDL.LU.64 R22, [R1+0x25e0] ;  /* 0x0025e00001167983 */ /* 0x001ea80000300a00 */
[----:B------:R-:W2:Y:S01]  /*52620*/  LDL.LU.64 R20, [R1+0x25d8] ;  /* 0x0025d80001147983 */ /* 0x000ea20000300a00 */
[----:B------:R-:W-:-:S02]  /*52630*/  F2FP.F16.E4M3.UNPACK_B R28, R28.H1 ;  /* 0x0000001cff1c723e */ /* 0x000fc400030006ff */
[----:B----4-:R-:W-:-:S07]  /*52640*/  F2FP.F16.E4M3.UNPACK_B R29, R29.H1 ;  /* 0x0000001dff1d723e */ /* 0x010fce00030006ff */
        /* <DEDUP_REMOVED lines=8> */
[----:B------:R-:W-:Y:S04]  /*526d0*/  STL [R1+0x2564], R28 ;  /* 0x0025641c01007387 */ /* 0x000fe80000100800 */
[----:B------:R-:W-:Y:S01]  /*526e0*/  STL [R1+0x2560], R29 ;  /* 0x0025601d01007387 */ /* 0x000fe20000100800 */
[----:B------:R-:W-:Y:S01]  /*526f0*/  IMAD.MOV.U32 R0, RZ, RZ, R25 ;  /* 0x000000ffff007224 */ /* 0x000fe200078e0019 */
[----:B--2---:R-:W-:-:S15]  /*52700*/  HMMA.16816.F32 R20, R12, R26, R20 ;  /* 0x0000001a0c14723c */ /* 0x004fde0000001814 */
[----:B------:R-:W-:-:S04]  /*52710*/  NOP ;  /* 0x0000000000007918 */ /* 0x000fc80000000000 */
[----:B------:R-:W-:Y:S04]  /*52720*/  STL.64 [R1+0xb0], R20 ;  /* 0x0000b01401007387 */ /* 0x000fe80000100a00 */
[----:B------:R0:W-:Y:S04]  /*52730*/  STL.64 [R1+0xb8], R22 ;  /* 0x0000b81601007387 */ /* 0x0001e80000100a00 */
[----:B0-----:R-:W2:Y:S04]  /*52740*/  LDL.LU.64 R22, [R1+0x25c0] ;  /* 0x0025c00001167983 */ /* 0x001ea80000300a00 */
[----:B------:R-:W2:Y:S04]  /*52750*/  LDL.LU.64 R20, [R1+0x25b8] ;  /* 0x0025b80001147983 */ /* 0x000ea80000300a00 */
[----:B------:R0:W-:Y:S04]  /*52760*/  STL [R1+0x2568], R26 ;  /* 0x0025681a01007387 */ /* 0x0001e80000100800 */
[----:B------:R1:W-:Y:S04]  /*52770*/  STL [R1+0x2548], R27 ;  /* 0x0025481b01007387 */ /* 0x0003e80000100800 */
[----:B------:R-:W3:Y:S04]  /*52780*/  LDL.LU R24, [R1+0xc0] ;  /* 0x0000c00001187983 */ /* 0x000ee80000300800 */
[----:B------:R-:W3:Y:S04]  /*52790*/  LDL.LU R25, [R1+0xc4] ;  /* 0x0000c40001197983 */ /* 0x000ee80000300800 */
[----:B0-----:R-:W3:Y:S04]  /*527a0*/  LDL.LU R26, [R1+0xc8] ;  /* 0x0000c800011a7983 */ /* 0x001ee80000300800 */
[----:B-1----:R-:W3:Y:S01]  /*527b0*/  LDL.LU R27, [R1+0xcc] ;  /* 0x0000cc00011b7983 */ /* 0x002ee20000300800 */
[----:B------:R-:W-:-:S02]  /*527c0*/  F2FP.F16.E4M3.UNPACK_B R2, R10.H1 ;  /* 0x0000000aff02723e */ /* 0x000fc400030006ff */
[----:B------:R-:W-:Y:S02]  /*527d0*/  F2FP.F16.E4M3.UNPACK_B R3, R11.H1 ;  /* 0x0000000bff03723e */ /* 0x000fe400030006ff */
[----:B-----5:R-:W-:Y:S02]  /*527e0*/  F2FP.F16.E4M3.UNPACK_B R4, R8.H1 ;  /* 0x00000008ff04723e */ /* 0x020fe400030006ff */
[----:B------:R-:W-:Y:S02]  /*527f0*/  F2FP.F16.E4M3.UNPACK_B R5, R5.H1 ;  /* 0x00000005ff05723e */ /* 0x000fe400030006ff */
[----:B------:R-:W-:Y:S02]  /*52800*/  F2FP.F16.E4M3.UNPACK_B R6, R6.H1 ;  /* 0x00000006ff06723e */ /* 0x000fe400030006ff */
[----:B------:R-:W-:-:S07]  /*52810*/  F2FP.F16.E4M3.UNPACK_B R7, R7.H1 ;  /* 0x00000007ff07723e */ /* 0x000fce00030006ff */
[C---:B------:R-:W-:Y:S01]  /*52820*/  HMMA.16816.F32 R16, R12.reuse, R6, R16 ;  /* 0x000000060c10723c */ /* 0x040fe20000001810 */
[----:B------:R-:W-:Y:S07]  /*52830*/  STL [R1+0x256c], R3 ;  /* 0x00256c0301007387 */ /* 0x000fee0000100800 */
[C---:B--2---:R-:W-:Y:S08]  /*52840*/  HMMA.16816.F32 R20, R12.reuse, R4, R20 ;  /* 0x000000040c14723c */ /* 0x044ff00000001814 */
[----:B---3--:R-:W-:-:S15]  /*52850*/  HMMA.16816.F32 R24, R12, R2, R24 ;  /* 0x000000020c18723c */ /* 0x008fde0000001818 */
[----:B------:R-:W-:-:S04]  /*52860*/  NOP ;  /* 0x0000000000007918 */ /* 0x000fc80000000000 */
[----:B------:R0:W-:Y:S04]  /*52870*/  STL.64 [R1+0xd0], R24 ;  /* 0x0000d01801007387 */ /* 0x0001e80000100a00 */
[----:B------:R1:W-:Y:S04]  /*52880*/  STL.64 [R1+0xd8], R26 ;  /* 0x0000d81a01007387 */ /* 0x0003e80000100a00 */
[----:B------:R-:W-:Y:S04]  /*52890*/  STL [R1+0x2504], R5 ;  /* 0x0025040501007387 */ /* 0x000fe80000100800 */
[----:B------:R-:W-:Y:S04]  /*528a0*/  STL.64 [R1+0xf0], R20 ;  /* 0x0000f01401007387 */ /* 0x000fe80000100a00 */
[----:B------:R-:W-:Y:S04]  /*528b0*/  STL.64 [R1+0xf8], R22 ;  /* 0x0000f81601007387 */ /* 0x000fe80000100a00 */
[----:B0-----:R-:W2:Y:S04]  /*528c0*/  LDL.LU R24, [R1+0x1e0] ;  /* 0x0001e00001187983 */ /* 0x001ea80000300800 */
[----:B------:R0:W-:Y:S04]  /*528d0*/  STL.64 [R1+0x120], R16 ;  /* 0x0001201001007387 */ /* 0x0001e80000100a00 */
[----:B------:R3:W-:Y:S04]  /*528e0*/  STL.64 [R1+0x128], R18 ;  /* 0x0001281201007387 */ /* 0x0007e80000100a00 */
[----:B------:R-:W2:Y:S04]  /*528f0*/  LDL.LU R25, [R1+0x1e4] ;  /* 0x0001e40001197983 */ /* 0x000ea80000300800 */
[----:B-1----:R-:W4:Y:S04]  /*52900*/  LDL.LU R26, [R1+0x1e8] ;  /* 0x0001e800011a7983 */ /* 0x002f280000300800 */
[----:B------:R-:W4:Y:S01]  /*52910*/  LDL.LU R27, [R1+0x1ec] ;  /* 0x0001ec00011b7983 */ /* 0x000f220000300800 */
[----:B------:R-:W-:-:S03]  /*52920*/  F2FP.F16.E4M3.UNPACK_B R8, R9.H1 ;  /* 0x00000009ff08723e */ /* 0x000fc600030006ff */
[----:B------:R-:W5:Y:S04]  /*52930*/  LDL.LU R9, [R1+0x36c] ;  /* 0x00036c0001097983 */ /* 0x000f680000300800 */
[----:B------:R-:W5:Y:S04]  /*52940*/  LDL.LU R10, [R1+0x378] ;  /* 0x00037800010a7983 */ /* 0x000f680000300800 */
[----:B------:R-:W5:Y:S04]  /*52950*/  LDL.LU R11, [R1+0x37c] ;  /* 0x00037c00010b7983 */ /* 0x000f680000300800 */
[----:B0-----:R-:W5:Y:S04]  /*52960*/  LDL.LU R16, [R1+0x388] ;  /* 0x0003880001107983 */ /* 0x001f680000300800 */
[----:B------:R-:W5:Y:S04]  /*52970*/  LDL.LU R17, [R1+0x38c] ;  /* 0x00038c0001117983 */ /* 0x000f680000300800 */
[----:B---3--:R-:W3:Y:S04]  /*52980*/  LDL.LU R18, [R1+0x398] ;  /* 0x0003980001127983 */ /* 0x008ee80000300800 */
[----:B------:R-:W3:Y:S04]  /*52990*/  LDL.LU R19, [R1+0x39c] ;  /* 0x00039c0001137983 */ /* 0x000ee80000300800 */
[----:B----4-:R-:W-:Y:S04]  /*529a0*/  STL.64 [R1+0x2590], R26 ;  /* 0x0025901a01007387 */ /* 0x010fe80000100a00 */
[----:B--2---:R0:W-:Y:S04]  /*529b0*/  STL.64 [R1+0x2588], R24 ;  /* 0x0025881801007387 */ /* 0x0041e80000100a00 */
[----:B0-----:R-:W2:Y:S04]  /*529c0*/  LDL.LU R24, [R1+0x1c0] ;  /* 0x0001c00001187983 */ /* 0x001ea80000300800 */
[----:B------:R-:W2:Y:S04]  /*529d0*/  LDL.LU R25, [R1+0x1c4] ;  /* 0x0001c40001197983 */ /* 0x000ea80000300800 */
[----:B------:R-:W4:Y:S04]  /*529e0*/  LDL.LU R26, [R1+0x1c8] ;  /* 0x0001c800011a7983 */ /* 0x000f280000300800 */
[----:B------:R-:W4:Y:S04]  /*529f0*/  LDL.LU R27, [R1+0x1cc] ;  /* 0x0001cc00011b7983 */ /* 0x000f280000300800 */
        /* <DEDUP_REMOVED lines=10> */
[----:B------:R-:W2:Y:S04]  /*52aa0*/  LDL.LU R26, [R1+0x198] ;  /* 0x00019800011a7983 */ /* 0x000ea80000300800 */
[----:B------:R-:W2:Y:S04]  /*52ab0*/  LDL.LU R27, [R1+0x19c] ;  /* 0x00019c00011b7983 */ /* 0x000ea80000300800 */
[----:B------:R-:W4:Y:S04]  /*52ac0*/  LDL.LU R3, [R1+0x3ac] ;  /* 0x0003ac0001037983 */ /* 0x000f280000300800 */
[----:B------:R-:W3:Y:S04]  /*52ad0*/  LDL.LU R22, [R1+0x3b8] ;  /* 0x0003b80001167983 */ /* 0x000ee80000300800 */
[----:B------:R-:W-:Y:S04]  /*52ae0*/  STL [R1+0x2500], R7 ;  /* 0x0025000701007387 */ /* 0x000fe80000100800 */
[----:B------:R-:W-:Y:S04]  /*52af0*/  STL [R1+0x2584], R6 ;  /* 0x0025840601007387 */ /* 0x000fe80000100800 */
[----:B------:R0:W-:Y:S04]  /*52b00*/  STL [R1+0x2580], R4 ;  /* 0x0025800401007387 */ /* 0x0001e80000100800 */
[----:B0-----:R-:W3:Y:S04]  /*52b10*/  LDL.LU R4, [R1+0x170] ;  /* 0x0001700001047983 */ /* 0x001ee80000300800 */
[----:B------:R-:W3:Y:S04]  /*52b20*/  LDL.LU R5, [R1+0x174] ;  /* 0x0001740001057983 */ /* 0x000ee80000300800 */
[----:B------:R-:W3:Y:S04]  /*52b30*/  LDL.LU R6, [R1+0x178] ;  /* 0x0001780001067983 */ /* 0x000ee80000300800 */
[----:B------:R-:W3:Y:S01]  /*52b40*/  LDL.LU R7, [R1+0x17c] ;  /* 0x00017c0001077983 */ /* 0x000ee20000300800 */
[----:B-----5:R-:W-:-:S02]  /*52b50*/  F2FP.F16.E4M3.UNPACK_B R9, R9.H1 ;  /* 0x00000009ff09723e */ /* 0x020fc400030006ff */
[----:B------:R-:W-:Y:S02]  /*52b60*/  F2FP.F16.E4M3.UNPACK_B R10, R10.H1 ;  /* 0x0000000aff0a723e */ /* 0x000fe400030006ff */
[----:B------:R-:W-:Y:S01]  /*52b70*/  F2FP.F16.E4M3.UNPACK_B R11, R11.H1 ;  /* 0x0000000bff0b723e */ /* 0x000fe200030006ff */
[----:B------:R-:W5:Y:S04]  /*52b80*/  LDL.LU R23, [R1+0x3bc] ;  /* 0x0003bc0001177983 */ /* 0x000f680000300800 */
[----:B------:R-:W4:Y:S02]  /*52b90*/  LDL.LU R29, [R1+0x3c8] ;  /* 0x0003c800011d7983 */ /* 0x000f240000300800 */
[C---:B--2---:R-:W-:Y:S08]  /*52ba0*/  HMMA.16816.F32 R24, R12.reuse, R10, R24 ;  /* 0x0000000a0c18723c */ /* 0x044ff00000001818 */
[----:B---3--:R-:W-:-:S15]  /*52bb0*/  HMMA.16816.F32 R4, R12, R8, R4 ;  /* 0x000000080c04723c */ /* 0x008fde0000001804 */
[----:B------:R-:W-:-:S04]  /*52bc0*/  NOP ;  /* 0x0000000000007918 */ /* 0x000fc80000000000 */
[----:B------:R0:W-:Y:S04]  /*52bd0*/  STL.64 [R1+0x150], R4 ;  /* 0x0001500401007387 */ /* 0x0001e80000100a00 */
[----:B------:R1:W-:Y:S04]  /*52be0*/  STL.64 [R1+0x158], R6 ;  /* 0x0001580601007387 */ /* 0x0003e80000100a00 */
[----:B0-----:R-:W2:Y:S04]  /*52bf0*/  LDL.LU R4, [R1+0x200] ;  /* 0x0002000001047983 */ /* 0x001ea80000300800 */
[----:B------:R-:W2:Y:S04]  /*52c00*/  LDL.LU R5, [R1+0x204] ;  /* 0x0002040001057983 */ /* 0x000ea80000300800 */
[----:B-1----:R-:W2:Y:S04]  /*52c10*/  LDL.LU R6, [R1+0x208] ;  /* 0x0002080001067983 */ /* 0x002ea80000300800 */
[----:B------:R-:W2:Y:S04]  /*52c20*/  LDL.LU R7, [R1+0x20c] ;  /* 0x00020c0001077983 */ /* 0x000ea80000300800 */
[----:B------:R-:W-:Y:S04]  /*52c30*/  STL.64 [R1+0x170], R24 ;  /* 0x0001701801007387 */ /* 0x000fe80000100a00 */
[----:B------:R0:W-:Y:S04]  /*52c40*/  STL.64 [R1+0x178], R26 ;  /* 0x0001781a01007387 */ /* 0x0001e80000100a00 */
[----:B0-----:R-:W3:Y:S04]  /*52c50*/  LDL.LU.64 R26, [R1+0x25b0] ;  /* 0x0025b000011a7983 */ /* 0x001ee80000300a00 */
[----:B------:R-:W3:Y:S01]  /*52c60*/  LDL.LU.64 R24, [R1+0x25a8] ;  /* 0x0025a80001187983 */ /* 0x000ee20000300a00 */
[----:B------:R-:W-:-:S02]  /*52c70*/  F2FP.F16.E4M3.UNPACK_B R16, R16.H1 ;  /* 0x00000010ff10723e */ /* 0x000fc400030006ff */
[----:B------:R-:W-:Y:S01]  /*52c80*/  F2FP.F16.E4M3.UNPACK_B R17, R17.H1 ;  /* 0x00000011ff11723e */ /* 0x000fe200030006ff */
[----:B------:R0:W-:Y:S04]  /*52c90*/  STL.64 [R1+0x24e8], R10 ;  /* 0x0024e80a01007387 */ /* 0x0001e80000100a00 */
[----:B0-----:R-:W2:Y:S04]  /*52ca0*/  LDL.LU R11, [R1+0x3a8] ;  /* 0x0003a800010b7983 */ /* 0x001ea80000300800 */
[----:B------:R-:W-:Y:S01]  /*52cb0*/  STL.64 [R1+0x24e0], R8 ;  /* 0x0024e00801007387 */ /* 0x000fe20000100a00 */
[----:B---3--:R-:W-:-:S15]  /*52cc0*/  HMMA.16816.F32 R24, R12, R16, R24 ;  /* 0x000000100c18723c */ /* 0x008fde0000001818 */
[----:B------:R-:W-:-:S04]  /*52cd0*/  NOP ;  /* 0x0000000000007918 */ /* 0x000fc80000000000 */
[----:B------:R-:W-:Y:S04]  /*52ce0*/  STL.64 [R1+0x190], R24 ;  /* 0x0001901801007387 */ /* 0x000fe80000100a00 */
[----:B------:R0:W-:Y:S04]  /*52cf0*/  STL.64 [R1+0x198], R26 ;  /* 0x0001981a01007387 */ /* 0x0001e80000100a00 */
[----:B0-----:R-:W3:Y:S04]  /*52d00*/  LDL.LU.64 R26, [R1+0x25a0] ;  /* 0x0025a000011a7983 */ /* 0x001ee80000300a00 */
[----:B------:R-:W3:Y:S01]  /*52d10*/  LDL.LU.64 R24, [R1+0x2598] ;  /* 0x0025980001187983 */ /* 0x000ee20000300a00 */
[----:B------:R-:W-:-:S02]  /*52d20*/  F2FP.F16.E4M3.UNPACK_B R18, R18.H1 ;  /* 0x00000012ff12723e */ /* 0x000fc400030006ff */
[----:B------:R-:W-:Y:S01]  /*52d30*/  F2FP.F16.E4M3.UNPACK_B R19, R19.H1 ;  /* 0x00000013ff13723e */ /* 0x000fe200030006ff */
[----:B------:R-:W2:Y:S04]  /*52d40*/  LDL.LU R28, [R1+0x3cc] ;  /* 0x0003cc00011c7983 */ /* 0x000ea80000300800 */
[----:B------:R-:W2:Y:S04]  /*52d50*/  LDL.LU R20, [R1+0x3d8] ;  /* 0x0003d80001147983 */ /* 0x000ea80000300800 */
[----:B------:R-:W2:Y:S04]  /*52d60*/  LDL.LU R21, [R1+0x3dc] ;  /* 0x0003dc0001157983 */ /* 0x000ea80000300800 */
[----:B------:R-:W-:Y:S04]  /*52d70*/  STL [R1+0x24dc], R16 ;  /* 0x0024dc1001007387 */ /* 0x000fe80000100800 */
[----:B------:R-:W-:Y:S01]  /*52d80*/  STL [R1+0x24d8], R17 ;  /* 0x0024d81101007387 */ /* 0x000fe20000100800 */
[----:B---3--:R-:W-:-:S15]  /*52d90*/  HMMA.16816.F32 R24, R12, R18, R24 ;  /* 0x000000120c18723c */ /* 0x008fde0000001818 */
[----:B------:R-:W-:-:S04]  /*52da0*/  NOP ;  /* 0x0000000000007918 */ /* 0x000fc80000000000 */
[----:B------:R-:W-:Y:S04]  /*52db0*/  STL.64 [R1+0x1c0], R24 ;  /* 0x0001c01801007387 */ /* 0x000fe80000100a00 */
[----:B------:R0:W-:Y:S04]  /*52dc0*/  STL.64 [R1+0x1c8], R26 ;  /* 0x0001c81a01007387 */ /* 0x0001e80000100a00 */
[----:B0-----:R-:W3:Y:S04]  /*52dd0*/  LDL.LU.64 R26, [R1+0x2590] ;  /* 0x00259000011a7983 */ /* 0x001ee80000300a00 */
[----:B------:R-:W3:Y:S01]  /*52de0*/  LDL.LU.64 R24, [R1+0x2588] ;  /* 0x0025880001187983 */ /* 0x000ee20000300a00 */
[----:B--2---:R-:W-:-:S02]  /*52df0*/  F2FP.F16.E4M3.UNPACK_B R8, R11.H1 ;  /* 0x0000000bff08723e */ /* 0x004fc400030006ff */
[----:B----4-:R-:W-:Y:S02]  /*52e00*/  F2FP.F16.E4M3.UNPACK_B R9, R3.H1 ;  /* 0x00000003ff09723e */ /* 0x010fe400030006ff */
[----:B------:R-:W-:Y:S02]  /*52e10*/  F2FP.F16.E4M3.UNPACK_B R10, R22.H1 ;  /* 0x00000016ff0a723e */ /* 0x000fe400030006ff */
[----:B-----5:R-:W-:-:S07]  /*52e20*/  F2FP.F16.E4M3.UNPACK_B R11, R23.H1 ;  /* 0x00000017ff0b723e */ /* 0x020fce00030006ff */
[C---:B------:R-:W-:Y:S01]  /*52e30*/  HMMA.16816.F32 R4, R12.reuse, R10, R4 ;  /* 0x0000000a0c04723c */ /* 0x040fe20000001804 */
[----:B------:R-:W-:Y:S04]  /*52e40*/  STL [R1+0x24d4], R18 ;  /* 0x0024d41201007387 */ /* 0x000fe80000100800 */
[----:B------:R-:W-:Y:S03]  /*52e50*/  STL [R1+0x24d0], R19 ;  /* 0x0024d01301007387 */ /* 0x000fe60000100800 */
[----:B---3--:R-:W-:-:S15]  /*52e60*/  HMMA.16816.F32 R24, R12, R8, R24 ;  /* 0x000000080c18723c */ /* 0x008fde0000001818 */
[----:B------:R-:W-:-:S04]  /*52e70*/  NOP ;  /* 0x0000000000007918 */ /* 0x000fc80000000000 */
[----:B------:R0:W-:Y:S04]  /*52e80*/  STL.64 [R1+0x1e0], R24 ;  /* 0x0001e01801007387 */ /* 0x0001e80000100a00 */
[----:B------:R1:W-:Y:S04]  /*52e90*/  STL.64 [R1+0x1e8], R26 ;  /* 0x0001e81a01007387 */ /* 0x0003e80000100a00 */
[----:B------:R-:W2:Y:S04]  /*52ea0*/  LDL.LU R22, [R1+0x3e8] ;  /* 0x0003e80001167983 */ /* 0x000ea80000300800 */
[----:B0-----:R-:W3:Y:S04]  /*52eb0*/  LDL.LU R24, [R1+0x250] ;  /* 0x0002500001187983 */ /* 0x001ee80000300800 */
[----:B------:R-:W3:Y:S04]  /*52ec0*/  LDL.LU R25, [R1+0x254] ;  /* 0x0002540001197983 */ /* 0x000ee80000300800 */
[----:B-1----:R-:W3:Y:S04]  /*52ed0*/  LDL.LU R26, [R1+0x258] ;  /* 0x00025800011a7983 */ /* 0x002ee80000300800 */
[----:B------:R-:W3:Y:S04]  /*52ee0*/  LDL.LU R27, [R1+0x25c] ;  /* 0x00025c00011b7983 */ /* 0x000ee80000300800 */
[----:B------:R-:W4:Y:S04]  /*52ef0*/  LDL.LU R23, [R1+0x3ec] ;  /* 0x0003ec0001177983 */ /* 0x000f280000300800 */
[----:B------:R-:W-:Y:S04]  /*52f00*/  STL.64 [R1+0x200], R4 ;  /* 0x0002000401007387 */ /* 0x000fe80000100a00 */
[----:B------:R0:W-:Y:S04]  /*52f10*/  STL.64 [R1+0x208], R6 ;  /* 0x0002080601007387 */ /* 0x0001e80000100a00 */
[----:B0-----:R-:W5:Y:S04]  /*52f20*/  LDL.LU R6, [R1+0x2584] ;  /* 0x0025840001067983 */ /* 0x001f680000300800 */
[----:B------:R-:W2:Y:S01]  /*52f30*/  LDL.LU R4, [R1+0x2580] ;  /* 0x0025800001047983 */ /* 0x000ea20000300800 */
[----:B------:R-:W-:-:S02]  /*52f40*/  IMAD.MOV.U32 R7, RZ, RZ, R11 ;  /* 0x000000ffff077224 */ /* 0x000fc400078e000b */
[----:B------:R-:W-:-:S03]  /*52f50*/  IMAD.MOV.U32 R5, RZ, RZ, R10 ;  /* 0x000000ffff057224 */ /* 0x000fc600078e000a */
[----:B-----5:R-:W-:Y:S04]  /*52f60*/  STL.64 [R1+0x2510], R6 ;  /* 0x0025100601007387 */ /* 0x020fe80000100a00 */
[----:B--2---:R0:W-:Y:S04]  /*52f70*/  STL.64 [R1+0x2508], R4 ;  /* 0x0025080401007387 */ /* 0x0041e80000100a00 */
[----:B0-----:R-:W2:Y:S04]  /*52f80*/  LDL.LU R4, [R1+0x220] ;  /* 0x0002200001047983 */ /* 0x001ea80000300800 */
[----:B------:R-:W2:Y:S04]  /*52f90*/  LDL.LU R5, [R1+0x224] ;  /* 0x0002240001057983 */ /* 0x000ea80000300800 */
[----:B------:R-:W2:Y:S04]  /*52fa0*/  LDL.LU R6, [R1+0x228] ;  /* 0x0002280001067983 */ /* 0x000ea80000300800 */
[----:B------:R-:W2:Y:S01]  /*52fb0*/  LDL.LU R7, [R1+0x22c] ;  /* 0x00022c0001077983 */ /* 0x000ea20000300800 */
[----:B------:R-:W-:-:S02]  /*52fc0*/  IMAD.MOV.U32 R16, RZ, RZ, R8 ;  /* 0x000000ffff107224 */ /* 0x000fc400078e0008 */
[----:B------:R-:W-:Y:S01]  /*52fd0*/  IMAD.MOV.U32 R17, RZ, RZ, R9 ;  /* 0x000000ffff117224 */ /* 0x000fe200078e0009 */
[----:B------:R-:W-:Y:S02]  /*52fe0*/  F2FP.F16.E4M3.UNPACK_B R8, R29.H1 ;  /* 0x0000001dff08723e */ /* 0x000fe400030006ff */
[----:B------:R-:W-:-:S03]  /*52ff0*/  F2FP.F16.E4M3.UNPACK_B R9, R28.H1 ;  /* 0x0000001cff09723e */ /* 0x000fc600030006ff */
[----:B------:R-:W-:Y:S02]  /*53000*/  IMAD.MOV.U32 R18, RZ, RZ, R8 ;  /* 0x000000ffff127224 */ /* 0x000fe400078e0008 */
[----:B------:R-:W-:Y:S02]  /*53010*/  IMAD.MOV.U32 R19, RZ, RZ, R9 ;  /* 0x000000ffff137224 */ /* 0x000fe400078e0009 */
[----:B--2---:R-:W-:-:S15]  /*53020*/  HMMA.16816.F32 R4, R12, R8, R4 ;  /* 0x000000080c04723c */ /* 0x004fde0000001804 */
[----:B------:R-:W-:-:S04]  /*53030*/  NOP ;  /* 0x0000000000007918 */ /* 0x000fc80000000000 */
[----:B------:R0:W-:Y:S04]  /*53040*/  STL.64 [R1+0x220], R4 ;  /* 0x0002200401007387 */ /* 0x0001e80000100a00 */
[----:B------:R1:W-:Y:S04]  /*53050*/  STL.64 [R1+0x228], R6 ;  /* 0x0002280601007387 */ /* 0x0003e80000100a00 */
[----:B------:R-:W-:Y:S04]  /*53060*/  STL.64 [R1+0x24f8], R18 ;  /* 0x0024f81201007387 */ /* 0x000fe80000100a00 */
[----:B------:R-:W-:Y:S04]  /*53070*/  STL.64 [R1+0x24f0], R16 ;  /* 0x0024f01001007387 */ /* 0x000fe80000100a00 */
[----:B0-----:R-:W2:Y:S04]  /*53080*/  LDL.LU R4, [R1+0x1f0] ;  /* 0x0001f00001047983 */ /* 0x001ea80000300800 */
[----:B------:R-:W2:Y:S04]  /*53090*/  LDL.LU R5, [R1+0x1f4] ;  /* 0x0001f40001057983 */ /* 0x000ea80000300800 */
[----:B-1----:R-:W5:Y:S04]  /*530a0*/  LDL.LU R6, [R1+0x1f8] ;  /* 0x0001f80001067983 */ /* 0x002f680000300800 */
[----:B------:R-:W5:Y:S01]  /*530b0*/  LDL.LU R7, [R1+0x1fc] ;  /* 0x0001fc0001077983 */ /* 0x000f620000300800 */
[----:B------:R-:W-:-:S02]  /*530c0*/  F2FP.F16.E4M3.UNPACK_B R20, R20.H1 ;  /* 0x00000014ff14723e */ /* 0x000fc400030006ff */
[----:B------:R-:W-:-:S07]  /*530d0*/  F2FP.F16.E4M3.UNPACK_B R21, R21.H1 ;  /* 0x00000015ff15723e */ /* 0x000fce00030006ff */
[----:B---3--:R-:W-:Y:S01]  /*530e0*/  HMMA.16816.F32 R8, R12, R20, R24 ;  /* 0x000000140c08723c */ /* 0x008fe20000001818 */
[----:B-----5:R-:W-:Y:S04]  /*530f0*/  STL.64 [R1+0x2520], R6 ;  /* 0x0025200601007387 */ /* 0x020fe80000100a00 */
[----:B--2---:R0:W-:Y:S04]  /*53100*/  STL.64 [R1+0x2518], R4 ;  /* 0x0025180401007387 */ /* 0x0041e80000100a00 */
[----:B0-----:R-:W2:Y:S04]  /*53110*/  LDL.LU R4, [R1+0x210] ;  /* 0x0002100001047983 */ /* 0x001ea80000300800 */
[----:B------:R-:W2:Y:S04]  /*53120*/  LDL.LU R5, [R1+0x214] ;  /* 0x0002140001057983 */ /* 0x000ea80000300800 */
[----:B------:R-:W3:Y:S04]  /*53130*/  LDL.LU R6, [R1+0x218] ;  /* 0x0002180001067983 */ /* 0x000ee80000300800 */
[----:B------:R-:W3:Y:S04]  /*53140*/  LDL.LU R7, [R1+0x21c] ;  /* 0x00021c0001077983 */ /* 0x000ee80000300800 */
[----:B---3--:R0:W-:Y:S04]  /*53150*/  STL.64 [R1+0x2530], R6 ;  /* 0x0025300601007387 */ /* 0x0081e80000100a00 */
[----:B0-----:R-:W3:Y:S04]  /*53160*/  LDL.LU R6, [R1] ;  /* 0x0000000001067983 */ /* 0x001ee80000300800 */
[----:B--2---:R0:W-:Y:S04]  /*53170*/  STL.64 [R1+0x2528], R4 ;  /* 0x0025280401007387 */ /* 0x0041e80000100a00 */
[----:B------:R-:W2:Y:S04]  /*53180*/  LDL.LU R24, [R1+0x3f8] ;  /* 0x0003f80001187983 */ /* 0x000ea80000300800 */
[----:B------:R-:W-:Y:S04]  /*53190*/  STL.64 [R1+0x250], R8 ;  /* 0x0002500801007387 */ /* 0x000fe80000100a00 */
[----:B------:R-:W-:Y:S04]  /*531a0*/  STL.64 [R1+0x258], R10 ;  /* 0x0002580a01007387 */ /* 0x000fe80000100a00 */
[----:B------:R-:W5:Y:S01]  /*531b0*/  LDL.LU R25, [R1+0x3fc] ;  /* 0x0003fc0001197983 */ /* 0x000f620000300800 */
[----:B------:R-:W-:-:S03]  /*531c0*/  IMAD.MOV.U32 R7, RZ, RZ, R0 ;  /* 0x000000ffff077224 */ /* 0x000fc600078e0000 */
[----:B------:R-:W2:Y:S04]  /*531d0*/  LDL.LU R3, [R1+0xa90] ;  /* 0x000a900001037983 */ /* 0x000ea80000300800 */
[----:B------:R-:W2:Y:S04]  /*531e0*/  LDL.LU R0, [R1+0xa8c] ;  /* 0x000a8c0001007983 */ /* 0x000ea80000300800 */
[----:B------:R-:W2:Y:S04]  /*531f0*/  LDL.LU R26, [R1+0xaa0] ;  /* 0x000aa000011a7983 */ /* 0x000ea80000300800 */
[----:B------:R-:W2:Y:S04]  /*53200*/  LDL.LU R27, [R1+0xa9c] ;  /* 0x000a9c00011b7983 */ /* 0x000ea80000300800 */
[----:B------:R-:W2:Y:S04]  /*53210*/  LDL.LU R28, [R1+0xa98] ;  /* 0x000a9800011c7983 */ /* 0x000ea80000300800 */
[----:B0-----:R-:W2:Y:S04]  /*53220*/  LDL.LU R5, [R1+0xa94] ;  /* 0x000a940001057983 */ /* 0x001ea80000300800 */
[----:B------:R-:W2:Y:S04]  /*53230*/  LDL.LU R29, [R1+0xaa8] ;  /* 0x000aa800011d7983 */ /* 0x000ea80000300800 */
[----:B------:R-:W2:Y:S04]  /*53240*/  LDL.LU R4, [R1+0xaa4] ;  /* 0x000aa40001047983 */ /* 0x000ea80000300800 */
        /* <DEDUP_REMOVED lines=8> */
[----:B------:R-:W2:Y:S04]  /*532d0*/  LDL.LU R10, [R1+0x188] ;  /* 0x00018800010a7983 */ /* 0x000ea80000300800 */
[----:B------:R-:W2:Y:S01]  /*532e0*/  LDL.LU R11, [R1+0x18c] ;  /* 0x00018c00010b7983 */ /* 0x000ea20000300800 */
[----:B------:R-:W-:-:S02]  /*532f0*/  F2FP.F16.E4M3.UNPACK_B R22, R22.H1 ;  /* 0x00000016ff16723e */ /* 0x000fc400030006ff */
[----:B----4-:R-:W-:Y:S01]  /*53300*/  F2FP.F16.E4M3.UNPACK_B R23, R23.H1 ;  /* 0x00000017ff17723e */ /* 0x010fe200030006ff */
[----:B--2---:R-:W-:Y:S04]  /*53310*/  STL.64 [R1+0x2540], R10 ;  /* 0x0025400a01007387 */ /* 0x004fe80000100a00 */
[----:B---3--:R0:W-:Y:S04]  /*53320*/  STL.64 [R1+0x2538], R8 ;  /* 0x0025380801007387 */ /* 0x0081e80000100a00 */
[----:B0-----:R-:W2:Y:S04]  /*53330*/  LDL.LU R8, [R1+0x230] ;  /* 0x0002300001087983 */ /* 0x001ea80000300800 */
[----:B------:R-:W2:Y:S04]  /*53340*/  LDL.LU R9, [R1+0x234] ;  /* 0x0002340001097983 */ /* 0x000ea80000300800 */
[----:B------:R-:W3:Y:S04]  /*53350*/  LDL.LU R10, [R1+0x238] ;  /* 0x00023800010a7983 */ /* 0x000ee80000300800 */
[----:B------:R-:W3:Y:S01]  /*53360*/  LDL.LU R11, [R1+0x23c] ;  /* 0x00023c00010b7983 */ /* 0x000ee20000300800 */
[----:B------:R-:W-:Y:S03]  /*53370*/  HMMA.16816.F32 R4, R12, R22, R4 ;  /* 0x000000160c04723c */ /* 0x000fe60000001804 */
        /* <DEDUP_REMOVED lines=10> */
[----:B------:R-:W-:Y:S04]  /*53420*/  STL.64 [R1+0x260], R4 ;  /* 0x0002600401007387 */ /* 0x000fe80000100a00 */
[----:B------:R0:W-:Y:S04]  /*53430*/  STL.64 [R1+0x268], R6 ;  /* 0x0002680601007387 */ /* 0x0001e80000100a00 */
[----:B0-----:R-:W4:Y:S04]  /*53440*/  LDL.LU.64 R6, [R1+0x2578] ;  /* 0x0025780001067983 */ /* 0x001f280000300a00 */
[----:B------:R-:W3:Y:S04]  /*53450*/  LDL.LU.64 R4, [R1+0x2570] ;  /* 0x0025700001047983 */ /* 0x000ee80000300a00 */
[----:B------:R-:W-:Y:S04]  /*53460*/  STL.64 [R1+0x2490], R22 ;  /* 0x0024901601007387 */ /* 0x000fe80000100a00 */
[----:B------:R0:W-:Y:S01]  /*53470*/  STL.64 [R1+0x2488], R20 ;  /* 0x0024881401007387 */ /* 0x0001e20000100a00 */
[----:B------:R-:W-:-:S02]  /*53480*/  F2FP.F16.E4M3.UNPACK_B R24, R24.H1 ;  /* 0x00000018ff18723e */ /* 0x000fc400030006ff */
[----:B-----5:R-:W-:Y:S01]  /*53490*/  F2FP.F16.E4M3.UNPACK_B R25, R25.H1 ;  /* 0x00000019ff19723e */ /* 0x020fe200030006ff */
[----:B------:R-:W-:Y:S02]  /*534a0*/  IMAD R0, R0, 0x100, R3 ;  /* 0x0000010000007824 */ /* 0x000fe400078e0203 */
[----:B------:R-:W-:Y:S01]  /*534b0*/  IMAD R27, R27, 0x100, R26 ;  /* 0x000001001b1b7824 */ /* 0x000fe200078e021a */
[----:B0-----:R-:W5:Y:S04]  /*534c0*/  LDL.LU R20, [R1+0x1d0] ;  /* 0x0001d00001147983 */ /* 0x001f680000300800 */
[----:B------:R-:W5:Y:S04]  /*534d0*/  LDL.LU R21, [R1+0x1d4] ;  /* 0x0001d40001157983 */ /* 0x000f680000300800 */
[----:B------:R-:W5:Y:S04]  /*534e0*/  LDL.LU R22, [R1+0x1d8] ;  /* 0x0001d80001167983 */ /* 0x000f680000300800 */
[----:B------:R-:W5:Y:S04]  /*534f0*/  LDL.LU R23, [R1+0x1dc] ;  /* 0x0001dc0001177983 */ /* 0x000f680000300800 */
[----:B------:R-:W5:Y:S04]  /*53500*/  LDL.LU R3, [R1+0x256c] ;  /* 0x00256c0001037983 */ /* 0x000f680000300800 */
[----:B------:R-:W4:Y:S01]  /*53510*/  LDL.LU R26, [R1+0x2568] ;  /* 0x00256800011a7983 */ /* 0x000f220000300800 */
[----:B--2---:R-:W-:Y:S01]  /*53520*/  HMMA.16816.F32 R12, R12, R24, R8 ;  /* 0x000000180c0c723c */ /* 0x004fe20000001808 */
[----:B---3--:R-:W-:-:S02]  /*53530*/  IMAD R5, R5, 0x100, R28 ;  /* 0x0000010005057824 */ /* 0x008fc400078e021c */
[----:B------:R-:W-:Y:S01]  /*53540*/  IMAD R4, R4, 0x100, R29 ;  /* 0x0000010004047824 */ /* 0x000fe200078e021d */
[----:B------:R-:W2:Y:S04]  /*53550*/  LDL.LU R28, [R1+0x2564] ;  /* 0x00256400011c7983 */ /* 0x000ea80000300800 */
[----:B------:R-:W2:Y:S04]  /*53560*/  LDL.LU R29, [R1+0x2560] ;  /* 0x00256000011d7983 */ /* 0x000ea80000300800 */
[----:B------:R-:W4:Y:S04]  /*53570*/  LDL.LU.64 R10, [R1+0x2558] ;  /* 0x00255800010a7983 */ /* 0x000f280000300a00 */
[----:B------:R-:W4:Y:S04]  /*53580*/  LDL.LU.64 R8, [R1+0x2550] ;  /* 0x0025500001087983 */ /* 0x000f280000300a00 */
[----:B------:R0:W-:Y:S04]  /*53590*/  STL.64 [R1+0x240], R12 ;  /* 0x0002400c01007387 */ /* 0x0001e80000100a00 */
[----:B------:R1:W-:Y:S01]  /*535a0*/  STL.64 [R1+0x248], R14 ;  /* 0x0002480e01007387 */ /* 0x0003e20000100a00 */
[----:B0-----:R-:W-:-:S02]  /*535b0*/  F2FP.F16.E4M3.UNPACK_B R12, R0 ;  /* 0x00000000ff0c723e */ /* 0x001fc400020006ff */
[----:B-1----:R-:W-:Y:S02]  /*535c0*/  F2FP.F16.E4M3.UNPACK_B R14, R27 ;  /* 0x0000001bff0e723e */ /* 0x002fe400020006ff */
[----:B------:R-:W-:Y:S02]  /*535d0*/  F2FP.F16.E4M3.UNPACK_B R13, R5 ;  /* 0x00000005ff0d723e */ /* 0x000fe400020006ff */
[----:B------:R-:W-:Y:S01]  /*535e0*/  F2FP.F16.E4M3.UNPACK_B R15, R4 ;  /* 0x00000004ff0f723e */ /* 0x000fe200020006ff */
[----:B------:R-:W3:Y:S06]  /*535f0*/  LDL.LU R27, [R1+0x2548] ;  /* 0x00254800011b7983 */ /* 0x000eec0000300800 */
[----:B----4-:R-:W-:Y:S01]  /*53600*/  HMMA.16816.F32 R4, R12, R6, R8 ;  /* 0x000000060c04723c */ /* 0x010fe20000001808 */
[----:B------:R-:W4:Y:S04]  /*53610*/  LDL.LU.64 R10, [R1+0x2540] ;  /* 0x00254000010a7983 */ /* 0x000f280000300a00 */
[----:B------:R-:W4:-:S14]  /*53620*/  LDL.LU.64 R8, [R1+0x2538] ;  /* 0x0025380001087983 */ /* 0x000f1c0000300a00 */
        /* <DEDUP_REMOVED lines=14> */
[----:B0-----:R-:W2:Y:S04]  /*53710*/  LDL.LU.64 R6, [R1+0x2510] ;  /* 0x0025100001067983 */ /* 0x001ea80000300a00 */
[----:B------:R-:W3:Y:S01]  /*53720*/  LDL.LU.64 R4, [R1+0x2508] ;  /* 0x0025080001047983 */ /* 0x000ee20000300a00 */
[----:B-----5:R-:W-:Y:S03]  /*53730*/  HMMA.16816.F32 R20, R12, R2, R20 ;  /* 0x000000020c14723c */ /* 0x020fe60000001814 */
[----:B------:R0:W-:Y:S04]  /*53740*/  STL.64 [R1+0x24c8], R24 ;  /* 0x0024c81801007387 */ /* 0x0001e80000100a00 */
[----:B0-----:R-:W5:Y:S04]  /*53750*/  LDL.LU R24, [R1+0x100] ;  /* 0x0001000001187983 */ /* 0x001f680000300800 */
[----:B------:R-:W5:Y:S04]  /*53760*/  LDL.LU R25, [R1+0x104] ;  /* 0x0001040001197983 */ /* 0x000f680000300800 */
[----:B------:R-:W5:Y:S04]  /*53770*/  LDL.LU R26, [R1+0x108] ;  /* 0x00010800011a7983 */ /* 0x000f680000300800 */
[----:B------:R-:W5:Y:S04]  /*53780*/  LDL.LU R27, [R1+0x10c] ;  /* 0x00010c00011b7983 */ /* 0x000f680000300800 */
[----:B------:R-:W-:Y:S04]  /*53790*/  STL.64 [R1+0x1d0], R20 ;  /* 0x0001d01401007387 */ /* 0x000fe80000100a00 */
[----:B------:R3:W-:Y:S02]  /*537a0*/  STL.64 [R1+0x1d8], R22 ;  /* 0x0001d81601007387 */ /* 0x0007e40000100a00 */
[----:B---3--:R-:W-:-:S02]  /*537b0*/  IMAD.MOV.U32 R22, RZ, RZ, R5 ;  /* 0x000000ffff167224 */ /* 0x008fc400078e0005 */
[----:B------:R-:W3:Y:S01]  /*537c0*/  LDL.LU R5, [R1+0x2504] ;  /* 0x0025040001057983 */ /* 0x000ee20000300800 */
[----:B--2---:R-:W-:-:S03]  /*537d0*/  IMAD.MOV.U32 R23, RZ, RZ, R7 ;  /* 0x000000ffff177224 */ /* 0x004fc600078e0007 */
[----:B------:R-:W4:Y:S04]  /*537e0*/  LDL.LU R7, [R1+0x2500] ;  /* 0x0025000001077983 */ /* 0x000f280000300800 */
[----:B------:R0:W-:Y:S04]  /*537f0*/  STL.64 [R1+0x24a8], R22 ;  /* 0x0024a81601007387 */ /* 0x0001e80000100a00 */
[----:B------:R-:W2:Y:S04]  /*53800*/  LDL.LU R20, [R1+0x160] ;  /* 0x0001600001147983 */ /* 0x000ea80000300800 */
[----:B------:R-:W2:Y:S04]  /*53810*/  LDL.LU R21, [R1+0x164] ;  /* 0x0001640001157983 */ /* 0x000ea80000300800 */
[----:B0-----:R-:W2:Y:S04]  /*53820*/  LDL.LU R22, [R1+0x168] ;  /* 0x0001680001167983 */ /* 0x001ea80000300800 */
[----:B------:R-:W2:Y:S01]  /*53830*/  LDL.LU R23, [R1+0x16c] ;  /* 0x00016c0001177983 */ /* 0x000ea20000300800 */
[C---:B---3--:R-:W-:Y:S08]  /*53840*/  HMMA.16816.F32 R16, R12.reuse, R4, R16 ;  /* 0x000000040c10723c */ /* 0x048ff00000001810 */
[C---:B----4-:R-:W-:Y:S11]  /*53850*/  HMMA.16816.F32 R4, R12.reuse, R6, R8 ;  /* 0x000000060c04723c */ /* 0x050ff60000001808 */
[----:B------:R-:W-:Y:S04]  /*53860*/  STL.64 [R1+0x1b0], R16 ;  /* 0x0001b01001007387 */ /* 0x000fe80000100a00 */
[----:B------:R0:W-:Y:S04]  /*53870*/  STL.64 [R1+0x1b8], R18 ;  /* 0x0001b81201007387 */ /* 0x0001e80000100a00 */
[----:B0-----:R-:W3:Y:S04]  /*53880*/  LDL.LU.64 R18, [R1+0x24f8] ;  /* 0x0024f80001127983 */ /* 0x001ee80000300a00 */
[----:B------:R-:W4:Y:S04]  /*53890*/  LDL.LU.64 R16, [R1+0x24f0] ;  /* 0x0024f00001107983 */ /* 0x000f280000300a00 */
[----:B------:R-:W2:Y:S04]  /*538a0*/  LDL.LU.64 R10, [R1+0x24e8] ;  /* 0x0024e800010a7983 */ /* 0x000ea80000300a00 */
[----:B------:R-:W2:Y:S04]  /*538b0*/  LDL.LU.64 R8, [R1+0x24e0] ;  /* 0x0024e00001087983 */ /* 0x000ea80000300a00 */
[----:B------:R0:W-:Y:S04]  /*538c0*/  STL.64 [R1+0x1a0], R4 ;  /* 0x0001a00401007387 */ /* 0x0001e80000100a00 */
[----:B------:R1:W-:Y:S04]  /*538d0*/  STL.64 [R1+0x1a8], R6 ;  /* 0x0001a80601007387 */ /* 0x0003e80000100a00 */
[----:B0-----:R-:W3:Y:S04]  /*538e0*/  LDL.LU R4, [R1+0x130] ;  /* 0x0001300001047983 */ /* 0x001ee80000300800 */
[----:B------:R-:W3:Y:S04]  /*538f0*/  LDL.LU R5, [R1+0x134] ;  /* 0x0001340001057983 */ /* 0x000ee80000300800 */
[----:B-1----:R-:W3:Y:S04]  /*53900*/  LDL.LU R6, [R1+0x138] ;  /* 0x0001380001067983 */ /* 0x002ee80000300800 */
[----:B------:R-:W3:Y:S01]  /*53910*/  LDL.LU R7, [R1+0x13c] ;  /* 0x00013c0001077983 */ /* 0x000ee20000300800 */
[----:B--2---:R-:W-:-:S15]  /*53920*/  HMMA.16816.F32 R20, R12, R8, R20 ;  /* 0x000000080c14723c */ /* 0x004fde0000001814 */
[----:B------:R-:W-:-:S04]  /*53930*/  NOP ;  /* 0x0000000000007918 */ /* 0x000fc80000000000 */
[----:B------:R4:W-:Y:S04]  /*53940*/  STL.64 [R1+0x160], R20 ;  /* 0x0001601401007387 */ /* 0x0009e80000100a00 */
[----:B------:R-:W-:Y:S01]  /*53950*/  STL.64 [R1+0x168], R22 ;  /* 0x0001681601007387 */ /* 0x000fe20000100a00 */
[----:B----4-:R-:W-:Y:S02]  /*53960*/  IMAD.MOV.U32 R20, RZ, RZ, R16 ;  /* 0x000000ffff147224 */ /* 0x010fe400078e0010 */
[----:B------:R-:W-:Y:S01]  /*53970*/  IMAD.MOV.U32 R21, RZ, RZ, R17 ;  /* 0x000000ffff157224 */ /* 0x000fe200078e0011 */
[----:B------:R-:W5:Y:S04]  /*53980*/  LDL.LU R16, [R1+0x24dc] ;  /* 0x0024dc0001107983 */ /* 0x000f680000300800 */
[----:B------:R-:W5:Y:S01]  /*53990*/  LDL.LU R17, [R1+0x24d8] ;  /* 0x0024d80001117983 */ /* 0x000f620000300800 */
[----:B---3--:R-:W-:Y:S03]  /*539a0*/  HMMA.16816.F32 R4, R12, R10, R4 ;  /* 0x0000000a0c04723c */ /* 0x008fe60000001804 */
[----:B------:R0:W-:Y:S04]  /*539b0*/  STL.64 [R1+0x24c0], R20 ;  /* 0x0024c01401007387 */ /* 0x0001e80000100a00 */
[----:B0-----:R-:W2:-:S12]  /*539c0*/  LDL.LU R20, [R1+0xe0] ;  /* 0x0000e00001147983 */ /* 0x001e980000300800 */
[----:B------:R-:W-:Y:S04]  /*539d0*/  STL.64 [R1+0x140], R4 ;  /* 0x0001400401007387 */ /* 0x000fe80000100a00 */
[----:B------:R0:W-:Y:S04]  /*539e0*/  STL.64 [R1+0x148], R6 ;  /* 0x0001480601007387 */ /* 0x0001e80000100a00 */
[----:B------:R-:W2:Y:S04]  /*539f0*/  LDL.LU R21, [R1+0xe4] ;  /* 0x0000e40001157983 */ /* 0x000ea80000300800 */
[----:B------:R-:W2:Y:S04]  /*53a00*/  LDL.LU R22, [R1+0xe8] ;  /* 0x0000e80001167983 */ /* 0x000ea80000300800 */
[----:B------:R-:W2:Y:S01]  /*53a10*/  LDL.LU R23, [R1+0xec] ;  /* 0x0000ec0001177983 */ /* 0x000ea20000300800 */
[----:B0-----:R-:W-:-:S02]  /*53a20*/  IMAD.MOV.U32 R6, RZ, RZ, R18 ;  /* 0x000000ffff067224 */ /* 0x001fc400078e0012 */
[----:B------:R-:W-:Y:S01]  /*53a30*/  IMAD.MOV.U32 R7, RZ, RZ, R19 ;  /* 0x000000ffff077224 */ /* 0x000fe200078e0013 */
[----:B------:R-:W2:Y:S04]  /*53a40*/  LDL.LU R18, [R1+0x24d4] ;  /* 0x0024d40001127983 */ /* 0x000ea80000300800 */
[----:B------:R-:W2:Y:S04]  /*53a50*/  LDL.LU R19, [R1+0x24d0] ;  /* 0x0024d00001137983 */ /* 0x000ea80000300800 */
[----:B------:R-:W3:Y:S04]  /*53a60*/  LDL.LU R0, [R1+0x404] ;  /* 0x0004040001007983 */ /* 0x000ee80000300800 */
[----:B------:R-:W4:Y:S04]  /*53a70*/  LDL.LU R10, [R1+0xab0] ;  /* 0x000ab000010a7983 */ /* 0x000f280000300800 */
[----:B------:R-:W2:Y:S04]  /*53a80*/  LDL.LU R2, [R1+0xaac] ;  /* 0x000aac0001027983 */ /* 0x000ea80000300800 */
[----:B------:R-:W4:Y:S04]  /*53a90*/  LDL.LU R11, [R1+0xab8] ;  /* 0x000ab800010b7983 */ /* 0x000f280000300800 */
[----:B------:R-:W2:Y:S01]  /*53aa0*/  LDL.LU R3, [R1+0xab4] ;  /* 0x000ab40001037983 */ /* 0x000ea20000300800 */
[----:B-----5:R-:W-:-:S15]  /*53ab0*/  HMMA.16816.F32 R24, R12, R16, R24 ;  /* 0x000000100c18723c */ /* 0x020fde0000001818 */
[----:B------:R-:W-:-:S04]  /*53ac0*/  NOP ;  /* 0x0000000000007918 */ /* 0x000fc80000000000 */
[----:B------:R0:W-:Y:S04]  /*53ad0*/  STL.64 [R1+0x110], R24 ;  /* 0x0001101801007387 */ /* 0x0001e80000100a00 */
[----:B------:R-:W-:Y:S04]  /*53ae0*/  STL.64 [R1+0x118], R26 ;  /* 0x0001181a01007387 */ /* 0x000fe80000100a00 */
[----:B0-----:R-:W5:Y:S04]  /*53af0*/  LDL.LU.64 R24, [R1+0x24c8] ;  /* 0x0024c80001187983 */ /* 0x001f680000300a00 */
[----:B------:R-:W2:Y:S04]  /*53b00*/  LDL.LU R9, [R1+0xac0] ;  /* 0x000ac00001097983 */ /* 0x000ea80000300800 */
[----:B----4-:R-:W-:Y:S04]  /*53b10*/  STL.64 [R1+0x2480], R10 ;  /* 0x0024800a01007387 */ /* 0x010fe80000100a00 */
[----:B--2---:R0:W-:Y:S04]  /*53b20*/  STL [R1+0x2478], R9 ;  /* 0x0024780901007387 */ /* 0x0041e80000100800 */
[----:B------:R-:W2:Y:S04]  /*53b30*/  LDL.LU R8, [R1+0x50] ;  /* 0x0000500001087983 */ /* 0x000ea80000300800 */
[----:B0-----:R-:W2:Y:S04]  /*53b40*/  LDL.LU R9, [R1+0x54] ;  /* 0x0000540001097983 */ /* 0x001ea80000300800 */
[----:B------:R-:W4:Y:S04]  /*53b50*/  LDL.LU R10, [R1+0x58] ;  /* 0x00005800010a7983 */ /* 0x000f280000300800 */
[----:B------:R-:W4:Y:S04]  /*53b60*/  LDL.LU R11, [R1+0x5c] ;  /* 0x00005c00010b7983 */ /* 0x000f280000300800 */
[----:B----4-:R-:W-:Y:S04]  /*53b70*/  STL.64 [R1+0x24a0], R10 ;  /* 0x0024a00a01007387 */ /* 0x010fe80000100a00 */
[----:B--2---:R0:W-:Y:S04]  /*53b80*/  STL.64 [R1+0x2498], R8 ;  /* 0x0024980801007387 */ /* 0x0041e80000100a00 */
[----:B0-----:R-:W2:Y:S04]  /*53b90*/  LDL.LU R8, [R1+0x80] ;  /* 0x0000800001087983 */ /* 0x001ea80000300800 */
[----:B------:R-:W2:Y:S04]  /*53ba0*/  LDL.LU R9, [R1+0x84] ;  /* 0x0000840001097983 */ /* 0x000ea80000300800 */
[----:B------:R-:W4:Y:S04]  /*53bb0*/  LDL.LU R10, [R1+0x88] ;  /* 0x00008800010a7983 */ /* 0x000f280000300800 */
[----:B------:R-:W4:Y:S01]  /*53bc0*/  LDL.LU R11, [R1+0x8c] ;  /* 0x00008c00010b7983 */ /* 0x000f220000300800 */
[----:B------:R-:W-:Y:S03]  /*53bd0*/  HMMA.16816.F32 R16, R12, R18, R20 ;  /* 0x000000120c10723c */ /* 0x000fe60000001814 */
[----:B----4-:R-:W-:Y:S04]  /*53be0*/  STL.64 [R1+0x24b8], R10 ;  /* 0x0024b80a01007387 */ /* 0x010fe80000100a00 */
[----:B--2---:R0:W-:Y:S04]  /*53bf0*/  STL.64 [R1+0x24b0], R8 ;  /* 0x0024b00801007387 */ /* 0x0041e80000100a00 */
[----:B0-----:R-:W2:Y:S04]  /*53c00*/  LDL.LU R8, [R1+0x90] ;  /* 0x0000900001087983 */ /* 0x001ea80000300800 */
[----:B------:R-:W2:Y:S04]  /*53c10*/  LDL.LU R9, [R1+0x94] ;  /* 0x0000940001097983 */ /* 0x000ea80000300800 */
[----:B------:R-:W2:Y:S04]  /*53c20*/  LDL.LU R10, [R1+0x98] ;  /* 0x00009800010a7983 */ /* 0x000ea80000300800 */
[----:B------:R-:W2:Y:S04]  /*53c30*/  LDL.LU R11, [R1+0x9c] ;  /* 0x00009c00010b7983 */ /* 0x000ea80000300800 */
[----:B------:R-:W4:Y:S04]  /*53c40*/  LDL.LU R4, [R1+0xabc] ;  /* 0x000abc0001047983 */ /* 0x000f280000300800 */
[----:B------:R-:W2:Y:S04]  /*53c50*/  LDL.LU R5, [R1+0xac8] ;  /* 0x000ac80001057983 */ /* 0x000ea80000300800 */
[----:B------:R-:W2:Y:S04]  /*53c60*/  LDL.LU R27, [R1+0xac4] ;  /* 0x000ac400011b7983 */ /* 0x000ea80000300800 */
[----:B------:R-:W2:Y:S04]  /*53c70*/  LDL.LU.64 R20, [R1+0x24c0] ;  /* 0x0024c00001147983 */ /* 0x000ea80000300a00 */
[----:B------:R0:W-:Y:S04]  /*53c80*/  STL.64 [R1+0xe0], R16 ;  /* 0x0000e01001007387 */ /* 0x0001e80000100a00 */
[----:B------:R1:W-:Y:S01]  /*53c90*/  STL.64 [R1+0xe8], R18 ;  /* 0x0000e81201007387 */ /* 0x0003e20000100a00 */
[----:B---3--:R-:W-:-:S03]  /*53ca0*/  LOP3.LUT R0, R0, 0x40, RZ, 0x3c, !PT ;  /* 0x0000004000007812 */ /* 0x008fc600078e3cff */
[----:B0-----:R-:W3:Y:S04]  /*53cb0*/  LDL.LU R16, [R1+0x60] ;  /* 0x0000600001107983 */ /* 0x001ee80000300800 */
[----:B------:R-:W3:Y:S04]  /*53cc0*/  LDL.LU R17, [R1+0x64] ;  /* 0x0000640001117983 */ /* 0x000ee80000300800 */
[----:B-1----:R-:W3:Y:S04]  /*53cd0*/  LDL.LU R18, [R1+0x68] ;  /* 0x0000680001127983 */ /* 0x002ee80000300800 */
[----:B------:R-:W3:Y:S01]  /*53ce0*/  LDL.LU R19, [R1+0x6c] ;  /* 0x00006c0001137983 */ /* 0x000ee20000300800 */
[----:B--2---:R-:W-:Y:S03]  /*53cf0*/  HMMA.16816.F32 R20, R12, R20, R8 ;  /* 0x000000140c14723c */ /* 0x004fe60000001808 */
[----:B------:R-:W2:Y:S04]  /*53d00*/  LDL.LU.64 R10, [R1+0x24b8] ;  /* 0x0024b800010a7983 */ /* 0x000ea80000300a00 */
[----:B------:R-:W2:-:S12]  /*53d10*/  LDL.LU.64 R8, [R1+0x24b0] ;  /* 0x0024b00001087983 */ /* 0x000e980000300a00 */
[----:B------:R-:W-:Y:S04]  /*53d20*/  STL.64 [R1+0xc0], R20 ;  /* 0x0000c01401007387 */ /* 0x000fe80000100a00 */
[----:B------:R-:W-:Y:S04]  /*53d30*/  STL.64 [R1+0xc8], R22 ;  /* 0x0000c81601007387 */ /* 0x000fe80000100a00 */
[----:B------:R-:W0:Y:S04]  /*53d40*/  LDSM.16.M88.4 R20, [R0+UR5] ;  /* 0x000000050014783b */ /* 0x000e280008000200 */
[----:B0-----:R-:W-:Y:S04]  /*53d50*/  STL.64 [R1+0x3f0], R20 ;  /* 0x0003f01401007387 */ /* 0x001fe80000100a00 */
[----:B------:R0:W-:Y:S04]  /*53d60*/  STL.64 [R1+0x3f8], R22 ;  /* 0x0003f81601007387 */ /* 0x0001e80000100a00 */
[----:B0-----:R-:W2:Y:S01]  /*53d70*/  LDL.LU.64 R22, [R1+0x24a8] ;  /* 0x0024a80001167983 */ /* 0x001ea20000300a00 */
[----:B------:R-:W-:-:S02]  /*53d80*/  IMAD.MOV.U32 R29, RZ, RZ, R21 ;  /* 0x000000ffff1d7224 */ /* 0x000fc400078e0015 */
[----:B--2---:R-:W-:Y:S01]  /*53d90*/  HMMA.16816.F32 R20, R12, R22, R8 ;  /* 0x000000160c14723c */ /* 0x004fe20000001808 */
[----:B------:R-:W2:Y:S04]  /*53da0*/  LDL.LU.64 R10, [R1+0x24a0] ;  /* 0x0024a000010a7983 */ /* 0x000ea80000300a00 */
[----:B------:R-:W2:-:S14]  /*53db0*/  LDL.LU.64 R8, [R1+0x2498] ;  /* 0x0024980001087983 */ /* 0x000e9c0000300a00 */
[----:B------:R-:W-:Y:S04]  /*53dc0*/  STL.64 [R1+0xa0], R20 ;  /* 0x0000a01401007387 */ /* 0x000fe80000100a00 */
[----:B------:R-:W-:Y:S04]  /*53dd0*/  STL.64 [R1+0xa8], R22 ;  /* 0x0000a81601007387 */ /* 0x000fe80000100a00 */
[----:B------:R-:W0:Y:S04]  /*53de0*/  LDSM.16.M88.4 R20, [R0+UR5+0x1000] ;  /* 0x001000050014783b */ /* 0x000e280008000200 */
[----:B0-----:R-:W-:Y:S04]  /*53df0*/  STL.64 [R1+0x3e0], R20 ;  /* 0x0003e01401007387 */ /* 0x001fe80000100a00 */
[----:B------:R0:W-:Y:S01]  /*53e00*/  STL.64 [R1+0x3e8], R22 ;  /* 0x0003e81601007387 */ /* 0x0001e20000100a00 */
[----:B------:R-:W-:-:S02]  /*53e10*/  IMAD.MOV.U32 R28, RZ, RZ, R20 ;  /* 0x000000ffff1c7224 */ /* 0x000fc400078e0014 */
[----:B------:R-:W-:Y:S01]  /*53e20*/  IMAD.MOV.U32 R26, RZ, RZ, R21 ;  /* 0x000000ffff1a7224 */ /* 0x000fe200078e0015 */
[----:B0-----:R-:W2:Y:S04]  /*53e30*/  LDL.LU.64 R22, [R1+0x2490] ;  /* 0x0024900001167983 */ /* 0x001ea80000300a00 */
[----:B------:R-:W2:Y:S01]  /*53e40*/  LDL.LU.64 R20, [R1+0x2488] ;  /* 0x0024880001147983 */ /* 0x000ea20000300a00 */
[----:B---3--:R-:W-:Y:S03]  /*53e50*/  HMMA.16816.F32 R16, R12, R6, R16 ;  /* 0x000000060c10723c */ /* 0x008fe60000001810 */
[----:B------:R-:W-:Y:S04]  /*53e60*/  STL.64 [R1+0x2470], R26 ;  /* 0x0024701a01007387 */ /* 0x000fe80000100a00 */
[----:B-----5:R0:W-:Y:S04]  /*53e70*/  STL.64 [R1+0x2468], R24 ;  /* 0x0024681801007387 */ /* 0x0201e80000100a00 */
[----:B0-----:R-:W3:Y:S04]  /*53e80*/  LDL.LU R24, [R1+0x30] ;  /* 0x0000300001187983 */ /* 0x001ee80000300800 */
[----:B------:R-:W3:Y:S04]  /*53e90*/  LDL.LU R25, [R1+0x34] ;  /* 0x0000340001197983 */ /* 0x000ee80000300800 */
[----:B------:R-:W3:Y:S04]  /*53ea0*/  LDL.LU R26, [R1+0x38] ;  /* 0x00003800011a7983 */ /* 0x000ee80000300800 */
[----:B------:R-:W3:Y:S04]  /*53eb0*/  LDL.LU R27, [R1+0x3c] ;  /* 0x00003c00011b7983 */ /* 0x000ee80000300800 */
[----:B------:R-:W-:Y:S04]  /*53ec0*/  STL.64 [R1+0x90], R16 ;  /* 0x0000901001007387 */ /* 0x000fe80000100a00 */
[----:B------:R-:W-:Y:S04]  /*53ed0*/  STL.64 [R1+0x98], R18 ;  /* 0x0000981201007387 */ /* 0x000fe80000100a00 */
[----:B------:R-:W0:Y:S04]  /*53ee0*/  LDSM.16.M88.4 R16, [R0+UR5+0x2000] ;  /* 0x002000050010783b */ /* 0x000e280008000200 */
[----:B0-----:R-:W-:Y:S01]  /*53ef0*/  STL.64 [R1+0x3d0], R16 ;  /* 0x0003d01001007387 */ /* 0x001fe20000100a00 */
[----:B------:R-:W-:-:S03]  /*53f00*/  IMAD.MOV.U32 R7, RZ, RZ, R16 ;  /* 0x000000ffff077224 */ /* 0x000fc600078e0010 */
[----:B------:R2:W-:Y:S01]  /*53f10*/  STL.64 [R1+0x3d8], R18 ;  /* 0x0003d81201007387 */ /* 0x0005e20000100a00 */
[----:B------:R-:W-:Y:S02]  /*53f20*/  IMAD.MOV.U32 R6, RZ, RZ, R17 ;  /* 0x000000ffff067224 */ /* 0x000fe400078e0011 */
[----:B--2---:R-:W-:Y:S01]  /*53f30*/  HMMA.16816.F32 R16, R12, R20, R8 ;  /* 0x000000140c10723c */ /* 0x004fe20000001808 */
[----:B------:R-:W0:-:S15]  /*53f40*/  LDSM.16.M88.4 R8, [R0+UR5+0x3000] ;  /* 0x003000050008783b */ /* 0x000e1e0008000200 */
[----:B------:R-:W-:-:S03]  /*53f50*/  NOP ;  /* 0x0000000000007918 */ /* 0x000fc60000000000 */
[----:B------:R-:W-:Y:S04]  /*53f60*/  STL.64 [R1+0x60], R16 ;  /* 0x0000601001007387 */ /* 0x000fe80000100a00 */
[----:B------:R-:W-:Y:S04]  /*53f70*/  STL.64 [R1+0x68], R18 ;  /* 0x0000681201007387 */ /* 0x000fe80000100a00 */
[----:B0-----:R-:W-:Y:S04]  /*53f80*/  STL.64 [R1+0x3c0], R8 ;  /* 0x0003c00801007387 */ /* 0x001fe80000100a00 */
[----:B------:R0:W-:Y:S04]  /*53f90*/  STL.64 [R1+0x3c8], R10 ;  /* 0x0003c80a01007387 */ /* 0x0001e80000100a00 */
[----:B0-----:R-:W2:Y:S01]  /*53fa0*/  LDL.LU.64 R10, [R1+0x2480] ;  /* 0x00248000010a7983 */ /* 0x001ea20000300a00 */
[----:B---3--:R-:W-:Y:S01]  /*53fb0*/  HMMA.16816.F32 R24, R12, R22, R24 ;  /* 0x000000160c18723c */ /* 0x008fe20000001818 */
[----:B------:R-:W-:-:S02]  /*53fc0*/  IMAD.MOV.U32 R18, RZ, RZ, R8 ;  /* 0x000000ffff127224 */ /* 0x000fc400078e0008 */
[----:B------:R-:W-:Y:S02]  /*53fd0*/  IMAD.MOV.U32 R8, RZ, RZ, R9 ;  /* 0x000000ffff087224 */ /* 0x000fe400078e0009 */
[----:B------:R-:W4:Y:S04]  /*53fe0*/  LDL.LU R9, [R1+0x2478] ;  /* 0x0024780001097983 */ /* 0x000f280000300800 */
[----:B------:R-:W3:Y:S10]  /*53ff0*/  LDL.LU R20, [R1+0x20] ;  /* 0x0000200001147983 */ /* 0x000ef40000300800 */
[----:B------:R-:W-:Y:S04]  /*54000*/  STL.64 [R1+0x30], R24 ;  /* 0x0000301801007387 */ /* 0x000fe80000100a00 */
[----:B------:R-:W-:Y:S04]  /*54010*/  STL.64 [R1+0x38], R26 ;  /* 0x0000381a01007387 */ /* 0x000fe80000100a00 */
[----:B------:R-:W0:Y:S04]  /*54020*/  LDSM.16.M88.4 R24, [R0+UR5+0x4000] ;  /* 0x004000050018783b */ /* 0x000e280008000200 */
[----:B------:R-:W3:Y:S04]  /*54030*/  LDL.LU R21, [R1+0x24] ;  /* 0x0000240001157983 */ /* 0x000ee80000300800 */
[----:B------:R-:W3:Y:S04]  /*54040*/  LDL.LU R22, [R1+0x28] ;  /* 0x0000280001167983 */ /* 0x000ee80000300800 */
[----:B------:R-:W3:Y:S04]  /*54050*/  LDL.LU R23, [R1+0x2c] ;  /* 0x00002c0001177983 */ /* 0x000ee80000300800 */
[----:B0-----:R-:W-:Y:S04]  /*54060*/  STL.64 [R1+0x3b0], R24 ;  /* 0x0003b01801007387 */ /* 0x001fe80000100a00 */
[----:B------:R0:W-:Y:S04]  /*54070*/  STL.64 [R1+0x3b8], R26 ;  /* 0x0003b81a01007387 */ /* 0x0001e80000100a00 */
[----:B0-----:R-:W5:Y:S01]  /*54080*/  LDL.LU.64 R26, [R1+0x2470] ;  /* 0x00247000011a7983 */ /* 0x001f620000300a00 */
[----:B--2---:R-:W-:-:S02]  /*54090*/  IMAD R2, R2, 0x100, R10 ;  /* 0x0000010002027824 */ /* 0x004fc400078e020a */
[----:B------:R-:W-:Y:S02]  /*540a0*/  IMAD R3, R3, 0x100, R11 ;  /* 0x0000010003037824 */ /* 0x000fe400078e020b */
[----:B------:R-:W-:Y:S02]  /*540b0*/  IMAD.MOV.U32 R11, RZ, RZ, R24 ;  /* 0x000000ffff0b7224 */ /* 0x000fe400078e0018 */
[----:B------:R-:W-:Y:S02]  /*540c0*/  IMAD.MOV.U32 R10, RZ, RZ, R25 ;  /* 0x000000ffff0a7224 */ /* 0x000fe400078e0019 */
[----:B------:R-:W3:Y:S04]  /*540d0*/  LDL.LU.64 R24, [R1+0x2468] ;  /* 0x0024680001187983 */ /* 0x000ee80000300a00 */
[----:B------:R-:W-:Y:S04]  /*540e0*/  STL.64 [R1+0x2440], R10 ;  /* 0x0024400a01007387 */ /* 0x000fe80000100a00 */
[----:B------:R3:W-:Y:S01]  /*540f0*/  STL [R1+0x2438], R8 ;  /* 0x0024380801007387 */ /* 0x0007e20000100800 */
[----:B----4-:R-:W-:-:S03]  /*54100*/  IMAD R4, R4, 0x100, R9 ;  /* 0x0000010004047824 */ /* 0x010fc600078e0209 */
[----:B-----5:R0:W-:Y:S01]  /*54110*/  STL [R1+0x2464], R26 ;  /* 0x0024641a01007387 */ /* 0x0201e20000100800 */
[----:B------:R-:W-:Y:S01]  /*54120*/  IMAD R5, R27, 0x100, R5 ;  /* 0x000001001b057824 */ /* 0x000fe200078e0205 */
[----:B---3--:R-:W-:Y:S02]  /*54130*/  HMMA.16816.F32 R8, R12, R24, R20 ;  /* 0x000000180c08723c */ /* 0x008fe40000001814 */
[----:B------:R-:W2:Y:S04]  /*54140*/  LDL.LU R24, [R1+0x40] ;  /* 0x0000400001187983 */ /* 0x000ea80000300800 */
[----:B------:R-:W1:-:S13]  /*54150*/  LDSM.16.M88.4 R20, [R0+UR5+0x5000] ;  /* 0x005000050014783b */ /* 0x000e5a0008000200 */
[----:B------:R3:W-:Y:S04]  /*54160*/  STL.64 [R1+0x20], R8 ;  /* 0x0000200801007387 */ /* 0x0007e80000100a00 */
[----:B------:R4:W-:Y:S04]  /*54170*/  STL.64 [R1+0x28], R10 ;  /* 0x0000280a01007387 */ /* 0x0009e80000100a00 */
[----:B------:R-:W2:Y:S04]  /*54180*/  LDL.LU R25, [R1+0x44] ;  /* 0x0000440001197983 */ /* 0x000ea80000300800 */
[----:B0-----:R-:W2:Y:S04]  /*54190*/  LDL.LU R26, [R1+0x48] ;  /* 0x00004800011a7983 */ /* 0x001ea80000300800 */
[----:B------:R-:W2:Y:S04]  /*541a0*/  LDL.LU R27, [R1+0x4c] ;  /* 0x00004c00011b7983 */ /* 0x000ea80000300800 */
[----:B---3--:R-:W3:Y:S04]  /*541b0*/  LDL.LU R8, [R1+0xb0] ;  /* 0x0000b00001087983 */ /* 0x008ee80000300800 */
[----:B------:R-:W3:Y:S04]  /*541c0*/  LDL.LU R9, [R1+0xb4] ;  /* 0x0000b40001097983 */ /* 0x000ee80000300800 */
[----:B----4-:R-:W4:Y:S04]  /*541d0*/  LDL.LU R10, [R1+0xb8] ;  /* 0x0000b800010a7983 */ /* 0x010f280000300800 */
[----:B------:R-:W4:Y:S04]  /*541e0*/  LDL.LU R11, [R1+0xbc] ;  /* 0x0000bc00010b7983 */ /* 0x000f280000300800 */
[----:B----4-:R0:W-:Y:S04]  /*541f0*/  STL.64 [R1+0x2450], R10 ;  /* 0x0024500a01007387 */ /* 0x0101e80000100a00 */
[----:B0-----:R-:W4:Y:S01]  /*54200*/  LDL R11, [R1+0x3f0] ;  /* 0x0003f000010b7983 */ /* 0x001f220000100800 */
[----:B------:R-:W-:-:S03]  /*54210*/  F2FP.F16.E4M3.UNPACK_B R13, R4 ;  /* 0x00000004ff0d723e */ /* 0x000fc600020006ff */
[----:B---3--:R-:W-:Y:S01]  /*54220*/  STL.64 [R1+0x2448], R8 ;  /* 0x0024480801007387 */ /* 0x008fe20000100a00 */
[----:B------:R-:W-:Y:S02]  /*54230*/  F2FP.F16.E4M3.UNPACK_B R15, R5 ;  /* 0x00000005ff0f723e */ /* 0x000fe400020006ff */
[----:B------:R-:W-:Y:S02]  /*54240*/  F2FP.F16.E4M3.UNPACK_B R12, R2 ;  /* 0x00000002ff0c723e */ /* 0x000fe400020006ff */
[----:B------:R-:W-:Y:S02]  /*54250*/  F2FP.F16.E4M3.UNPACK_B R14, R3 ;  /* 0x00000003ff0e723e */ /* 0x000fe400020006ff */
[----:B------:R-:W-:Y:S01]  /*54260*/  F2FP.F16.E4M3.UNPACK_B R5, R29 ;  /* 0x0000001dff05723e */ /* 0x000fe200020006ff */
[----:B-1----:R-:W-:Y:S02]  /*54270*/  IMAD.MOV.U32 R17, RZ, RZ, R20 ;  /* 0x000000ffff117224 */ /* 0x002fe400078e0014 */
[----:B------:R-:W-:Y:S01]  /*54280*/  IMAD.MOV.U32 R16, RZ, RZ, R21 ;  /* 0x000000ffff107224 */ /* 0x000fe200078e0015 */
[----:B------:R-:W-:Y:S04]  /*54290*/  STL.64 [R1+0x310], R20 ;  /* 0x0003101401007387 */ /* 0x000fe80000100a00 */
[----:B------:R-:W-:Y:S04]  /*542a0*/  STL.64 [R1+0x318], R22 ;  /* 0x0003181601007387 */ /* 0x000fe80000100a00 */
[----:B------:R-:W-:Y:S04]  /*542b0*/  STL [R1+0x2460], R18 ;  /* 0x0024601201007387 */ /* 0x000fe80000100800 */
[----:B------:R0:W-:Y:S04]  /*542c0*/  STL.64 [R1+0x2458], R16 ;  /* 0x0024581001007387 */ /* 0x0001e80000100a00 */
[----:B0-----:R-:W3:Y:S04]  /*542d0*/  LDL.LU R16, [R1+0x70] ;  /* 0x0000700001107983 */ /* 0x001ee80000300800 */
[----:B------:R-:W3:Y:S04]  /*542e0*/  LDL.LU R17, [R1+0x74] ;  /* 0x0000740001117983 */ /* 0x000ee80000300800 */
[----:B------:R-:W3:Y:S04]  /*542f0*/  LDL.LU R18, [R1+0x78] ;  /* 0x0000780001127983 */ /* 0x000ee80000300800 */
[----:B------:R-:W3:Y:S04]  /*54300*/  LDL.LU R19, [R1+0x7c] ;  /* 0x00007c0001137983 */ /* 0x000ee80000300800 */
[----:B------:R-:W5:Y:S04]  /*54310*/  LDL.LU R20, [R1+0xd0] ;  /* 0x0000d00001147983 */ /* 0x000f680000300800 */
[----:B------:R-:W5:Y:S04]  /*54320*/  LDL.LU R21, [R1+0xd4] ;  /* 0x0000d40001157983 */ /* 0x000f680000300800 */
[----:B------:R-:W5:Y:S04]  /*54330*/  LDL.LU R22, [R1+0xd8] ;  /* 0x0000d80001167983 */ /* 0x000f680000300800 */
[----:B------:R-:W5:Y:S01]  /*54340*/  LDL.LU R23, [R1+0xdc] ;  /* 0x0000dc0001177983 */ /* 0x000f620000300800 */
[----:B----4-:R-:W-:-:S03]  /*54350*/  F2FP.F16.E4M3.UNPACK_B R4, R11 ;  /* 0x0000000bff04723e */ /* 0x010fc600020006ff */
[----:B------:R-:W0:Y:S04]  /*54360*/  LDSM.16.M88.4 R8, [R0+UR5+0x6000] ;  /* 0x006000050008783b */ /* 0x000e280008000200 */
[----:B--2---:R-:W-:Y:S01]  /*54370*/  HMMA.16816.F32 R24, R12, R4, R24 ;  /* 0x000000040c18723c */ /* 0x004fe20000001818 */
[----:B0-----:R-:W-:Y:S04]  /*54380*/  STL.64 [R1+0x3a0], R8 ;  /* 0x0003a00801007387 */ /* 0x001fe80000100a00 */
[----:B------:R-:W-:Y:S04]  /*54390*/  STL.64 [R1+0x3a8], R10 ;  /* 0x0003a80a01007387 */ /* 0x000fe80000100a00 */
[----:B------:R-:W-:Y:S10]  /*543a0*/  STL.64 [R1+0x18], R4 ;  /* 0x0000180401007387 */ /* 0x000ff40000100a00 */
[----:B------:R-:W-:Y:S04]  /*543b0*/  STL.64 [R1+0x50], R24 ;  /* 0x0000501801007387 */ /* 0x000fe80000100a00 */
[----:B------:R0:W-:Y:S04]  /*543c0*/  STL.64 [R1+0x58], R26 ;  /* 0x0000581a01007387 */ /* 0x0001e80000100a00 */
[----:B0-----:R-:W2:Y:S01]  /*543d0*/  LDL.LU R26, [R1+0x2464] ;  /* 0x00246400011a7983 */ /* 0x001ea20000300800 */
[----:B------:R-:W-:-:S02]  /*543e0*/  IMAD.MOV.U32 R3, RZ, RZ, R9 ;  /* 0x000000ffff037224 */ /* 0x000fc400078e0009 */
[----:B------:R-:W-:Y:S01]  /*543f0*/  IMAD.MOV.U32 R2, RZ, RZ, R8 ;  /* 0x000000ffff027224 */ /* 0x000fe200078e0008 */
[----:B------:R-:W-:Y:S02]  /*54400*/  F2FP.F16.E4M3.UNPACK_B R8, R28 ;  /* 0x0000001cff08723e */ /* 0x000fe400020006ff */
[----:B--2---:R-:W-:Y:S02]  /*54410*/  F2FP.F16.E4M3.UNPACK_B R9, R26 ;  /* 0x0000001aff09723e */ /* 0x004fe400020006ff */
[----:B------:R-:W0:Y:S04]  /*54420*/  LDSM.16.M88.4 R24, [R0+UR5+0x7000] ;  /* 0x007000050018783b */ /* 0x000e280008000200 */
[----:B0-----:R-:W-:Y:S04]  /*54430*/  STL.64 [R1+0x390], R24 ;  /* 0x0003901801007387 */ /* 0x001fe80000100a00 */
[----:B------:R-:W-:Y:S04]  /*54440*/  STL.64 [R1+0x398], R26 ;  /* 0x0003981a01007387 */ /* 0x000fe80000100a00 */
[----:B------:R3:W-:Y:S02]  /*54450*/  STL.64 [R1+0x10], R8 ;  /* 0x0000100801007387 */ /* 0x0007e40000100a00 */
[----:B---3--:R-:W-:Y:S02]  /*54460*/  HMMA.16816.F32 R8, R12, R8, R16 ;  /* 0x000000080c08723c */ /* 0x008fe40000001810 */
[----:B------:R-:W2:Y:S04]  /*54470*/  LDL.LU R18, [R1+0x2460] ;  /* 0x0024600001127983 */ /* 0x000ea80000300800 */
[----:B------:R-:W3:-:S13]  /*54480*/  LDL.LU.64 R16, [R1+0x2458] ;  /* 0x0024580001107983 */ /* 0x000eda0000300a00 */
[----:B------:R-:W-:Y:S04]  /*54490*/  STL.64 [R1+0x80], R8 ;  /* 0x0000800801007387 */ /* 0x000fe80000100a00 */
[----:B------:R-:W-:Y:S04]  /*544a0*/  STL.64 [R1+0x88], R10 ;  /* 0x0000880a01007387 */ /* 0x000fe80000100a00 */
[----:B------:R-:W0:Y:S01]  /*544b0*/  LDSM.16.M88.4 R8, [R0+UR5+0x8000] ;  /* 0x008000050008783b */ /* 0x000e220008000200 */
[----:B------:R-:W-:Y:S02]  /*544c0*/  IMAD.MOV.U32 R4, RZ, RZ, R24 ;  /* 0x000000ffff047224 */ /* 0x000fe400078e0018 */
[----:B------:R-:W-:Y:S01]  /*544d0*/  IMAD.MOV.U32 R5, RZ, RZ, R25 ;  /* 0x000000ffff057224 */ /* 0x000fe200078e0019 */
[----:B------:R-:W-:-:S02]  /*544e0*/  F2FP.F16.E4M3.UNPACK_B R24, R7 ;  /* 0x00000007ff18723e */ /* 0x000fc400020006ff */
[----:B------:R-:W-:Y:S01]  /*544f0*/  F2FP.F16.E4M3.UNPACK_B R25, R6 ;  /* 0x00000006ff19723e */ /* 0x000fe200020006ff */
[----:B0-----:R-:W-:Y:S04]  /*54500*/  STL.64 [R1+0x380], R8 ;  /* 0x0003800801007387 */ /* 0x001fe80000100a00 */
[----:B------:R0:W-:Y:S01]  /*54510*/  STL.64 [R1+0x388], R10 ;  /* 0x0003880a01007387 */ /* 0x0001e20000100a00 */
[----:B------:R-:W-:Y:S02]  /*54520*/  IMAD.MOV.U32 R6, RZ, RZ, R8 ;  /* 0x000000ffff067224 */ /* 0x000fe400078e0008 */
[----:B------:R-:W-:Y:S01]  /*54530*/  IMAD.MOV.U32 R7, RZ, RZ, R9 ;  /* 0x000000ffff077224 */ /* 0x000fe200078e0009 */
[----:B0-----:R-:W4:Y:S04]  /*54540*/  LDL.LU.64 R10, [R1+0x2450] ;  /* 0x00245000010a7983 */ /* 0x001f280000300a00 */
[----:B------:R-:W4:Y:S04]  /*54550*/  LDL.LU.64 R8, [R1+0x2448] ;  /* 0x0024480001087983 */ /* 0x000f280000300a00 */
[----:B------:R-:W-:Y:S04]  /*54560*/  STL.64 [R1+0x8], R24 ;  /* 0x0000081801007387 */ /* 0x000fe80000100a00 */
[----:B------:R-:W-:Y:S04]  /*54570*/  STL.64 [R1+0x2430], R6 ;  /* 0x0024300601007387 */ /* 0x000fe80000100a00 */
[----:B------:R0:W-:Y:S04]  /*54580*/  STL.64 [R1+0x2428], R4 ;  /* 0x0024280401007387 */ /* 0x0001e80000100a00 */
[----:B0-----:R-:W2:Y:S04]  /*54590*/  LDL.LU R4, [R1+0xf0] ;  /* 0x0000f00001047983 */ /* 0x001ea80000300800 */
[----:B------:R-:W2:Y:S04]  /*545a0*/  LDL.LU R5, [R1+0xf4] ;  /* 0x0000f40001057983 */ /* 0x000ea80000300800 */
[----:B------:R-:W3:Y:S04]  /*545b0*/  LDL.LU R6, [R1+0xf8] ;  /* 0x0000f80001067983 */ /* 0x000ee80000300800 */
[----:B------:R-:W3:Y:S01]  /*545c0*/  LDL.LU R7, [R1+0xfc] ;  /* 0x0000fc0001077983 */ /* 0x000ee20000300800 */
[----:B----4-:R-:W-:Y:S03]  /*545d0*/  HMMA.16816.F32 R24, R12, R24, R8 ;  /* 0x000000180c18723c */ /* 0x010fe60000001808 */
[----:B------:R-:W4:Y:S04]  /*545e0*/  LDL.LU.64 R10, [R1+0x2440] ;  /* 0x00244000010a7983 */ /* 0x000f280000300a00 */
[----:B------:R-:W3:-:S12]  /*545f0*/  LDL.LU R8, [R1+0x2438] ;  /* 0x0024380001087983 */ /* 0x000ed80000300800 */
[----:B------:R-:W-:Y:S04]  /*54600*/  STL.64 [R1+0xb0], R24 ;  /* 0x0000b01801007387 */ /* 0x000fe80000100a00 */
[----:B------:R-:W-:Y:S04]  /*54610*/  STL.64 [R1+0xb8], R26 ;  /* 0x0000b81a01007387 */ /* 0x000fe80000100a00 */
[----:B------:R-:W0:Y:S01]  /*54620*/  LDSM.16.M88.4 R24, [R0+UR5+0x9000] ;  /* 0x009000050018783b */ /* 0x000e220008000200 */
[----:B--2---:R-:W-:-:S03]  /*54630*/  F2FP.F16.E4M3.UNPACK_B R18, R18 ;  /* 0x00000012ff12723e */ /* 0x004fc600020006ff */
[----:B0-----:R-:W-:Y:S04]  /*54640*/  STL.64 [R1+0x370], R24 ;  /* 0x0003701801007387 */ /* 0x001fe80000100a00 */
[----:B------:R5:W-:Y:S01]  /*54650*/  STL.64 [R1+0x378], R26 ;  /* 0x0003781a01007387 */ /* 0x000be20000100a00 */
[----:B------:R-:W-:Y:S01]  /*54660*/  IMAD.MOV.U32 R9, RZ, RZ, R25 ;  /* 0x000000ffff097224 */ /* 0x000fe200078e0019 */
[----:B---3--:R-:W-:Y:S01]  /*54670*/  F2FP.F16.E4M3.UNPACK_B R19, R8 ;  /* 0x00000008ff13723e */ /* 0x008fe200020006ff */
[----:B------:R-:W-:-:S06]  /*54680*/  IMAD.MOV.U32 R8, RZ, RZ, R24 ;  /* 0x000000ffff087224 */ /* 0x000fcc00078e0018 */
[----:B-----5:R-:W-:Y:S01]  /*54690*/  HMMA.16816.F32 R24, R12, R18, R20 ;  /* 0x000000120c18723c */ /* 0x020fe20000001814 */
[----:B------:R-:W-:Y:S04]  /*546a0*/  STL.64 [R1], R18 ;  /* 0x0000001201007387 */ /* 0x000fe80000100a00 */
[----:B------:R-:W2:-:S14]  /*546b0*/  LDL.LU R20, [R1+0x150] ;  /* 0x0001500001147983 */ /* 0x000e9c0000300800 */
[----:B------:R-:W-:Y:S04]  /*546c0*/  STL.64 [R1+0xd0], R24 ;  /* 0x0000d01801007387 */ /* 0x000fe80000100a00 */
[----:B------:R-:W-:Y:S04]  /*546d0*/  STL.64 [R1+0xd8], R26 ;  /* 0x0000d81a01007387 */ /* 0x000fe80000100a00 */
[----:B------:R-:W0:Y:S01]  /*546e0*/  LDSM.16.M88.4 R24, [R0+UR5+0xa000] ;  /* 0x00a000050018783b */ /* 0x000e220008000200 */
[----:B----4-:R-:W-:Y:S02]  /*546f0*/  F2FP.F16.E4M3.UNPACK_B R28, R11 ;  /* 0x0000000bff1c723e */ /* 0x010fe400020006ff */
[----:B------:R-:W-:Y:S01]  /*54700*/  F2FP.F16.E4M3.UNPACK_B R29, R10 ;  /* 0x0000000aff1d723e */ /* 0x000fe200020006ff */
[----:B------:R-:W2:Y:S04]  /*54710*/  LDL.LU R21, [R1+0x154] ;  /* 0x0001540001157983 */ /* 0x000ea80000300800 */
[----:B------:R-:W2:Y:S04]  /*54720*/  LDL.LU R22, [R1+0x158] ;  /* 0x0001580001167983 */ /* 0x000ea80000300800 */
[----:B------:R-:W2:Y:S01]  /*54730*/  LDL.LU R23, [R1+0x15c] ;  /* 0x00015c0001177983 */ /* 0x000ea20000300800 */
[----:B0-----:R-:W-:-:S02]  /*54740*/  IMAD.MOV.U32 R10, RZ, RZ, R24 ;  /* 0x000000ffff0a7224 */ /* 0x001fc400078e0018 */
[----:B------:R-:W-:Y:S01]  /*54750*/  IMAD.MOV.U32 R11, RZ, RZ, R25 ;  /* 0x000000ffff0b7224 */ /* 0x000fe200078e0019 */
[----:B------:R-:W-:Y:S04]  /*54760*/  STL.64 [R1+0x360], R24 ;  /* 0x0003601801007387 */ /* 0x000fe80000100a00 */
[----:B------:R-:W-:Y:S04]  /*54770*/  STL.64 [R1+0x368], R26 ;  /* 0x0003681a01007387 */ /* 0x000fe80000100a00 */
[----:B------:R-:W-:Y:S04]  /*54780*/  STL.64 [R1+0x2420], R10 ;  /* 0x0024200a01007387 */ /* 0x000fe80000100a00 */
[----:B------:R0:W-:Y:S04]  /*54790*/  STL.64 [R1+0x2418], R8 ;  /* 0x0024180801007387 */ /* 0x0001e80000100a00 */
[----:B0-----:R-:W3:Y:S04]  /*547a0*/  LDL.LU R8, [R1+0x120] ;  /* 0x0001200001087983 */ /* 0x001ee80000300800 */
[----:B------:R-:W3:Y:S04]  /*547b0*/  LDL.LU R9, [R1+0x124] ;  /* 0x0001240001097983 */ /* 0x000ee80000300800 */
[----:B------:R-:W3:Y:S04]  /*547c0*/  LDL.LU R10, [R1+0x128] ;  /* 0x00012800010a7983 */ /* 0x000ee80000300800 */
[----:B------:R-:W3:Y:S01]  /*547d0*/  LDL.LU R11, [R1+0x12c] ;  /* 0x00012c00010b7983 */ /* 0x000ee20000300800 */
[----:B------:R-:W-:Y:S03]  /*547e0*/  HMMA.16816.F32 R4, R12, R28, R4 ;  /* 0x0000001c0c04723c */ /* 0x000fe60000001804 */
[----:B------:R-:W-:Y:S04]  /*547f0*/  STL [R1+0x23c8], R28 ;  /* 0x0023c81c01007387 */ /* 0x000fe80000100800 */
[----:B------:R-:W-:-:S12]  /*54800*/  STL [R1+0x23b0], R29 ;  /* 0x0023b01d01007387 */ /* 0x000fd80000100800 */
[----:B------:R-:W-:Y:S04]  /*54810*/  STL.64 [R1+0xf0], R4 ;  /* 0x0000f00401007387 */ /* 0x000fe80000100a00 */
[----:B------:R-:W-:Y:S04]  /*54820*/  STL.64 [R1+0xf8], R6 ;  /* 0x0000f80601007387 */ /* 0x000fe80000100a00 */
[----:B------:R-:W0:Y:S01]  /*54830*/  LDSM.16.M88.4 R4, [R0+UR5+0xb000] ;  /* 0x00b000050004783b */ /* 0x000e220008000200 */
[----:B------:R-:W-:Y:S02]  /*54840*/  F2FP.F16.E4M3.UNPACK_B R26, R17 ;  /* 0x00000011ff1a723e */ /* 0x000fe400020006ff */
[----:B------:R-:W-:Y:S01]  /*54850*/  F2FP.F16.E4M3.UNPACK_B R27, R16 ;  /* 0x00000010ff1b723e */ /* 0x000fe200020006ff */
[----:B0-----:R-:W-:Y:S04]  /*54860*/  STL.64 [R1+0x350], R4 ;  /* 0x0003500401007387 */ /* 0x001fe80000100a00 */
[----:B------:R0:W-:Y:S01]  /*54870*/  STL.64 [R1+0x358], R6 ;  /* 0x0003580601007387 */ /* 0x0001e20000100a00 */
[----:B------:R-:W-:-:S02]  /*54880*/  IMAD.MOV.U32 R16, RZ, RZ, R4 ;  /* 0x000000ffff107224 */ /* 0x000fc400078e0004 */
[----:B------:R-:W-:Y:S01]  /*54890*/  IMAD.MOV.U32 R17, RZ, RZ, R5 ;  /* 0x000000ffff117224 */ /* 0x000fe200078e0005 */
[----:B0-----:R-:W4:Y:S04]  /*548a0*/  LDL.LU.64 R6, [R1+0x2430] ;  /* 0x0024300001067983 */ /* 0x001f280000300a00 */
[----:B------:R-:W5:Y:S04]  /*548b0*/  LDL.LU.64 R4, [R1+0x2428] ;  /* 0x0024280001047983 */ /* 0x000f680000300a00 */
[----:B------:R-:W-:Y:S04]  /*548c0*/  STL [R1+0x23d0], R26 ;  /* 0x0023d01a01007387 */ /* 0x000fe80000100800 */
[----:B------:R-:W-:Y:S01]  /*548d0*/  STL [R1+0x23cc], R27 ;  /* 0x0023cc1b01007387 */ /* 0x000fe20000100800 */
[----:B---3--:R-:W-:-:S15]  /*548e0*/  HMMA.16816.F32 R8, R12, R26, R8 ;  /* 0x0000001a0c08723c */ /* 0x008fde0000001808 */
[----:B------:R-:W-:-:S04]  /*548f0*/  NOP ;  /* 0x0000000000007918 */ /* 0x000fc80000000000 */
[----:B------:R-:W-:Y:S04]  /*54900*/  STL.64 [R1+0x100], R8 ;  /* 0x0001000801007387 */ /* 0x000fe80000100a00 */
[----:B------:R-:W-:Y:S04]  /*54910*/  STL.64 [R1+0x108], R10 ;  /* 0x0001080a01007387 */ /* 0x000fe80000100a00 */
[----:B------:R-:W0:Y:S04]  /*54920*/  LDSM.16.M88.4 R8, [R0+UR5+0xc000] ;  /* 0x00c000050008783b */ /* 0x000e280008000200 */
[----:B0-----:R-:W-:Y:S01]  /*54930*/  STL.64 [R1+0x340], R8 ;  /* 0x0003400801007387 */ /* 0x001fe20000100a00 */
[----:B------:R-:W-:-:S03]  /*54940*/  IMAD.MOV.U32 R18, RZ, RZ, R8 ;  /* 0x000000ffff127224 */ /* 0x000fc600078e0008 */
[----:B------:R-:W-:Y:S01]  /*54950*/  STL.64 [R1+0x348], R10 ;  /* 0x0003480a01007387 */ /* 0x000fe20000100a00 */
[----:B------:R-:W-:-:S03]  /*54960*/  IMAD.MOV.U32 R19, RZ, RZ, R9 ;  /* 0x000000ffff137224 */ /* 0x000fc600078e0009 */
[----:B------:R-:W3:Y:S04]  /*54970*/  LDL.LU R24, [R1+0x190] ;  /* 0x0001900001187983 */ /* 0x000ee80000300800 */
        /* <DEDUP_REMOVED lines=8> */
[----:B------:R-:W3:Y:S01]  /*54a00*/  LDL.LU R19, [R1+0x17c] ;  /* 0x00017c0001137983 */ /* 0x000ee20000300800 */
[----:B------:R-:W-:-:S02]  /*54a10*/  F2FP.F16.E4M3.UNPACK_B R2, R2 ;  /* 0x00000002ff02723e */ /* 0x000fc400020006ff */
[----:B------:R-:W-:-:S07]  /*54a20*/  F2FP.F16.E4M3.UNPACK_B R3, R3 ;  /* 0x00000003ff03723e */ /* 0x000fce00020006ff */
[----:B--2---:R-:W-:Y:S01]  /*54a30*/  HMMA.16816.F32 R8, R12, R2, R20 ;  /* 0x000000020c08723c */ /* 0x004fe20000001814 */
[----:B------:R-:W-:-:S15]  /*54a40*/  STL [R1+0x23d4], R3 ;  /* 0x0023d40301007387 */ /* 0x000fde0000100800 */
[----:B------:R-:W-:-:S03]  /*54a50*/  NOP ;  /* 0x0000000000007918 */ /* 0x000fc60000000000 */
[----:B------:R-:W-:Y:S04]  /*54a60*/  STL.64 [R1+0x130], R8 ;  /* 0x0001300801007387 */ /* 0x000fe80000100a00 */
[----:B------:R-:W-:Y:S04]  /*54a70*/  STL.64 [R1+0x138], R10 ;  /* 0x0001380a01007387 */ /* 0x000fe80000100a00 */
[----:B------:R-:W0:Y:S01]  /*54a80*/  LDSM.16.M88.4 R8, [R0+UR5+0xd000] ;  /* 0x00d000050008783b */ /* 0x000e220008000200 */
[----:B-----5:R-:W-:Y:S02]  /*54a90*/  F2FP.F16.E4M3.UNPACK_B R4, R4 ;  /* 0x00000004ff04723e */ /* 0x020fe400020006ff */
[----:B------:R-:W-:Y:S01]  /*54aa0*/  F2FP.F16.E4M3.UNPACK_B R5, R5 ;  /* 0x00000005ff05723e */ /* 0x000fe200020006ff */
[----:B0-----:R-:W-:Y:S04]  /*54ab0*/  STL.64 [R1+0x330], R8 ;  /* 0x0003300801007387 */ /* 0x001fe80000100a00 */
[----:B------:R0:W-:Y:S01]  /*54ac0*/  STL.64 [R1+0x338], R10 ;  /* 0x0003380a01007387 */ /* 0x0001e20000100a00 */
[----:B------:R-:W-:-:S02]  /*54ad0*/  IMAD.MOV.U32 R20, RZ, RZ, R8 ;  /* 0x000000ffff147224 */ /* 0x000fc400078e0008 */
[----:B------:R-:W-:Y:S01]  /*54ae0*/  IMAD.MOV.U32 R21, RZ, RZ, R9 ;  /* 0x000000ffff157224 */ /* 0x000fe200078e0009 */
[----:B0-----:R-:W2:Y:S04]  /*54af0*/  LDL.LU.64 R10, [R1+0x2420] ;  /* 0x00242000010a7983 */ /* 0x001ea80000300a00 */
[----:B------:R-:W5:Y:S01]  /*54b00*/  LDL.LU.64 R8, [R1+0x2418] ;  /* 0x0024180001087983 */ /* 0x000f620000300a00 */
[----:B---3--:R-:W-:-:S15]  /*54b10*/  HMMA.16816.F32 R16, R12, R4, R16 ;  /* 0x000000040c10723c */ /* 0x008fde0000001810 */
[----:B------:R-:W-:-:S04]  /*54b20*/  NOP ;  /* 0x0000000000007918 */ /* 0x000fc80000000000 */
[----:B------:R-:W-:Y:S04]  /*54b30*/  STL.64 [R1+0x150], R16 ;  /* 0x0001501001007387 */ /* 0x000fe80000100a00 */
[----:B------:R-:W-:Y:S04]  /*54b40*/  STL.64 [R1+0x158], R18 ;  /* 0x0001581201007387 */ /* 0x000fe80000100a00 */
[----:B------:R-:W0:Y:S04]  /*54b50*/  LDSM.16.M88.4 R16, [R0+UR5+0xe000] ;  /* 0x00e000050010783b */ /* 0x000e280008000200 */
[----:B0-----:R0:W-:Y:S01]  /*54b60*/  STL.64 [R1+0x320], R16 ;  /* 0x0003201001007387 */ /* 0x0011e20000100a00 */
[----:B------:R-:W-:-:S03]  /*54b70*/  IMAD.MOV.U32 R22, RZ, RZ, R16 ;  /* 0x000000ffff167224 */ /* 0x000fc600078e0010 */
[----:B------:R1:W-:Y:S01]  /*54b80*/  STL.64 [R1+0x328], R18 ;  /* 0x0003281201007387 */ /* 0x0003e20000100a00 */
[----:B------:R-:W-:-:S03]  /*54b90*/  IMAD.MOV.U32 R3, RZ, RZ, R17 ;  /* 0x000000ffff037224 */ /* 0x000fc600078e0011 */
[----:B0-----:R-:W3:Y:S04]  /*54ba0*/  LDL.LU R16, [R1+0x1c0] ;  /* 0x0001c00001107983 */ /* 0x001ee80000300800 */
[----:B------:R-:W3:Y:S04]  /*54bb0*/  LDL.LU R17, [R1+0x1c4] ;  /* 0x0001c40001117983 */ /* 0x000ee80000300800 */
[----:B-1----:R-:W3:Y:S04]  /*54bc0*/  LDL.LU R18, [R1+0x1c8] ;  /* 0x0001c80001127983 */ /* 0x002ee80000300800 */
[----:B------:R-:W3:Y:S04]  /*54bd0*/  LDL.LU R19, [R1+0x1cc] ;  /* 0x0001cc0001137983 */ /* 0x000ee80000300800 */
[----:B------:R-:W-:Y:S04]  /*54be0*/  STL [R1+0x23f0], R22 ;  /* 0x0023f01601007387 */ /* 0x000fe80000100800 */
[----:B------:R0:W-:Y:S04]  /*54bf0*/  STL.64 [R1+0x23e8], R20 ;  /* 0x0023e81401007387 */ /* 0x0001e80000100a00 */
[----:B0-----:R-:W2:Y:S04]  /*54c00*/  LDL.LU R20, [R1+0x200] ;  /* 0x0002000001147983 */ /* 0x001ea80000300800 */
[----:B------:R-:W2:Y:S04]  /*54c10*/  LDL.LU R21, [R1+0x204] ;  /* 0x0002040001157983 */ /* 0x000ea80000300800 */
[----:B------:R-:W2:Y:S04]  /*54c20*/  LDL.LU R22, [R1+0x208] ;  /* 0x0002080001167983 */ /* 0x000ea80000300800 */
[----:B------:R-:W2:Y:S01]  /*54c30*/  LDL.LU R23, [R1+0x20c] ;  /* 0x00020c0001177983 */ /* 0x000ea20000300800 */
[----:B----4-:R-:W-:-:S02]  /*54c40*/  F2FP.F16.E4M3.UNPACK_B R6, R6 ;  /* 0x00000006ff06723e */ /* 0x010fc400020006ff */
[----:B------:R-:W-:-:S07]  /*54c50*/  F2FP.F16.E4M3.UNPACK_B R7, R7 ;  /* 0x00000007ff07723e */ /* 0x000fce00020006ff */
[----:B------:R-:W-:Y:S01]  /*54c60*/  HMMA.16816.F32 R24, R12, R6, R24 ;  /* 0x000000060c18723c */ /* 0x000fe20000001818 */
[----:B--2---:R-:W-:Y:S04]  /*54c70*/  STL.64 [R1+0x2400], R22 ;  /* 0x0024001601007387 */ /* 0x004fe80000100a00 */
[----:B------:R0:W-:Y:S04]  /*54c80*/  STL.64 [R1+0x23f8], R20 ;  /* 0x0023f81401007387 */ /* 0x0001e80000100a00 */
[----:B0-----:R-:W2:Y:S04]  /*54c90*/  LDL.LU R20, [R1+0x1e0] ;  /* 0x0001e00001147983 */ /* 0x001ea80000300800 */
[----:B------:R-:W2:Y:S04]  /*54ca0*/  LDL.LU R21, [R1+0x1e4] ;  /* 0x0001e40001157983 */ /* 0x000ea80000300800 */
[----:B------:R-:W2:Y:S04]  /*54cb0*/  LDL.LU R22, [R1+0x1e8] ;  /* 0x0001e80001167983 */ /* 0x000ea80000300800 */
[----:B------:R-:W2:Y:S04]  /*54cc0*/  LDL.LU R23, [R1+0x1ec] ;  /* 0x0001ec0001177983 */ /* 0x000ea80000300800 */
[----:B------:R-:W-:Y:S04]  /*54cd0*/  STL.64 [R1+0x2320], R6 ;  /* 0x0023200601007387 */ /* 0x000fe80000100a00 */
[----:B------:R0:W-:Y:S04]  /*54ce0*/  STL.64 [R1+0x2318], R4 ;  /* 0x0023180401007387 */ /* 0x0001e80000100a00 */
[----:B------:R-:W-:Y:S04]  /*54cf0*/  STL.64 [R1+0x170], R24 ;  /* 0x0001701801007387 */ /* 0x000fe80000100a00 */
[----:B------:R-:W-:Y:S04]  /*54d00*/  STL.64 [R1+0x178], R26 ;  /* 0x0001781a01007387 */ /* 0x000fe80000100a00 */
[----:B------:R-:W1:Y:S04]  /*54d10*/  LDSM.16.M88.4 R24, [R0+UR5+0xf000] ;  /* 0x00f000050018783b */ /* 0x000e680008000200 */
[----:B0-----:R-:W4:Y:S04]  /*54d20*/  LDL.LU R4, [R1+0x260] ;  /* 0x0002600001047983 */ /* 0x001f280000300800 */
[----:B------:R-:W4:Y:S04]  /*54d30*/  LDL.LU R5, [R1+0x264] ;  /* 0x0002640001057983 */ /* 0x000f280000300800 */
[----:B------:R-:W4:Y:S04]  /*54d40*/  LDL.LU R6, [R1+0x268] ;  /* 0x0002680001067983 */ /* 0x000f280000300800 */
[----:B------:R-:W4:Y:S01]  /*54d50*/  LDL.LU R7, [R1+0x26c] ;  /* 0x00026c0001077983 */ /* 0x000f220000300800 */
[----:B-----5:R-:W-:-:S02]  /*54d60*/  F2FP.F16.E4M3.UNPACK_B R8, R8 ;  /* 0x00000008ff08723e */ /* 0x020fc400020006ff */
[----:B------:R-:W-:Y:S02]  /*54d70*/  F2FP.F16.E4M3.UNPACK_B R9, R9 ;  /* 0x00000009ff09723e */ /* 0x000fe400020006ff */
[----:B------:R-:W-:Y:S02]  /*54d80*/  F2FP.F16.E4M3.UNPACK_B R10, R10 ;  /* 0x0000000aff0a723e */ /* 0x000fe400020006ff */
[----:B------:R-:W-:-:S03]  /*54d90*/  F2FP.F16.E4M3.UNPACK_B R11, R11 ;  /* 0x0000000bff0b723e */ /* 0x000fc600020006ff */
[C---:B---3--:R-:W-:Y:S08]  /*54da0*/  HMMA.16816.F32 R16, R12.reuse, R8, R16 ;  /* 0x000000080c10723c */ /* 0x048ff00000001810 */
[----:B--2---:R-:W-:Y:S01]  /*54db0*/  HMMA.16816.F32 R20, R12, R10, R20 ;  /* 0x0000000a0c14723c */ /* 0x004fe20000001814 */
[----:B----4-:R-:W-:Y:S04]  /*54dc0*/  STL.64 [R1+0x23e0], R6 ;  /* 0x0023e00601007387 */ /* 0x010fe80000100a00 */
[----:B------:R0:W-:Y:S04]  /*54dd0*/  STL.64 [R1+0x23d8], R4 ;  /* 0x0023d80401007387 */ /* 0x0001e80000100a00 */
[----:B0-----:R-:W2:Y:S04]  /*54de0*/  LDL.LU R4, [R1+0x220] ;  /* 0x0002200001047983 */ /* 0x001ea80000300800 */
[----:B------:R-:W2:Y:S04]  /*54df0*/  LDL.LU R5, [R1+0x224] ;  /* 0x0002240001057983 */ /* 0x000ea80000300800 */
[----:B------:R-:W2:Y:S04]  /*54e00*/  LDL.LU R6, [R1+0x228] ;  /* 0x0002280001067983 */ /* 0x000ea80000300800 */
[----:B------:R-:W2:Y:S04]  /*54e10*/  LDL.LU R7, [R1+0x22c] ;  /* 0x00022c0001077983 */ /* 0x000ea80000300800 */
[----:B-1----:R-:W-:Y:S04]  /*54e20*/  STL.64 [R1+0x300], R24 ;  /* 0x0003001801007387 */ /* 0x002fe80000100a00 */
[----:B------:R-:W-:Y:S04]  /*54e30*/  STL.64 [R1+0x308], R26 ;  /* 0x0003081a01007387 */ /* 0x000fe80000100a00 */
[----:B------:R-:W-:Y:S04]  /*54e40*/  STL.64 [R1+0x180], R16 ;  /* 0x0001801001007387 */ /* 0x000fe80000100a00 */
[----:B------:R0:W-:Y:S04]  /*54e50*/  STL.64 [R1+0x188], R18 ;  /* 0x0001881201007387 */ /* 0x0001e80000100a00 */
[----:B0-----:R-:W3:Y:S04]  /*54e60*/  LDL.LU.64 R18, [R1+0x2410] ;  /* 0x0024100001127983 */ /* 0x001ee80000300a00 */
[----:B------:R-:W4:Y:S04]  /*54e70*/  LDL.LU.64 R16, [R1+0x2408] ;  /* 0x0024080001107983 */ /* 0x000f280000300a00 */
[----:B------:R-:W-:Y:S04]  /*54e80*/  STL.64 [R1+0x190], R20 ;  /* 0x0001901401007387 */ /* 0x000fe80000100a00 */
[----:B------:R0:W-:Y:S04]  /*54e90*/  STL.64 [R1+0x198], R22 ;  /* 0x0001981601007387 */ /* 0x0001e80000100a00 */
[----:B0-----:R-:W5:Y:S04]  /*54ea0*/  LDL.LU.64 R22, [R1+0x2400] ;  /* 0x0024000001167983 */ /* 0x001f680000300a00 */
[----:B------:R-:W5:Y:S04]  /*54eb0*/  LDL.LU.64 R20, [R1+0x23f8] ;  /* 0x0023f80001147983 */ /* 0x000f680000300a00 */
[----:B------:R-:W-:Y:S04]  /*54ec0*/  STL.64 [R1+0x2300], R10 ;  /* 0x0023000a01007387 */ /* 0x000fe80000100a00 */
[----:B------:R0:W-:Y:S04]  /*54ed0*/  STL.64 [R1+0x22f8], R8 ;  /* 0x0022f80801007387 */ /* 0x0001e80000100a00 */
[----:B0-----:R-:W2:Y:S04]  /*54ee0*/  LDL.LU R8, [R1+0x250] ;  /* 0x0002500001087983 */ /* 0x001ea80000300800 */
[----:B------:R-:W2:Y:S04]  /*54ef0*/  LDL.LU R9, [R1+0x254] ;  /* 0x0002540001097983 */ /* 0x000ea80000300800 */
[----:B------:R-:W2:Y:S04]  /*54f00*/  LDL.LU R10, [R1+0x258] ;  /* 0x00025800010a7983 */ /* 0x000ea80000300800 */
[----:B------:R-:W2:Y:S01]  /*54f10*/  LDL.LU R11, [R1+0x25c] ;  /* 0x00025c00010b7983 */ /* 0x000ea20000300800 */
[----:B----4-:R-:W-:-:S02]  /*54f20*/  F2FP.F16.E4M3.UNPACK_B R16, R16 ;  /* 0x00000010ff10723e */ /* 0x010fc400020006ff */
[----:B------:R-:W-:Y:S02]  /*54f30*/  F2FP.F16.E4M3.UNPACK_B R17, R17 ;  /* 0x00000011ff11723e */ /* 0x000fe400020006ff */
[----:B---3--:R-:W-:Y:S02]  /*54f40*/  F2FP.F16.E4M3.UNPACK_B R18, R18 ;  /* 0x00000012ff12723e */ /* 0x008fe400020006ff */
[----:B------:R-:W-:-:S03]  /*54f50*/  F2FP.F16.E4M3.UNPACK_B R19, R19 ;  /* 0x00000013ff13723e */ /* 0x000fc600020006ff */
[C---:B-----5:R-:W-:Y:S08]  /*54f60*/  HMMA.16816.F32 R20, R12.reuse, R16, R20 ;  /* 0x000000100c14723c */ /* 0x060ff00000001814 */
[----:B--2---:R-:W-:Y:S11]  /*54f70*/  HMMA.16816.F32 R4, R12, R18, R4 ;  /* 0x000000120c04723c */ /* 0x004ff60000001804 */
[----:B------:R-:W-:Y:S04]  /*54f80*/  STL.64 [R1+0x1c0], R20 ;  /* 0x0001c01401007387 */ /* 0x000fe80000100a00 */
[----:B------:R0:W-:Y:S04]  /*54f90*/  STL.64 [R1+0x1c8], R22 ;  /* 0x0001c81601007387 */ /* 0x0001e80000100a00 */
[----:B0-----:R-:W2:Y:S04]  /*54fa0*/  LDL.LU R22, [R1+0x23f0] ;  /* 0x0023f00001167983 */ /* 0x001ea80000300800 */
[----:B------:R-:W3:Y:S04]  /*54fb0*/  LDL.LU.64 R20, [R1+0x23e8] ;  /* 0x0023e80001147983 */ /* 0x000ee80000300a00 */
[----:B------:R-:W-:Y:S04]  /*54fc0*/  STL.64 [R1+0x1e0], R4 ;  /* 0x0001e00401007387 */ /* 0x000fe80000100a00 */
[----:B------:R0:W-:Y:S04]  /*54fd0*/  STL.64 [R1+0x1e8], R6 ;  /* 0x0001e80601007387 */ /* 0x0001e80000100a00 */
[----:B0-----:R-:W4:Y:S04]  /*54fe0*/  LDL.LU.64 R6, [R1+0x23e0] ;  /* 0x0023e00001067983 */ /* 0x001f280000300a00 */
[----:B------:R-:W4:Y:S01]  /*54ff0*/  LDL.LU.64 R4, [R1+0x23d8] ;  /* 0x0023d80001047983 */ /* 0x000f220000300a00 */
[----:B------:R-:W-:-:S03]  /*55000*/  F2FP.F16.E4M3.UNPACK_B R23, R3 ;  /* 0x00000003ff17723e */ /* 0x000fc600020006ff */
[----:B------:R-:W-:Y:S04]  /*55010*/  STL.64 [R1+0x22e0], R18 ;  /* 0x0022e01201007387 */ /* 0x000fe80000100a00 */
[----:B------:R-:W-:Y:S01]  /*55020*/  STL.64 [R1+0x22d8], R16 ;  /* 0x0022d81001007387 */ /* 0x000fe20000100a00 */
[----:B---3--:R-:W-:Y:S02]  /*55030*/  F2FP.F16.E4M3.UNPACK_B R20, R20 ;  /* 0x00000014ff14723e */ /* 0x008fe400020006ff */
[----:B------:R-:W-:Y:S02]  /*55040*/  F2FP.F16.E4M3.UNPACK_B R21, R21 ;  /* 0x00000015ff15723e */ /* 0x000fe400020006ff */
[----:B--2---:R-:W-:-:S05]  /*55050*/  F2FP.F16.E4M3.UNPACK_B R22, R22 ;  /* 0x00000016ff16723e */ /* 0x004fca00020006ff */
[C---:B------:R-:W-:Y:S08]  /*55060*/  HMMA.16816.F32 R8, R12.reuse, R20, R8 ;  /* 0x000000140c08723c */ /* 0x040ff00000001808 */
[----:B----4-:R-:W-:Y:S11]  /*55070*/  HMMA.16816.F32 R4, R12, R22, R4 ;  /* 0x000000160c04723c */ /* 0x010ff60000001804 */
[----:B------:R0:W-:Y:S04]  /*55080*/  STL.64 [R1+0x200], R8 ;  /* 0x0002000801007387 */ /* 0x0001e80000100a00 */
[----:B------:R1:W-:Y:S04]  /*55090*/  STL.64 [R1+0x208], R10 ;  /* 0x0002080a01007387 */ /* 0x0003e80000100a00 */
[----:B0-----:R-:W2:Y:S04]  /*550a0*/  LDL.LU R8, [R1+0x110] ;  /* 0x0001100001087983 */ /* 0x001ea80000300800 */
[----:B------:R-:W-:Y:S04]  /*550b0*/  STL.64 [R1+0x250], R4 ;  /* 0x0002500401007387 */ /* 0x000fe80000100a00 */
[----:B------:R-:W-:Y:S04]  /*550c0*/  STL.64 [R1+0x258], R6 ;  /* 0x0002580601007387 */ /* 0x000fe80000100a00 */
[----:B------:R-:W2:Y:S04]  /*550d0*/  LDL.LU R9, [R1+0x114] ;  /* 0x0001140001097983 */ /* 0x000ea80000300800 */
[----:B-1----:R-:W3:Y:S04]  /*550e0*/  LDL.LU R10, [R1+0x118] ;  /* 0x00011800010a7983 */ /* 0x002ee80000300800 */
        /* <DEDUP_REMOVED lines=20> */
[----:B0-----:R-:W3:Y:S04]  /*55230*/  LDL.LU R10, [R1] ;  /* 0x00000000010a7983 */ /* 0x001ee80000300800 */
[----:B------:R-:W3:Y:S04]  /*55240*/  LDL.LU R11, [R1+0x4] ;  /* 0x00000400010b7983 */ /* 0x000ee80000300800 */
[----:B--2---:R0:W-:Y:S04]  /*55250*/  STL.64 [R1+0x2348], R8 ;  /* 0x0023480801007387 */ /* 0x0041e80000100a00 */
[----:B---3--:R1:W-:Y:S04]  /*55260*/  STL.64 [R1+0x2368], R10 ;  /* 0x0023680a01007387 */ /* 0x0083e80000100a00 */
[----:B------:R-:W2:Y:S04]  /*55270*/  LDL.LU R4, [R1+0x160] ;  /* 0x0001600001047983 */ /* 0x000ea80000300800 */
[----:B------:R-:W2:Y:S04]  /*55280*/  LDL.LU R5, [R1+0x164] ;  /* 0x0001640001057983 */ /* 0x000ea80000300800 */
[----:B------:R-:W3:Y:S04]  /*55290*/  LDL.LU R6, [R1+0x168] ;  /* 0x0001680001067983 */ /* 0x000ee80000300800 */
[----:B------:R-:W3:Y:S04]  /*552a0*/  LDL.LU R7, [R1+0x16c] ;  /* 0x00016c0001077983 */ /* 0x000ee80000300800 */
[----:B0-----:R-:W4:Y:S04]  /*552b0*/  LDL.LU R8, [R1+0x8] ;  /* 0x0000080001087983 */ /* 0x001f280000300800 */
[----:B------:R-:W4:Y:S04]  /*552c0*/  LDL.LU R9, [R1+0xc] ;  /* 0x00000c0001097983 */ /* 0x000f280000300800 */
[----:B-1----:R-:W5:Y:S04]  /*552d0*/  LDL.LU R10, [R1+0x10] ;  /* 0x00001000010a7983 */ /* 0x002f680000300800 */
[----:B------:R-:W5:Y:S04]  /*552e0*/  LDL.LU R11, [R1+0x14] ;  /* 0x00001400010b7983 */ /* 0x000f680000300800 */
[----:B----4-:R-:W-:Y:S04]  /*552f0*/  STL.64 [R1+0x2380], R8 ;  /* 0x0023800801007387 */ /* 0x010fe80000100a00 */
[----:B-----5:R-:W-:Y:S04]  /*55300*/  STL.64 [R1+0x2398], R10 ;  /* 0x0023980a01007387 */ /* 0x020fe80000100a00 */
[----:B---3--:R-:W-:Y:S04]  /*55310*/  STL.64 [R1+0x2360], R6 ;  /* 0x0023600601007387 */ /* 0x008fe80000100a00 */
[----:B--2---:R0:W-:Y:S04]  /*55320*/  STL.64 [R1+0x2358], R4 ;  /* 0x0023580401007387 */ /* 0x0041e80000100a00 */
[----:B0-----:R-:W2:Y:S04]  /*55330*/  LDL.LU R4, [R1+0x1d0] ;  /* 0x0001d00001047983 */ /* 0x001ea80000300800 */
[----:B------:R-:W2:Y:S04]  /*55340*/  LDL.LU R5, [R1+0x1d4] ;  /* 0x0001d40001057983 */ /* 0x000ea80000300800 */
[----:B------:R-:W3:Y:S04]  /*55350*/  LDL.LU R6, [R1+0x1d8] ;  /* 0x0001d80001067983 */ /* 0x000ee80000300800 */
[----:B------:R-:W3:Y:S04]  /*55360*/  LDL.LU R7, [R1+0x1dc] ;  /* 0x0001dc0001077983 */ /* 0x000ee80000300800 */
[----:B------:R-:W4:Y:S04]  /*55370*/  LDL.LU R8, [R1+0x18] ;  /* 0x0000180001087983 */ /* 0x000f280000300800 */
[----:B------:R-:W4:Y:S01]  /*55380*/  LDL.LU R9, [R1+0x1c] ;  /* 0x00001c0001097983 */ /* 0x000f220000300800 */
[----:B------:R-:W-:-:S03]  /*55390*/  IMAD.MOV.U32 R0, RZ, RZ, R24 ;  /* 0x000000ffff007224 */ /* 0x000fc600078e0018 */
[----:B---3--:R-:W-:Y:S04]  /*553a0*/  STL.64 [R1+0x2378], R6 ;  /* 0x0023780601007387 */ /* 0x008fe80000100a00 */
[----:B--2---:R0:W-:Y:S04]  /*553b0*/  STL.64 [R1+0x2370], R4 ;  /* 0x0023700401007387 */ /* 0x0041e80000100a00 */
[----:B0-----:R-:W2:Y:S04]  /*553c0*/  LDL.LU R4, [R1+0x1f0] ;  /* 0x0001f00001047983 */ /* 0x001ea80000300800 */
[----:B------:R-:W2:Y:S04]  /*553d0*/  LDL.LU R5, [R1+0x1f4] ;  /* 0x0001f40001057983 */ /* 0x000ea80000300800 */
[----:B------:R-:W3:Y:S04]  /*553e0*/  LDL.LU R6, [R1+0x1f8] ;  /* 0x0001f80001067983 */ /* 0x000ee80000300800 */
[----:B------:R-:W3:Y:S01]  /*553f0*/  LDL.LU R7, [R1+0x1fc] ;  /* 0x0001fc0001077983 */ /* 0x000ee20000300800 */
[----:B------:R-:W-:-:S03]  /*55400*/  F2FP.F16.E4M3.UNPACK_B R24, R0 ;  /* 0x00000000ff18723e */ /* 0x000fc600020006ff */
[----:B------:R-:W5:Y:S04]  /*55410*/  LDL.LU R3, [R1+0xad0] ;  /* 0x000ad00001037983 */ /* 0x000f680000300800 */
[----:B------:R-:W5:Y:S04]  /*55420*/  LDL.LU R0, [R1+0xacc] ;  /* 0x000acc0001007983 */ /* 0x000f680000300800 */
[----:B------:R-:W4:Y:S04]  /*55430*/  LDL.LU R26, [R1+0xae0] ;  /* 0x000ae000011a7983 */ /* 0x000f280000300800 */
[----:B------:R-:W4:Y:S04]  /*55440*/  LDL.LU R29, [R1+0xadc] ;  /* 0x000adc00011d7983 */ /* 0x000f280000300800 */
[----:B------:R-:W4:Y:S04]  /*55450*/  LDL.LU R27, [R1+0xad8] ;  /* 0x000ad800011b7983 */ /* 0x000f280000300800 */
[----:B------:R-:W4:Y:S04]  /*55460*/  LDL.LU R11, [R1+0xad4] ;  /* 0x000ad400010b7983 */ /* 0x000f280000300800 */
[----:B------:R-:W4:Y:S04]  /*55470*/  LDL.LU R28, [R1+0xae8] ;  /* 0x000ae800011c7983 */ /* 0x000f280000300800 */
        /* <DEDUP_REMOVED lines=13> */
[----:B------:R-:W-:-:S03]  /*55550*/  F2FP.F16.E4M3.UNPACK_B R25, R25 ;  /* 0x00000019ff19723e */ /* 0x000fc600020006ff */
[----:B---3--:R-:W-:Y:S04]  /*55560*/  STL.64 [R1+0x23c0], R6 ;  /* 0x0023c00601007387 */ /* 0x008fe80000100a00 */
[----:B--2---:R0:W-:Y:S04]  /*55570*/  STL.64 [R1+0x23b8], R4 ;  /* 0x0023b80401007387 */ /* 0x0041e80000100a00 */
[----:B0-----:R-:W2:Y:S04]  /*55580*/  LDL.LU R4, [R1+0x240] ;  /* 0x0002400001047983 */ /* 0x001ea80000300800 */
[----:B------:R-:W2:Y:S04]  /*55590*/  LDL.LU R5, [R1+0x244] ;  /* 0x0002440001057983 */ /* 0x000ea80000300800 */
[----:B------:R-:W2:Y:S04]  /*555a0*/  LDL.LU R6, [R1+0x248] ;  /* 0x0002480001067983 */ /* 0x000ea80000300800 */
[----:B------:R-:W2:Y:S04]  /*555b0*/  LDL.LU R7, [R1+0x24c] ;  /* 0x00024c0001077983 */ /* 0x000ea80000300800 */
[----:B------:R-:W-:Y:S04]  /*555c0*/  STL.64 [R1+0x22f0], R22 ;  /* 0x0022f01601007387 */ /* 0x000fe80000100a00 */
[----:B------:R0:W-:Y:S01]  /*555d0*/  STL.64 [R1+0x22e8], R20 ;  /* 0x0022e81401007387 */ /* 0x0001e20000100a00 */
[----:B-----5:R-:W-:-:S02]  /*555e0*/  IMAD R0, R0, 0x100, R3 ;  /* 0x0000010000007824 */ /* 0x020fc400078e0203 */
[----:B----4-:R-:W-:Y:S02]  /*555f0*/  IMAD R29, R29, 0x100, R26 ;  /* 0x000001001d1d7824 */ /* 0x010fe400078e021a */
[----:B------:R-:W-:Y:S01]  /*55600*/  IMAD R11, R11, 0x100, R27 ;  /* 0x000001000b0b7824 */ /* 0x000fe200078e021b */
[----:B0-----:R-:W3:Y:S04]  /*55610*/  LDL.LU R20, [R1+0xe0] ;  /* 0x0000e00001147983 */ /* 0x001ee80000300800 */
[----:B------:R-:W3:Y:S04]  /*55620*/  LDL.LU R21, [R1+0xe4] ;  /* 0x0000e40001157983 */ /* 0x000ee80000300800 */
[----:B------:R-:W3:Y:S04]  /*55630*/  LDL.LU R22, [R1+0xe8] ;  /* 0x0000e80001167983 */ /* 0x000ee80000300800 */
[----:B------:R-:W3:Y:S04]  /*55640*/  LDL.LU R23, [R1+0xec] ;  /* 0x0000ec0001177983 */ /* 0x000ee80000300800 */
[----:B------:R-:W4:Y:S04]  /*55650*/  LDL.LU R16, [R1+0xc0] ;  /* 0x0000c00001107983 */ /* 0x000f280000300800 */
[----:B------:R-:W4:Y:S04]  /*55660*/  LDL.LU R17, [R1+0xc4] ;  /* 0x0000c40001117983 */ /* 0x000f280000300800 */
[----:B------:R-:W4:Y:S04]  /*55670*/  LDL.LU R18, [R1+0xc8] ;  /* 0x0000c80001127983 */ /* 0x000f280000300800 */
[----:B------:R-:W4:Y:S04]  /*55680*/  LDL.LU R19, [R1+0xcc] ;  /* 0x0000cc0001137983 */ /* 0x000f280000300800 */
[----:B------:R-:W5:Y:S04]  /*55690*/  LDL.LU R3, [R1+0x23d4] ;  /* 0x0023d40001037983 */ /* 0x000f680000300800 */
[----:B------:R-:W3:Y:S04]  /*556a0*/  LDL.LU R26, [R1+0x23d0] ;  /* 0x0023d000011a7983 */ /* 0x000ee80000300800 */
[----:B------:R-:W3:Y:S01]  /*556b0*/  LDL.LU R27, [R1+0x23cc] ;  /* 0x0023cc00011b7983 */ /* 0x000ee20000300800 */
[----:B------:R-:W-:-:S03]  /*556c0*/  IMAD R10, R10, 0x100, R28 ;  /* 0x000001000a0a7824 */ /* 0x000fc600078e021c */
[----:B------:R-:W3:Y:S01]  /*556d0*/  LDL.LU R28, [R1+0x23c8] ;  /* 0x0023c800011c7983 */ /* 0x000ee20000300800 */
[----:B--2---:R-:W-:Y:S03]  /*556e0*/  HMMA.16816.F32 R12, R12, R24, R4 ;  /* 0x000000180c0c723c */ /* 0x004fe60000001804 */
[----:B------:R-:W2:Y:S04]  /*556f0*/  LDL.LU.64 R6, [R1+0x23c0] ;  /* 0x0023c00001067983 */ /* 0x000ea80000300a00 */
[----:B------:R-:W2:Y:S04]  /*55700*/  LDL.LU.64 R4, [R1+0x23b8] ;  /* 0x0023b80001047983 */ /* 0x000ea80000300a00 */
[----:B------:R-:W-:Y:S04]  /*55710*/  STL [R1+0x22d4], R24 ;  /* 0x0022d41801007387 */ /* 0x000fe80000100800 */
[----:B------:R-:W-:Y:S04]  /*55720*/  STL [R1+0x22d0], R25 ;  /* 0x0022d01901007387 */ /* 0x000fe80000100800 */
[----:B------:R0:W-:Y:S04]  /*55730*/  STL.64 [R1+0x240], R12 ;  /* 0x0002400c01007387 */ /* 0x0001e80000100a00 */
[----:B------:R1:W-:Y:S01]  /*55740*/  STL.64 [R1+0x248], R14 ;  /* 0x0002480e01007387 */ /* 0x0003e20000100a00 */
[----:B0-----:R-:W-:-:S02]  /*55750*/  F2FP.F16.E4M3.UNPACK_B R12, R0 ;  /* 0x00000000ff0c723e */ /* 0x001fc400020006ff */
[----:B-1----:R-:W-:Y:S02]  /*55760*/  F2FP.F16.E4M3.UNPACK_B R14, R29 ;  /* 0x0000001dff0e723e */ /* 0x002fe400020006ff */
[----:B------:R-:W-:Y:S02]  /*55770*/  F2FP.F16.E4M3.UNPACK_B R13, R11 ;  /* 0x0000000bff0d723e */ /* 0x000fe400020006ff */
[----:B------:R-:W-:Y:S01]  /*55780*/  F2FP.F16.E4M3.UNPACK_B R15, R10 ;  /* 0x0000000aff0f723e */ /* 0x000fe200020006ff */
[----:B------:R-:W3:Y:S06]  /*55790*/  LDL.LU R29, [R1+0x23b0] ;  /* 0x0023b000011d7983 */ /* 0x000eec0000300800 */
[----:B--2---:R-:W-:Y:S01]  /*557a0*/  HMMA.16816.F32 R8, R12, R8, R4 ;  /* 0x000000080c08723c */ /* 0x004fe20000001804 */
[----:B------:R-:W2:Y:S04]  /*557b0*/  LDL.LU.64 R6, [R1+0x23a8] ;  /* 0x0023a80001067983 */ /* 0x000ea80000300a00 */
[----:B------:R-:W2:-:S14]  /*557c0*/  LDL.LU.64 R4, [R1+0x23a0] ;  /* 0x0023a00001047983 */ /* 0x000e9c0000300a00 */
        /* <DEDUP_REMOVED lines=16> */
[----:B------:R-:W5:Y:S04]  /*558d0*/  LDL.LU.64 R6, [R1+0x2360] ;  /* 0x0023600001067983 */ /* 0x000f680000300a00 */
[----:B------:R-:W5:-:S13]  /*558e0*/  LDL.LU.64 R4, [R1+0x2358] ;  /* 0x0023580001047983 */ /* 0x000f5a0000300a00 */
        /* <DEDUP_REMOVED lines=9> */
[----:B------:R-:W2:Y:S01]  /*55980*/  LDL.LU.64 R8, [R1+0x2338] ;  /* 0x0023380001087983 */ /* 0x000ea20000300a00 */
[C---:B-----5:R-:W-:Y:S08]  /*55990*/  HMMA.16816.F32 R4, R12.reuse, R2, R4 ;  /* 0x000000020c04723c */ /* 0x060ff00000001804 */
[----:B--2---:R-:W-:Y:S01]  /*559a0*/  HMMA.16816.F32 R24, R12, R26, R8 ;  /* 0x0000001a0c18723c */ /* 0x004fe20000001808 */
[----:B------:R-:W2:Y:S04]  /*559b0*/  LDL.LU.64 R10, [R1+0x2330] ;  /* 0x00233000010a7983 */ /* 0x000ea80000300a00 */
[----:B------:R-:W2:-:S14]  /*559c0*/  LDL.LU.64 R8, [R1+0x2328] ;  /* 0x0023280001087983 */ /* 0x000e9c0000300a00 */
[----:B------:R0:W-:Y:S04]  /*559d0*/  STL.64 [R1+0x1a0], R24 ;  /* 0x0001a01801007387 */ /* 0x0001e80000100a00 */
[----:B------:R1:W-:Y:S04]  /*559e0*/  STL.64 [R1+0x1a8], R26 ;  /* 0x0001a81a01007387 */ /* 0x0003e80000100a00 */
[----:B0-----:R-:W3:Y:S04]  /*559f0*/  LDL.LU R24, [R1+0x60] ;  /* 0x0000600001187983 */ /* 0x001ee80000300800 */
[----:B------:R-:W3:Y:S04]  /*55a00*/  LDL.LU R25, [R1+0x64] ;  /* 0x0000640001197983 */ /* 0x000ee80000300800 */
[----:B-1----:R-:W3:Y:S04]  /*55a10*/  LDL.LU R26, [R1+0x68] ;  /* 0x00006800011a7983 */ /* 0x002ee80000300800 */
[----:B------:R-:W3:Y:S04]  /*55a20*/  LDL.LU R27, [R1+0x6c] ;  /* 0x00006c00011b7983 */ /* 0x000ee80000300800 */
[----:B------:R-:W-:Y:S04]  /*55a30*/  STL.64 [R1+0x160], R4 ;  /* 0x0001600401007387 */ /* 0x000fe80000100a00 */
[----:B------:R0:W-:Y:S04]  /*55a40*/  STL.64 [R1+0x168], R6 ;  /* 0x0001680601007387 */ /* 0x0001e80000100a00 */
[----:B0-----:R-:W5:Y:S04]  /*55a50*/  LDL.LU.64 R6, [R1+0x2320] ;  /* 0x0023200001067983 */ /* 0x001f680000300a00 */
[----:B------:R-:W2:Y:S02]  /*55a60*/  LDL.LU.64 R4, [R1+0x2318] ;  /* 0x0023180001047983 */ /* 0x000ea40000300a00 */
[----:B--2---:R-:W-:-:S15]  /*55a70*/  HMMA.16816.F32 R8, R12, R4, R8 ;  /* 0x000000040c08723c */ /* 0x004fde0000001808 */
[----:B------:R-:W-:-:S04]  /*55a80*/  NOP ;  /* 0x0000000000007918 */ /* 0x000fc80000000000 */
[----:B------:R-:W-:Y:S04]  /*55a90*/  STL.64 [R1+0x140], R8 ;  /* 0x0001400801007387 */ /* 0x000fe80000100a00 */
[----:B------:R0:W-:Y:S04]  /*55aa0*/  STL.64 [R1+0x148], R10 ;  /* 0x0001480a01007387 */ /* 0x0001e80000100a00 */
[----:B0-----:R-:W5:Y:S04]  /*55ab0*/  LDL.LU.64 R10, [R1+0x2310] ;  /* 0x00231000010a7983 */ /* 0x001f680000300a00 */
[----:B------:R-:W5:Y:S02]  /*55ac0*/  LDL.LU.64 R8, [R1+0x2308] ;  /* 0x0023080001087983 */ /* 0x000f640000300a00 */
[----:B-----5:R-:W-:Y:S02]  /*55ad0*/  HMMA.16816.F32 R4, R12, R6, R8 ;  /* 0x000000060c04723c */ /* 0x020fe40000001808 */
[----:B------:R-:W4:Y:S04]  /*55ae0*/  LDL.LU.64 R10, [R1+0x2300] ;  /* 0x00230000010a7983 */ /* 0x000f280000300a00 */
[----:B------:R-:W2:-:S13]  /*55af0*/  LDL.LU.64 R8, [R1+0x22f8] ;  /* 0x0022f80001087983 */ /* 0x000e9a0000300a00 */
[----:B------:R0:W-:Y:S04]  /*55b00*/  STL.64 [R1+0x120], R4 ;  /* 0x0001200401007387 */ /* 0x0001e80000100a00 */
[----:B------:R1:W-:Y:S04]  /*55b10*/  STL.64 [R1+0x128], R6 ;  /* 0x0001280601007387 */ /* 0x0003e80000100a00 */
[----:B0-----:R-:W5:Y:S04]  /*55b20*/  LDL.LU R4, [R1+0x90] ;  /* 0x0000900001047983 */ /* 0x001f680000300800 */
[----:B------:R-:W5:Y:S04]  /*55b30*/  LDL.LU R5, [R1+0x94] ;  /* 0x0000940001057983 */ /* 0x000f680000300800 */
[----:B-1----:R-:W5:Y:S04]  /*55b40*/  LDL.LU R6, [R1+0x98] ;  /* 0x0000980001067983 */ /* 0x002f680000300800 */
[----:B------:R-:W5:Y:S01]  /*55b50*/  LDL.LU R7, [R1+0x9c] ;  /* 0x00009c0001077983 */ /* 0x000f620000300800 */
[C---:B--2---:R-:W-:Y:S08]  /*55b60*/  HMMA.16816.F32 R20, R12.reuse, R8, R20 ;  /* 0x000000080c14723c */ /* 0x044ff00000001814 */
[C---:B----4-:R-:W-:Y:S11]  /*55b70*/  HMMA.16816.F32 R8, R12.reuse, R10, R16 ;  /* 0x0000000a0c08723c */ /* 0x050ff60000001810 */
[----:B------:R-:W-:Y:S04]  /*55b80*/  STL.64 [R1+0xe0], R20 ;  /* 0x0000e01401007387 */ /* 0x000fe80000100a00 */
[----:B------:R0:W-:Y:S04]  /*55b90*/  STL.64 [R1+0xe8], R22 ;  /* 0x0000e81601007387 */ /* 0x0001e80000100a00 */
[----:B0-----:R-:W2:Y:S04]  /*55ba0*/  LDL.LU.64 R22, [R1+0x22f0] ;  /* 0x0022f00001167983 */ /* 0x001ea80000300a00 */
[----:B------:R-:W3:Y:S04]  /*55bb0*/  LDL.LU.64 R20, [R1+0x22e8] ;  /* 0x0022e80001147983 */ /* 0x000ee80000300a00 */
[----:B------:R-:W5:Y:S04]  /*55bc0*/  LDL.LU.64 R18, [R1+0x22e0] ;  /* 0x0022e00001127983 */ /* 0x000f680000300a00 */
[----:B------:R-:W4:Y:S04]  /*55bd0*/  LDL.LU.64 R16, [R1+0x22d8] ;  /* 0x0022d80001107983 */ /* 0x000f280000300a00 */
[----:B------:R0:W-:Y:S04]  /*55be0*/  STL.64 [R1+0xc0], R8 ;  /* 0x0000c00801007387 */ /* 0x0001e80000100a00 */
[----:B------:R1:W-:Y:S04]  /*55bf0*/  STL.64 [R1+0xc8], R10 ;  /* 0x0000c80a01007387 */ /* 0x0003e80000100a00 */
[----:B0-----:R-:W4:Y:S04]  /*55c00*/  LDL.LU R8, [R1+0xa0] ;  /* 0x0000a00001087983 */ /* 0x001f280000300800 */
[----:B------:R-:W4:Y:S04]  /*55c10*/  LDL.LU R9, [R1+0xa4] ;  /* 0x0000a40001097983 */ /* 0x000f280000300800 */
[----:B-1----:R-:W4:Y:S04]  /*55c20*/  LDL.LU R10, [R1+0xa8] ;  /* 0x0000a800010a7983 */ /* 0x002f280000300800 */
[----:B------:R-:W4:Y:S02]  /*55c30*/  LDL.LU R11, [R1+0xac] ;  /* 0x0000ac00010b7983 */ /* 0x000f240000300800 */
[C---:B----4-:R-:W-:Y:S08]  /*55c40*/  HMMA.16816.F32 R8, R12.reuse, R16, R8 ;  /* 0x000000100c08723c */ /* 0x050ff00000001808 */
[C---:B-----5:R-:W-:Y:S08]  /*55c50*/  HMMA.16816.F32 R16, R12.reuse, R18, R4 ;  /* 0x000000120c10723c */ /* 0x060ff00000001804 */
[C---:B---3--:R-:W-:Y:S03]  /*55c60*/  HMMA.16816.F32 R4, R12.reuse, R20, R24 ;  /* 0x000000140c04723c */ /* 0x048fe60000001818 */
[----:B------:R0:W-:Y:S04]  /*55c70*/  STL.64 [R1+0xa0], R8 ;  /* 0x0000a00801007387 */ /* 0x0001e80000100a00 */
[----:B------:R1:W-:Y:S04]  /*55c80*/  STL.64 [R1+0xa8], R10 ;  /* 0x0000a80a01007387 */ /* 0x0003e80000100a00 */
[----:B0-----:R-:W2:Y:S04]  /*55c90*/  LDL.LU R8, [R1+0x30] ;  /* 0x0000300001087983 */ /* 0x001ea80000300800 */
[----:B------:R-:W-:Y:S04]  /*55ca0*/  STL.64 [R1+0x70], R16 ;  /* 0x0000701001007387 */ /* 0x000fe80000100a00 */
[----:B------:R-:W-:Y:S04]  /*55cb0*/  STL.64 [R1+0x78], R18 ;  /* 0x0000781201007387 */ /* 0x000fe80000100a00 */
[----:B------:R0:W-:Y:S04]  /*55cc0*/  STL.64 [R1+0x40], R4 ;  /* 0x0000400401007387 */ /* 0x0001e80000100a00 */
[----:B------:R3:W-:Y:S04]  /*55cd0*/  STL.64 [R1+0x48], R6 ;  /* 0x0000480601007387 */ /* 0x0007e80000100a00 */
[----:B------:R-:W2:Y:S04]  /*55ce0*/  LDL.LU R9, [R1+0x34] ;  /* 0x0000340001097983 */ /* 0x000ea80000300800 */
[----:B-1----:R-:W2:Y:S04]  /*55cf0*/  LDL.LU R10, [R1+0x38] ;  /* 0x00003800010a7983 */ /* 0x002ea80000300800 */
[----:B------:R-:W2:Y:S04]  /*55d00*/  LDL.LU R11, [R1+0x3c] ;  /* 0x00003c00010b7983 */ /* 0x000ea80000300800 */
[----:B0-----:R-:W4:Y:S04]  /*55d10*/  LDL.LU R5, [R1+0x3d4] ;  /* 0x0003d40001057983 */ /* 0x001f280000300800 */
[----:B------:R-:W5:Y:S04]  /*55d20*/  LDL.LU R26, [R1+0x3c0] ;  /* 0x0003c000011a7983 */ /* 0x000f680000300800 */
[----:B------:R-:W2:Y:S04]  /*55d30*/  LDL.LU R16, [R1+0xb0] ;  /* 0x0000b00001107983 */ /* 0x000ea80000300800 */
[----:B------:R-:W2:Y:S04]  /*55d40*/  LDL.LU R17, [R1+0xb4] ;  /* 0x0000b40001117983 */ /* 0x000ea80000300800 */
[----:B------:R-:W2:Y:S04]  /*55d50*/  LDL.LU R18, [R1+0xb8] ;  /* 0x0000b80001127983 */ /* 0x000ea80000300800 */
[----:B------:R-:W2:Y:S04]  /*55d60*/  LDL.LU R19, [R1+0xbc] ;  /* 0x0000bc0001137983 */ /* 0x000ea80000300800 */
        /* <DEDUP_REMOVED lines=9> */
[----:B---3--:R-:W3:Y:S04]  /*55e00*/  LDL.LU R6, [R1+0x3e4] ;  /* 0x0003e40001067983 */ /* 0x008ee80000300800 */
[----:B------:R-:W3:Y:S04]  /*55e10*/  LDL.LU R7, [R1+0x3d0] ;  /* 0x0003d00001077983 */ /* 0x000ee80000300800 */
[----:B--2---:R-:W-:Y:S04]  /*55e20*/  STL.64 [R1+0x22a8], R18 ;  /* 0x0022a81201007387 */ /* 0x004fe80000100a00 */
[----:B------:R0:W-:Y:S04]  /*55e30*/  STL.64 [R1+0x22a0], R16 ;  /* 0x0022a01001007387 */ /* 0x0001e80000100a00 */
[----:B0-----:R-:W2:Y:S04]  /*55e40*/  LDL.LU R16, [R1+0x80] ;  /* 0x0000800001107983 */ /* 0x001ea80000300800 */
[----:B------:R-:W2:Y:S04]  /*55e50*/  LDL.LU R17, [R1+0x84] ;  /* 0x0000840001117983 */ /* 0x000ea80000300800 */
[----:B------:R-:W2:Y:S04]  /*55e60*/  LDL.LU R18, [R1+0x88] ;  /* 0x0000880001127983 */ /* 0x000ea80000300800 */
[----:B------:R-:W2:Y:S01]  /*55e70*/  LDL.LU R19, [R1+0x8c] ;  /* 0x00008c0001137983 */ /* 0x000ea20000300800 */
[----:B------:R-:W-:Y:S03]  /*55e80*/  HMMA.16816.F32 R8, R12, R22, R8 ;  /* 0x000000160c08723c */ /* 0x000fe60000001808 */
[----:B--2---:R-:W-:Y:S04]  /*55e90*/  STL.64 [R1+0x22b8], R18 ;  /* 0x0022b81201007387 */ /* 0x004fe80000100a00 */
[----:B------:R0:W-:Y:S04]  /*55ea0*/  STL.64 [R1+0x22b0], R16 ;  /* 0x0022b01001007387 */ /* 0x0001e80000100a00 */
[----:B0-----:R-:W2:Y:S04]  /*55eb0*/  LDL.LU R16, [R1+0x50] ;  /* 0x0000500001107983 */ /* 0x001ea80000300800 */
[----:B------:R-:W2:Y:S04]  /*55ec0*/  LDL.LU R17, [R1+0x54] ;  /* 0x0000540001117983 */ /* 0x000ea80000300800 */
[----:B------:R-:W2:Y:S04]  /*55ed0*/  LDL.LU R18, [R1+0x58] ;  /* 0x0000580001127983 */ /* 0x000ea80000300800 */
[----:B------:R-:W2:Y:S01]  /*55ee0*/  LDL.LU R19, [R1+0x5c] ;  /* 0x00005c0001137983 */ /* 0x000ea20000300800 */
[----:B----4-:R-:W-:-:S02]  /*55ef0*/  IMAD R0, R0, 0x100, R28 ;  /* 0x0000010000007824 */ /* 0x010fc400078e021c */
[----:B------:R-:W-:Y:S02]  /*55f00*/  IMAD R2, R2, 0x100, R24 ;  /* 0x0000010002027824 */ /* 0x000fe400078e0218 */
[----:B------:R-:W-:Y:S01]  /*55f10*/  IMAD R3, R3, 0x100, R25 ;  /* 0x0000010003037824 */ /* 0x000fe200078e0219 */
[----:B--2---:R-:W-:Y:S04]  /*55f20*/  STL.64 [R1+0x22c8], R18 ;  /* 0x0022c81201007387 */ /* 0x004fe80000100a00 */
[----:B------:R0:W-:Y:S04]  /*55f30*/  STL.64 [R1+0x22c0], R16 ;  /* 0x0022c01001007387 */ /* 0x0001e80000100a00 */
[----:B0-----:R-:W2:Y:S04]  /*55f40*/  LDL.LU R16, [R1+0x20] ;  /* 0x0000200001107983 */ /* 0x001ea80000300800 */
[----:B------:R-:W2:Y:S04]  /*55f50*/  LDL.LU R17, [R1+0x24] ;  /* 0x0000240001117983 */ /* 0x000ea80000300800 */
[----:B------:R-:W2:Y:S04]  /*55f60*/  LDL.LU R18, [R1+0x28] ;  /* 0x0000280001127983 */ /* 0x000ea80000300800 */
[----:B------:R-:W2:Y:S04]  /*55f70*/  LDL.LU R19, [R1+0x2c] ;  /* 0x00002c0001137983 */ /* 0x000ea80000300800 */
[----:B------:R-:W4:Y:S04]  /*55f80*/  LDL.LU R22, [R1+0xb08] ;  /* 0x000b080001167983 */ /* 0x000f280000300800 */
[----:B------:R-:W2:Y:S04]  /*55f90*/  LDL.LU R23, [R1+0x3f0] ;  /* 0x0003f00001177983 */ /* 0x000ea80000300800 */
[----:B------:R0:W-:Y:S04]  /*55fa0*/  STL.64 [R1+0x30], R8 ;  /* 0x0000300801007387 */ /* 0x0001e80000100a00 */
[----:B------:R1:W-:Y:S04]  /*55fb0*/  STL.64 [R1+0x38], R10 ;  /* 0x0000380a01007387 */ /* 0x0003e80000100a00 */
[----:B------:R-:W2:Y:S04]  /*55fc0*/  LDL.LU R29, [R1+0x3b4] ;  /* 0x0003b400011d7983 */ /* 0x000ea80000300800 */
[----:B------:R-:W2:Y:S04]  /*55fd0*/  LDL.LU R27, [R1+0x3c4] ;  /* 0x0003c400011b7983 */ /* 0x000ea80000300800 */
[----:B------:R-:W2:Y:S04]  /*55fe0*/  LDL.LU R28, [R1+0x3b0] ;  /* 0x0003b000011c7983 */ /* 0x000ea80000300800 */
[----:B0-----:R-:W2:Y:S04]  /*55ff0*/  LDL.LU R8, [R1+0xd0] ;  /* 0x0000d00001087983 */ /* 0x001ea80000300800 */
[----:B------:R-:W2:Y:S04]  /*56000*/  LDL.LU R9, [R1+0xd4] ;  /* 0x0000d40001097983 */ /* 0x000ea80000300800 */
[----:B-1----:R-:W2:Y:S04]  /*56010*/  LDL.LU R10, [R1+0xd8] ;  /* 0x0000d800010a7983 */ /* 0x002ea80000300800 */
[----:B------:R-:W2:Y:S04]  /*56020*/  LDL.LU R11, [R1+0xdc] ;  /* 0x0000dc00010b7983 */ /* 0x000ea80000300800 */
[----:B------:R-:W2:Y:S04]  /*56030*/  LDL.LU R24, [R1+0x22d4] ;  /* 0x0022d40001187983 */ /* 0x000ea80000300800 */
[----:B------:R-:W2:Y:S02]  /*56040*/  LDL.LU R25, [R1+0x22d0] ;  /* 0x0022d00001197983 */ /* 0x000ea40000300800 */
[----:B--2---:R-:W-:Y:S02]  /*56050*/  HMMA.16816.F32 R12, R12, R24, R16 ;  /* 0x000000180c0c723c */ /* 0x004fe40000001810 */
[----:B------:R-:W2:Y:S04]  /*56060*/  LDL.LU.64 R18, [R1+0x22c8] ;  /* 0x0022c80001127983 */ /* 0x000ea80000300a00 */
[----:B------:R-:W2:Y:S01]  /*56070*/  LDL.LU.64 R16, [R1+0x22c0] ;  /* 0x0022c00001107983 */ /* 0x000ea20000300a00 */
[----:B----4-:R-:W-:Y:S01]  /*56080*/  IMAD R4, R4, 0x100, R22 ;  /* 0x0000010004047824 */ /* 0x010fe200078e0216 */
[----:B------:R-:W-:-:S02]  /*56090*/  F2FP.F16.E4M3.UNPACK_B R22, R23.H1 ;  /* 0x00000017ff16723e */ /* 0x000fc400030006ff */
[----:B------:R-:W-:-:S09]  /*560a0*/  F2FP.F16.E4M3.UNPACK_B R23, R20.H1 ;  /* 0x00000014ff17723e */ /* 0x000fd200030006ff */
[----:B------:R0:W-:Y:S04]  /*560b0*/  STL.64 [R1+0x20], R12 ;  /* 0x0000200c01007387 */ /* 0x0001e80000100a00 */
[----:B------:R1:W-:Y:S01]  /*560c0*/  STL.64 [R1+0x28], R14 ;  /* 0x0000280e01007387 */ /* 0x0003e20000100a00 */
[----:B0-----:R-:W-:Y:S02]  /*560d0*/  F2FP.F16.E4M3.UNPACK_B R12, R0 ;  /* 0x00000000ff0c723e */ /* 0x001fe400020006ff */
[----:B-1----:R-:W-:Y:S02]  /*560e0*/  F2FP.F16.E4M3.UNPACK_B R14, R2 ;  /* 0x00000002ff0e723e */ /* 0x002fe400020006ff */
[----:B------:R-:W-:Y:S02]  /*560f0*/  F2FP.F16.E4M3.UNPACK_B R13, R3 ;  /* 0x00000003ff0d723e */ /* 0x000fe400020006ff */
[----:B------:R-:W-:-:S07]  /*56100*/  F2FP.F16.E4M3.UNPACK_B R15, R4 ;  /* 0x00000004ff0f723e */ /* 0x000fce00020006ff */
[----:B--2---:R-:W-:-:S15]  /*56110*/  HMMA.16816.F32 R16, R12, R22, R16 ;  /* 0x000000160c10723c */ /* 0x004fde0000001810 */
[----:B------:R-:W-:-:S04]  /*56120*/  NOP ;  /* 0x0000000000007918 */ /* 0x000fc80000000000 */
[----:B------:R-:W-:Y:S04]  /*56130*/  STL.64 [R1+0x50], R16 ;  /* 0x0000501001007387 */ /* 0x000fe80000100a00 */
[----:B------:R0:W-:Y:S04]  /*56140*/  STL.64 [R1+0x58], R18 ;  /* 0x0000581201007387 */ /* 0x0001e80000100a00 */
[----:B0-----:R-:W2:Y:S04]  /*56150*/  LDL.LU.64 R18, [R1+0x22b8] ;  /* 0x0022b80001127983 */ /* 0x001ea80000300a00 */
[----:B------:R-:W2:Y:S01]  /*56160*/  LDL.LU.64 R16, [R1+0x22b0] ;  /* 0x0022b00001107983 */ /* 0x000ea20000300a00 */
[----:B------:R-:W-:-:S02]  /*56170*/  F2FP.F16.E4M3.UNPACK_B R2, R21.H1 ;  /* 0x00000015ff02723e */ /* 0x000fc400030006ff */
[----:B---3--:R-:W-:-:S07]  /*56180*/  F2FP.F16.E4M3.UNPACK_B R3, R6.H1 ;  /* 0x00000006ff03723e */ /* 0x008fce00030006ff */
        /* <DEDUP_REMOVED lines=8> */
[----:B------:R-:W-:Y:S02]  /*56210*/  IMAD.MOV.U32 R20, RZ, RZ, R22 ;  /* 0x000000ffff147224 */ /* 0x000fe400078e0016 */
[----:B------:R-:W-:Y:S02]  /*56220*/  IMAD.MOV.U32 R22, RZ, RZ, R2 ;  /* 0x000000ffff167224 */ /* 0x000fe400078e0002 */
[----:B------:R-:W-:Y:S01]  /*56230*/  IMAD.MOV.U32 R21, RZ, RZ, R3 ;  /* 0x000000ffff157224 */ /* 0x000fe200078e0003 */
[----:B-----5:R-:W-:Y:S02]  /*56240*/  F2FP.F16.E4M3.UNPACK_B R2, R26.H1 ;  /* 0x0000001aff02723e */ /* 0x020fe400030006ff */
[----:B------:R-:W-:Y:S01]  /*56250*/  F2FP.F16.E4M3.UNPACK_B R3, R27.H1 ;  /* 0x0000001bff03723e */ /* 0x000fe200030006ff */
[----:B------:R-:W-:Y:S02]  /*56260*/  IMAD.MOV.U32 R0, RZ, RZ, R23 ;  /* 0x000000ffff007224 */ /* 0x000fe400078e0017 */
[----:B------:R-:W-:-:S02]  /*56270*/  IMAD.MOV.U32 R24, RZ, RZ, R4 ;  /* 0x000000ffff187224 */ /* 0x000fc400078e0004 */
[----:B------:R-:W-:Y:S01]  /*56280*/  IMAD.MOV.U32 R23, RZ, RZ, R5 ;  /* 0x000000ffff177224 */ /* 0x000fe200078e0005 */
[C---:B--2---:R-:W-:Y:S08]  /*56290*/  HMMA.16816.F32 R16, R12.reuse, R4, R16 ;  /* 0x000000040c10723c */ /* 0x044ff00000001810 */
[----:B------:R-:W-:Y:S11]  /*562a0*/  HMMA.16816.F32 R4, R12, R2, R8 ;  /* 0x000000020c04723c */ /* 0x000ff60000001808 */
[----:B------:R-:W-:Y:S04]  /*562b0*/  STL.64 [R1+0x80], R16 ;  /* 0x0000801001007387 */ /* 0x000fe80000100a00 */
[----:B------:R-:W-:Y:S04]  /*562c0*/  STL.64 [R1+0x88], R18 ;  /* 0x0000881201007387 */ /* 0x000fe80000100a00 */
[----:B------:R-:W-:Y:S04]  /*562d0*/  STL [R1], R2 ;  /* 0x0000000201007387 */ /* 0x000fe80000100800 */
[----:B------:R-:W-:Y:S04]  /*562e0*/  STL.64 [R1+0x2238], R22 ;  /* 0x0022381601007387 */ /* 0x000fe80000100a00 */
[----:B------:R0:W-:Y:S04]  /*562f0*/  STL.64 [R1+0x2230], R20 ;  /* 0x0022301401007387 */ /* 0x0001e80000100a00 */
[----:B------:R-:W-:Y:S04]  /*56300*/  STL [R1+0x4], R3 ;  /* 0x0000040301007387 */ /* 0x000fe80000100800 */
[----:B0-----:R-:W2:Y:S04]  /*56310*/  LDL.LU R20, [R1+0x190] ;  /* 0x0001900001147983 */ /* 0x001ea80000300800 */
[----:B------:R0:W-:Y:S04]  /*56320*/  STL.64 [R1+0xb0], R4 ;  /* 0x0000b00401007387 */ /* 0x0001e80000100a00 */
[----:B------:R1:W-:Y:S04]  /*56330*/  STL.64 [R1+0xb8], R6 ;  /* 0x0000b80601007387 */ /* 0x0003e80000100a00 */
[----:B------:R-:W2:Y:S04]  /*56340*/  LDL.LU R21, [R1+0x194] ;  /* 0x0001940001157983 */ /* 0x000ea80000300800 */
[----:B------:R-:W3:Y:S04]  /*56350*/  LDL.LU R22, [R1+0x198] ;  /* 0x0001980001167983 */ /* 0x000ee80000300800 */
[----:B------:R-:W3:Y:S04]  /*56360*/  LDL.LU R23, [R1+0x19c] ;  /* 0x00019c0001177983 */ /* 0x000ee80000300800 */
[----:B0-----:R-:W4:Y:S04]  /*56370*/  LDL.LU R5, [R1+0x394] ;  /* 0x0003940001057983 */ /* 0x001f280000300800 */
[----:B-1----:R-:W5:Y:S04]  /*56380*/  LDL.LU R6, [R1+0x380] ;  /* 0x0003800001067983 */ /* 0x002f680000300800 */
[----:B------:R-:W5:Y:S04]  /*56390*/  LDL.LU R7, [R1+0x384] ;  /* 0x0003840001077983 */ /* 0x000f680000300800 */
[----:B-----5:R-:W-:Y:S04]  /*563a0*/  STL.64 [R1+0x2288], R6 ;  /* 0x0022880601007387 */ /* 0x020fe80000100a00 */
[----:B----4-:R-:W-:Y:S04]  /*563b0*/  STL [R1+0x2280], R5 ;  /* 0x0022800501007387 */ /* 0x010fe80000100800 */
[----:B------:R-:W4:Y:S04]  /*563c0*/  LDL.LU R8, [R1+0x370] ;  /* 0x0003700001087983 */ /* 0x000f280000300800 */
[----:B------:R-:W5:Y:S04]  /*563d0*/  LDL.LU R9, [R1+0x374] ;  /* 0x0003740001097983 */ /* 0x000f680000300800 */
        /* <DEDUP_REMOVED lines=8> */
[----:B------:R-:W2:Y:S04]  /*56460*/  LDL.LU R5, [R1+0x104] ;  /* 0x0001040001057983 */ /* 0x000ea80000300800 */
[----:B------:R-:W2:Y:S04]  /*56470*/  LDL.LU R6, [R1+0x108] ;  /* 0x0001080001067983 */ /* 0x000ea80000300800 */
[----:B------:R-:W2:Y:S04]  /*56480*/  LDL.LU R7, [R1+0x10c] ;  /* 0x00010c0001077983 */ /* 0x000ea80000300800 */
[----:B------:R-:W3:Y:S04]  /*56490*/  LDL.LU R26, [R1+0x310] ;  /* 0x00031000011a7983 */ /* 0x000ee80000300800 */
[----:B--2---:R-:W-:Y:S04]  /*564a0*/  STL.64 [R1+0x2298], R6 ;  /* 0x0022980601007387 */ /* 0x004fe80000100a00 */
[----:B------:R0:W-:Y:S04]  /*564b0*/  STL.64 [R1+0x2290], R4 ;  /* 0x0022900401007387 */ /* 0x0001e80000100a00 */
        /* <DEDUP_REMOVED lines=8> */
[----:B---3--:R-:W-:Y:S04]  /*56540*/  STL.64 [R1+0x2258], R22 ;  /* 0x0022581601007387 */ /* 0x008fe80000100a00 */
[----:B------:R0:W-:Y:S04]  /*56550*/  STL.64 [R1+0x2250], R20 ;  /* 0x0022501401007387 */ /* 0x0001e80000100a00 */
[----:B0-----:R-:W3:Y:S04]  /*56560*/  LDL.LU R20, [R1+0x170] ;  /* 0x0001700001147983 */ /* 0x001ee80000300800 */
[----:B------:R-:W3:Y:S04]  /*56570*/  LDL.LU R21, [R1+0x174] ;  /* 0x0001740001157983 */ /* 0x000ee80000300800 */
[----:B------:R-:W2:Y:S04]  /*56580*/  LDL.LU R22, [R1+0x178] ;  /* 0x0001780001167983 */ /* 0x000ea80000300800 */
[----:B------:R-:W2:Y:S01]  /*56590*/  LDL.LU R23, [R1+0x17c] ;  /* 0x00017c0001177983 */ /* 0x000ea20000300800 */
[----:B------:R-:W-:-:S02]  /*565a0*/  F2FP.F16.E4M3.UNPACK_B R28, R28.H1 ;  /* 0x0000001cff1c723e */ /* 0x000fc400030006ff */
[----:B------:R-:W-:Y:S01]  /*565b0*/  F2FP.F16.E4M3.UNPACK_B R29, R29.H1 ;  /* 0x0000001dff1d723e */ /* 0x000fe200030006ff */
        /* <DEDUP_REMOVED lines=16> */
[----:B------:R-:W-:Y:S04]  /*566c0*/  STL.64 [R1+0xd0], R4 ;  /* 0x0000d00401007387 */ /* 0x000fe80000100a00 */
[----:B------:R0:W-:Y:S04]  /*566d0*/  STL.64 [R1+0xd8], R6 ;  /* 0x0000d80601007387 */ /* 0x0001e80000100a00 */
[----:B0-----:R-:W3:Y:S04]  /*566e0*/  LDL.LU.64 R6, [R1+0x2298] ;  /* 0x0022980001067983 */ /* 0x001ee80000300a00 */
[----:B------:R-:W3:Y:S01]  /*566f0*/  LDL.LU.64 R4, [R1+0x2290] ;  /* 0x0022900001047983 */ /* 0x000ee20000300a00 */
[----:B------:R-:W-:-:S02]  /*56700*/  F2FP.F16.E4M3.UNPACK_B R26, R26.H1 ;  /* 0x0000001aff1a723e */ /* 0x000fc400030006ff */
[----:B------:R-:W-:Y:S02]  /*56710*/  F2FP.F16.E4M3.UNPACK_B R27, R27.H1 ;  /* 0x0000001bff1b723e */ /* 0x000fe400030006ff */
[----:B------:R-:W-:Y:S02]  /*56720*/  F2FP.F16.E4M3.UNPACK_B R2, R2.H1 ;  /* 0x00000002ff02723e */ /* 0x000fe400030006ff */
[----:B------:R-:W-:Y:S01]  /*56730*/  F2FP.F16.E4M3.UNPACK_B R3, R3.H1 ;  /* 0x00000003ff03723e */ /* 0x000fe200030006ff */
[----:B------:R-:W4:Y:S04]  /*56740*/  LDL.LU R17, [R1+0x354] ;  /* 0x0003540001117983 */ /* 0x000f280000300800 */
[----:B------:R-:W4:Y:S04]  /*56750*/  LDL.LU R18, [R1+0x340] ;  /* 0x0003400001127983 */ /* 0x000f280000300800 */
[----:B------:R-:W-:Y:S04]  /*56760*/  STL [R1+0x21f4], R28 ;  /* 0x0021f41c01007387 */ /* 0x000fe80000100800 */
[----:B------:R-:W-:Y:S01]  /*56770*/  STL [R1+0x21f0], R29 ;  /* 0x0021f01d01007387 */ /* 0x000fe20000100800 */
[C---:B--2---:R-:W-:Y:S08]  /*56780*/  HMMA.16816.F32 R20, R12.reuse, R2, R20 ;  /* 0x000000020c14723c */ /* 0x044ff00000001814 */
[----:B---3--:R-:W-:-:S15]  /*56790*/  HMMA.16816.F32 R4, R12, R26, R4 ;  /* 0x0000001a0c04723c */ /* 0x008fde0000001804 */
[----:B------:R-:W-:-:S04]  /*567a0*/  NOP ;  /* 0x0000000000007918 */ /* 0x000fc80000000000 */
[----:B------:R-:W-:Y:S04]  /*567b0*/  STL.64 [R1+0xf0], R4 ;  /* 0x0000f00401007387 */ /* 0x000fe80000100a00 */
[----:B------:R0:W-:Y:S04]  /*567c0*/  STL.64 [R1+0xf8], R6 ;  /* 0x0000f80601007387 */ /* 0x0001e80000100a00 */
[----:B0-----:R-:W2:Y:S04]  /*567d0*/  LDL.LU.64 R6, [R1+0x2288] ;  /* 0x0022880001067983 */ /* 0x001ea80000300a00 */
[----:B------:R-:W3:Y:S04]  /*567e0*/  LDL.LU R5, [R1+0x2280] ;  /* 0x0022800001057983 */ /* 0x000ee80000300800 */
[----:B------:R-:W-:Y:S04]  /*567f0*/  STL [R1+0x21f8], R27 ;  /* 0x0021f81b01007387 */ /* 0x000fe80000100800 */
        /* <DEDUP_REMOVED lines=20> */
[----:B----4-:R-:W-:-:S02]  /*56940*/  F2FP.F16.E4M3.UNPACK_B R8, R8.H1 ;  /* 0x00000008ff08723e */ /* 0x010fc400030006ff */
[----:B-----5:R-:W-:Y:S01]  /*56950*/  F2FP.F16.E4M3.UNPACK_B R9, R9.H1 ;  /* 0x00000009ff09723e */ /* 0x020fe200030006ff */
[----:B------:R-:W-:Y:S04]  /*56960*/  STL.64 [R1+0x2188], R6 ;  /* 0x0021880601007387 */ /* 0x000fe80000100a00 */
[----:B------:R0:W-:Y:S04]  /*56970*/  STL.64 [R1+0x2180], R4 ;  /* 0x0021800401007387 */ /* 0x0001e80000100a00 */
[----:B0-----:R-:W3:Y:S04]  /*56980*/  LDL.LU R4, [R1+0x1c0] ;  /* 0x0001c00001047983 */ /* 0x001ee80000300800 */
[----:B------:R-:W3:Y:S04]  /*56990*/  LDL.LU R5, [R1+0x1c4] ;  /* 0x0001c40001057983 */ /* 0x000ee80000300800 */
[----:B------:R-:W3:Y:S04]  /*569a0*/  LDL.LU R6, [R1+0x1c8] ;  /* 0x0001c80001067983 */ /* 0x000ee80000300800 */
[----:B------:R-:W3:Y:S01]  /*569b0*/  LDL.LU R7, [R1+0x1cc] ;  /* 0x0001cc0001077983 */ /* 0x000ee20000300800 */
        /* <DEDUP_REMOVED lines=9> */
[----:B------:R-:W-:-:S07]  /*56a50*/  F2FP.F16.E4M3.UNPACK_B R17, R17.H1 ;  /* 0x00000011ff11723e */ /* 0x000fce00030006ff */
[C---:B---3--:R-:W-:Y:S08]  /*56a60*/  HMMA.16816.F32 R4, R12.reuse, R16, R4 ;  /* 0x000000100c04723c */ /* 0x048ff00000001804 */
        /* <DEDUP_REMOVED lines=8> */
[----:B0-----:R-:W4:Y:S04]  /*56af0*/  LDL.LU R8, [R1+0x1b0] ;  /* 0x0001b00001087983 */ /* 0x001f280000300800 */
[----:B------:R0:W-:Y:S04]  /*56b00*/  STL.64 [R1+0x1c0], R4 ;  /* 0x0001c00401007387 */ /* 0x0001e80000100a00 */
[----:B------:R1:W-:Y:S04]  /*56b10*/  STL.64 [R1+0x1c8], R6 ;  /* 0x0001c80601007387 */ /* 0x0003e80000100a00 */
[----:B------:R-:W4:Y:S04]  /*56b20*/  LDL.LU R9, [R1+0x1b4] ;  /* 0x0001b40001097983 */ /* 0x000f280000300800 */
[----:B------:R-:W5:Y:S04]  /*56b30*/  LDL.LU R10, [R1+0x1b8] ;  /* 0x0001b800010a7983 */ /* 0x000f680000300800 */
[----:B------:R-:W5:Y:S04]  /*56b40*/  LDL.LU R11, [R1+0x1bc] ;  /* 0x0001bc00010b7983 */ /* 0x000f680000300800 */
[----:B-----5:R5:W-:Y:S04]  /*56b50*/  STL.64 [R1+0x2198], R10 ;  /* 0x0021980a01007387 */ /* 0x020be80000100a00 */
[----:B----4-:R4:W-:Y:S04]  /*56b60*/  STL.64 [R1+0x2190], R8 ;  /* 0x0021900801007387 */ /* 0x0109e80000100a00 */
[----:B0-----:R-:W3:Y:S04]  /*56b70*/  LDL.LU R4, [R1+0x1a0] ;  /* 0x0001a00001047983 */ /* 0x001ee80000300800 */
[----:B------:R-:W3:Y:S04]  /*56b80*/  LDL.LU R5, [R1+0x1a4] ;  /* 0x0001a40001057983 */ /* 0x000ee80000300800 */
[----:B-1----:R-:W3:Y:S04]  /*56b90*/  LDL.LU R6, [R1+0x1a8] ;  /* 0x0001a80001067983 */ /* 0x002ee80000300800 */
[----:B------:R-:W3:Y:S01]  /*56ba0*/  LDL.LU R7, [R1+0x1ac] ;  /* 0x0001ac0001077983 */ /* 0x000ee20000300800 */
[----:B-----5:R-:W-:-:S02]  /*56bb0*/  IMAD.MOV.U32 R10, RZ, RZ, R24 ;  /* 0x000000ffff0a7224 */ /* 0x020fc400078e0018 */
[----:B--2---:R-:W-:Y:S02]  /*56bc0*/  IMAD.MOV.U32 R11, RZ, RZ, R23 ;  /* 0x000000ffff0b7224 */ /* 0x004fe400078e0017 */
[----:B----4-:R-:W-:Y:S02]  /*56bd0*/  IMAD.MOV.U32 R8, RZ, RZ, R22 ;  /* 0x000000ffff087224 */ /* 0x010fe400078e0016 */
[----:B---3--:R-:W-:Y:S01]  /*56be0*/  IMAD.MOV.U32 R9, RZ, RZ, R21 ;  /* 0x000000ffff097224 */ /* 0x008fe200078e0015 */
[----:B------:R-:W-:Y:S04]  /*56bf0*/  STL.64 [R1+0x21a8], R6 ;  /* 0x0021a80601007387 */ /* 0x000fe80000100a00 */
[----:B------:R0:W-:Y:S04]  /*56c00*/  STL.64 [R1+0x21a0], R4 ;  /* 0x0021a00401007387 */ /* 0x0001e80000100a00 */
[----:B------:R-:W-:Y:S04]  /*56c10*/  STL.64 [R1+0x21b0], R10 ;  /* 0x0021b00a01007387 */ /* 0x000fe80000100a00 */
[----:B------:R-:W-:Y:S04]  /*56c20*/  STL.64 [R1+0x21c8], R8 ;  /* 0x0021c80801007387 */ /* 0x000fe80000100a00 */
        /* <DEDUP_REMOVED lines=10> */
[----:B------:R-:W4:Y:S04]  /*56cd0*/  LDL.LU R23, [R1+0x324] ;  /* 0x0003240001177983 */ /* 0x000f280000300800 */
[----:B------:R-:W5:Y:S04]  /*56ce0*/  LDL.LU R24, [R1+0x300] ;  /* 0x0003000001187983 */ /* 0x000f680000300800 */
[----:B------:R-:W5:Y:S04]  /*56cf0*/  LDL.LU R25, [R1+0x304] ;  /* 0x0003040001197983 */ /* 0x000f680000300800 */
[----:B------:R-:W2:Y:S04]  /*56d00*/  LDL.LU R27, [R1+0x1c10] ;  /* 0x001c1000011b7983 */ /* 0x000ea80000300800 */
[----:B--2---:R-:W-:Y:S04]  /*56d10*/  STL.64 [R1+0x2218], R26 ;  /* 0x0022181a01007387 */ /* 0x004fe80000100a00 */
[----:B-----5:R0:W-:Y:S04]  /*56d20*/  STL.64 [R1+0x2210], R24 ;  /* 0x0022101801007387 */ /* 0x0201e80000100a00 */
[----:B0-----:R-:W2:Y:S04]  /*56d30*/  LDL.LU R24, [R1+0x200] ;  /* 0x0002000001187983 */ /* 0x001ea80000300800 */
[----:B------:R-:W2:Y:S04]  /*56d40*/  LDL.LU R25, [R1+0x204] ;  /* 0x0002040001197983 */ /* 0x000ea80000300800 */
[----:B------:R-:W5:Y:S04]  /*56d50*/  LDL.LU R26, [R1+0x208] ;  /* 0x00020800011a7983 */ /* 0x000f680000300800 */
[----:B------:R-:W5:Y:S01]  /*56d60*/  LDL.LU R27, [R1+0x20c] ;  /* 0x00020c00011b7983 */ /* 0x000f620000300800 */
[----:B------:R-:W-:-:S03]  /*56d70*/  IMAD.MOV.U32 R10, RZ, RZ, R20 ;  /* 0x000000ffff0a7224 */ /* 0x000fc600078e0014 */
[----:B------:R-:W2:Y:S01]  /*56d80*/  LDL.LU R20, [R1+0x330] ;  /* 0x0003300001147983 */ /* 0x000ea20000300800 */
[----:B------:R-:W-:-:S03]  /*56d90*/  IMAD.MOV.U32 R11, RZ, RZ, R0 ;  /* 0x000000ffff0b7224 */ /* 0x000fc600078e0000 */
[----:B-----5:R-:W-:Y:S04]  /*56da0*/  STL.64 [R1+0x2228], R26 ;  /* 0x0022281a01007387 */ /* 0x020fe80000100a00 */
[----:B--2---:R0:W-:Y:S04]  /*56db0*/  STL.64 [R1+0x2220], R24 ;  /* 0x0022201801007387 */ /* 0x0041e80000100a00 */
[----:B0-----:R-:W2:Y:S04]  /*56dc0*/  LDL.LU R24, [R1+0x1e0] ;  /* 0x0001e00001187983 */ /* 0x001ea80000300800 */
[----:B------:R-:W2:Y:S04]  /*56dd0*/  LDL.LU R25, [R1+0x1e4] ;  /* 0x0001e40001197983 */ /* 0x000ea80000300800 */
[----:B------:R-:W2:Y:S04]  /*56de0*/  LDL.LU R26, [R1+0x1e8] ;  /* 0x0001e800011a7983 */ /* 0x000ea80000300800 */
[----:B------:R-:W2:Y:S04]  /*56df0*/  LDL.LU R27, [R1+0x1ec] ;  /* 0x0001ec00011b7983 */ /* 0x000ea80000300800 */
[----:B------:R-:W5:Y:S04]  /*56e00*/  LDL.LU R21, [R1+0x334] ;  /* 0x0003340001157983 */ /* 0x000f680000300800 */
[----:B------:R-:W2:Y:S04]  /*56e10*/  LDL.LU R22, [R1+0x320] ;  /* 0x0003200001167983 */ /* 0x000ea80000300800 */
[----:B------:R-:W2:Y:S04]  /*56e20*/  LDL.LU R0, [R1+0x1c0c] ;  /* 0x001c0c0001007983 */ /* 0x000ea80000300800 */
[----:B------:R-:W2:Y:S04]  /*56e30*/  LDL.LU R28, [R1+0x1c20] ;  /* 0x001c2000011c7983 */ /* 0x000ea80000300800 */
[----:B------:R-:W2:Y:S04]  /*56e40*/  LDL.LU R29, [R1+0x1c18] ;  /* 0x001c1800011d7983 */ /* 0x000ea80000300800 */
[----:B------:R-:W2:Y:S04]  /*56e50*/  LDL.LU R9, [R1+0x1c14] ;  /* 0x001c140001097983 */ /* 0x000ea80000300800 */
[----:B------:R-:W2:Y:S04]  /*56e60*/  LDL.LU R8, [R1+0x1c24] ;  /* 0x001c240001087983 */ /* 0x000ea80000300800 */
[----:B------:R-:W-:Y:S01]  /*56e70*/  STL.64 [R1+0x2208], R10 ;  /* 0x0022080a01007387 */ /* 0x000fe20000100a00 */
[----:B------:R-:W-:-:S02]  /*56e80*/  F2FP.F16.E4M3.UNPACK_B R18, R18.H1 ;  /* 0x00000012ff12723e */ /* 0x000fc400030006ff */
[----:B------:R-:W-:Y:S01]  /*56e90*/  F2FP.F16.E4M3.UNPACK_B R19, R19.H1 ;  /* 0x00000013ff13723e */ /* 0x000fe200030006ff */
[----:B--2---:R0:W-:Y:S04]  /*56ea0*/  STL.64 [R1+0x2200], R8 ;  /* 0x0022000801007387 */ /* 0x0041e80000100a00 */
[----:B0-----:R-:W2:Y:S04]  /*56eb0*/  LDL.LU R8, [R1+0x250] ;  /* 0x0002500001087983 */ /* 0x001ea80000300800 */
        /* <DEDUP_REMOVED lines=9> */
[----:B------:R-:W-:Y:S03]  /*56f50*/  HMMA.16816.F32 R24, R12, R18, R24 ;  /* 0x000000120c18723c */ /* 0x000fe60000001818 */
[----:B--2---:R-:W-:Y:S04]  /*56f60*/  STL.64 [R1+0x21e8], R6 ;  /* 0x0021e80601007387 */ /* 0x004fe80000100a00 */
[----:B---3--:R0:W-:Y:S04]  /*56f70*/  STL.64 [R1+0x21e0], R4 ;  /* 0x0021e00401007387 */ /* 0x0081e80000100a00 */
[----:B0-----:R-:W2:Y:S04]  /*56f80*/  LDL.LU R4, [R1+0x240] ;  /* 0x0002400001047983 */ /* 0x001ea80000300800 */
[----:B------:R-:W2:Y:S04]  /*56f90*/  LDL.LU R5, [R1+0x244] ;  /* 0x0002440001057983 */ /* 0x000ea80000300800 */
[----:B------:R-:W2:Y:S04]  /*56fa0*/  LDL.LU R6, [R1+0x248] ;  /* 0x0002480001067983 */ /* 0x000ea80000300800 */
[----:B------:R-:W2:Y:S04]  /*56fb0*/  LDL.LU R7, [R1+0x24c] ;  /* 0x00024c0001077983 */ /* 0x000ea80000300800 */
[----:B------:R-:W-:Y:S04]  /*56fc0*/  STL.64 [R1+0x1e0], R24 ;  /* 0x0001e01801007387 */ /* 0x000fe80000100a00 */
[----:B------:R0:W-:Y:S04]  /*56fd0*/  STL.64 [R1+0x1e8], R26 ;  /* 0x0001e81a01007387 */ /* 0x0001e80000100a00 */
[----:B0-----:R-:W3:Y:S04]  /*56fe0*/  LDL.LU.64 R26, [R1+0x2228] ;  /* 0x00222800011a7983 */ /* 0x001ee80000300a00 */
[----:B------:R-:W3:Y:S01]  /*56ff0*/  LDL.LU.64 R24, [R1+0x2220] ;  /* 0x0022200001187983 */ /* 0x000ee20000300a00 */
[----:B------:R-:W-:-:S02]  /*57000*/  F2FP.F16.E4M3.UNPACK_B R20, R20.H1 ;  /* 0x00000014ff14723e */ /* 0x000fc400030006ff */
[----:B-----5:R-:W-:Y:S02]  /*57010*/  F2FP.F16.E4M3.UNPACK_B R21, R21.H1 ;  /* 0x00000015ff15723e */ /* 0x020fe400030006ff */
[----:B------:R-:W-:Y:S02]  /*57020*/  F2FP.F16.E4M3.UNPACK_B R22, R22.H1 ;  /* 0x00000016ff16723e */ /* 0x000fe400030006ff */
[----:B----4-:R-:W-:-:S07]  /*57030*/  F2FP.F16.E4M3.UNPACK_B R23, R23.H1 ;  /* 0x00000017ff17723e */ /* 0x010fce00030006ff */
[C---:B------:R-:W-:Y:S01]  /*57040*/  HMMA.16816.F32 R8, R12.reuse, R22, R8 ;  /* 0x000000160c08723c */ /* 0x040fe20000001808 */
[----:B------:R0:W-:Y:S04]  /*57050*/  STL.64 [R1+0x2148], R18 ;  /* 0x0021481201007387 */ /* 0x0001e80000100a00 */
[----:B0-----:R-:W4:Y:S04]  /*57060*/  LDL.LU R18, [R1] ;  /* 0x0000000001127983 */ /* 0x001f280000300800 */
[----:B------:R-:W4:Y:S04]  /*57070*/  LDL.LU R19, [R1+0x4] ;  /* 0x0000040001137983 */ /* 0x000f280000300800 */
[----:B------:R0:W-:Y:S04]  /*57080*/  STL.64 [R1+0x2140], R16 ;  /* 0x0021401001007387 */ /* 0x0001e80000100a00 */
[----:B0-----:R-:W5:Y:S04]  /*57090*/  LDL.LU R16, [R1+0x1c1c] ;  /* 0x001c1c0001107983 */ /* 0x001f680000300800 */
[----:B------:R-:W2:Y:S01]  /*570a0*/  LDL.LU R17, [R1+0x1c28] ;  /* 0x001c280001117983 */ /* 0x000ea20000300800 */
[----:B---3--:R-:W-:-:S15]  /*570b0*/  HMMA.16816.F32 R24, R12, R20, R24 ;  /* 0x000000140c18723c */ /* 0x008fde0000001818 */
[----:B------:R-:W-:-:S04]  /*570c0*/  NOP ;  /* 0x0000000000007918 */ /* 0x000fc80000000000 */
[----:B------:R-:W-:Y:S04]  /*570d0*/  STL.64 [R1+0x200], R24 ;  /* 0x0002001801007387 */ /* 0x000fe80000100a00 */
[----:B------:R0:W-:Y:S04]  /*570e0*/  STL.64 [R1+0x208], R26 ;  /* 0x0002081a01007387 */ /* 0x0001e80000100a00 */
[----:B0-----:R-:W3:Y:S04]  /*570f0*/  LDL.LU.64 R26, [R1+0x2218] ;  /* 0x00221800011a7983 */ /* 0x001ee80000300a00 */
[----:B------:R-:W2:Y:S04]  /*57100*/  LDL.LU.64 R24, [R1+0x2210] ;  /* 0x0022100001187983 */ /* 0x000ea80000300a00 */
[----:B------:R-:W-:Y:S04]  /*57110*/  STL.64 [R1+0x230], R8 ;  /* 0x0002300801007387 */ /* 0x000fe80000100a00 */
[----:B------:R0:W-:Y:S04]  /*57120*/  STL.64 [R1+0x238], R10 ;  /* 0x0002380a01007387 */ /* 0x0001e80000100a00 */
[----:B0-----:R-:W4:Y:S04]  /*57130*/  LDL.LU.64 R10, [R1+0x2208] ;  /* 0x00220800010a7983 */ /* 0x001f280000300a00 */
[----:B------:R-:W4:Y:S04]  /*57140*/  LDL.LU.64 R8, [R1+0x2200] ;  /* 0x0022000001087983 */ /* 0x000f280000300a00 */
[----:B------:R-:W-:Y:S04]  /*57150*/  STL.64 [R1+0x2128], R22 ;  /* 0x0021281601007387 */ /* 0x000fe80000100a00 */
[----:B------:R0:W-:Y:S01]  /*57160*/  STL.64 [R1+0x2120], R20 ;  /* 0x0021201401007387 */ /* 0x0001e20000100a00 */
[----:B-----5:R-:W-:-:S03]  /*57170*/  IMAD R16, R16, 0x100, R28 ;  /* 0x0000010010107824 */ /* 0x020fc600078e021c */
[----:B0-----:R-:W5:Y:S04]  /*57180*/  LDL.LU R20, [R1+0x1d0] ;  /* 0x0001d00001147983 */ /* 0x001f680000300800 */
[----:B------:R-:W5:Y:S04]  /*57190*/  LDL.LU R21, [R1+0x1d4] ;  /* 0x0001d40001157983 */ /* 0x000f680000300800 */
[----:B------:R-:W5:Y:S04]  /*571a0*/  LDL.LU R22, [R1+0x1d8] ;  /* 0x0001d80001167983 */ /* 0x000f680000300800 */
[----:B------:R-:W5:Y:S01]  /*571b0*/  LDL.LU R23, [R1+0x1dc] ;  /* 0x0001dc0001177983 */ /* 0x000f620000300800 */
[----:B--2---:R-:W-:-:S02]  /*571c0*/  F2FP.F16.E4M3.UNPACK_B R24, R24.H1 ;  /* 0x00000018ff18723e */ /* 0x004fc400030006ff */
[----:B------:R-:W-:Y:S01]  /*571d0*/  F2FP.F16.E4M3.UNPACK_B R25, R25.H1 ;  /* 0x00000019ff19723e */ /* 0x000fe200030006ff */
[----:B---3--:R-:W-:Y:S02]  /*571e0*/  IMAD R0, R0, 0x100, R27 ;  /* 0x0000010000007824 */ /* 0x008fe400078e021b */
[----:B------:R-:W2:Y:S04]  /*571f0*/  LDL.LU R27, [R1+0x21f8] ;  /* 0x0021f800011b7983 */ /* 0x000ea80000300800 */
[----:B------:R-:W3:Y:S01]  /*57200*/  LDL.LU R28, [R1+0x21f4] ;  /* 0x0021f400011c7983 */ /* 0x000ee20000300800 */
[----:B------:R-:W-:Y:S01]  /*57210*/  HMMA.16816.F32 R12, R12, R24, R4 ;  /* 0x000000180c0c723c */ /* 0x000fe20000001804 */
[----:B----4-:R-:W-:Y:S02]  /*57220*/  IMAD R9, R9, 0x100, R29 ;  /* 0x0000010009097824 */ /* 0x010fe400078e021d */
[----:B------:R-:W3:Y:S04]  /*57230*/  LDL.LU R29, [R1+0x21f0] ;  /* 0x0021f000011d7983 */ /* 0x000ee80000300800 */
[----:B------:R-:W4:Y:S04]  /*57240*/  LDL.LU.64 R6, [R1+0x21e8] ;  /* 0x0021e80001067983 */ /* 0x000f280000300a00 */
[----:B------:R-:W4:Y:S01]  /*57250*/  LDL.LU.64 R4, [R1+0x21e0] ;  /* 0x0021e00001047983 */ /* 0x000f220000300a00 */
[----:B------:R-:W-:-:S07]  /*57260*/  IMAD R8, R8, 0x100, R17 ;  /* 0x0000010008087824 */ /* 0x000fce00078e0211 */
[----:B------:R0:W-:Y:S04]  /*57270*/  STL.64 [R1+0x2f0], R12 ;  /* 0x0002f00c01007387 */ /* 0x0001e80000100a00 */
[----:B------:R1:W-:Y:S01]  /*57280*/  STL.64 [R1+0x2f8], R14 ;  /* 0x0002f80e01007387 */ /* 0x0003e20000100a00 */
[----:B0-----:R-:W-:Y:S02]  /*57290*/  F2FP.F16.E4M3.UNPACK_B R12, R0 ;  /* 0x00000000ff0c723e */ /* 0x001fe400020006ff */
[----:B-1----:R-:W-:Y:S02]  /*572a0*/  F2FP.F16.E4M3.UNPACK_B R14, R16 ;  /* 0x00000010ff0e723e */ /* 0x002fe400020006ff */
[----:B------:R-:W-:Y:S02]  /*572b0*/  F2FP.F16.E4M3.UNPACK_B R13, R9 ;  /* 0x00000009ff0d723e */ /* 0x000fe400020006ff */
[----:B------:R-:W-:-:S07]  /*572c0*/  F2FP.F16.E4M3.UNPACK_B R15, R8 ;  /* 0x00000008ff0f723e */ /* 0x000fce00020006ff */
[----:B----4-:R-:W-:Y:S01]  /*572d0*/  HMMA.16816.F32 R8, R12, R10, R4 ;  /* 0x0000000a0c08723c */ /* 0x010fe20000001804 */
[----:B------:R-:W4:Y:S04]  /*572e0*/  LDL.LU.64 R6, [R1+0x21d8] ;  /* 0x0021d80001067983 */ /* 0x000f280000300a00 */
[----:B------:R-:W4:-:S14]  /*572f0*/  LDL.LU.64 R4, [R1+0x21d0] ;  /* 0x0021d00001047983 */ /* 0x000f1c0000300a00 */
[----:B------:R0:W-:Y:S04]  /*57300*/  STL.64 [R1+0x2e0], R8 ;  /* 0x0002e00801007387 */ /* 0x0001e80000100a00 */
[----:B------:R4:W-:Y:S04]  /*57310*/  STL.64 [R1+0x2e8], R10 ;  /* 0x0002e80a01007387 */ /* 0x0009e80000100a00 */
[----:B0-----:R-:W4:Y:S02]  /*57320*/  LDL.LU.64 R8, [R1+0x21c8] ;  /* 0x0021c80001087983 */ /* 0x001f240000300a00 */
[----:B----4-:R-:W-:Y:S02]  /*57330*/  HMMA.16816.F32 R8, R12, R8, R4 ;  /* 0x000000080c08723c */ /* 0x010fe40000001804 */
[----:B------:R-:W4:Y:S04]  /*57340*/  LDL.LU.64 R6, [R1+0x21c0] ;  /* 0x0021c00001067983 */ /* 0x000f280000300a00 */
[----:B------:R-:W4:-:S13]  /*57350*/  LDL.LU.64 R4, [R1+0x21b8] ;  /* 0x0021b80001047983 */ /* 0x000f1a0000300a00 */
[----:B------:R-:W-:Y:S04]  /*57360*/  STL.64 [R1+0x2d0], R8 ;  /* 0x0002d00801007387 */ /* 0x000fe80000100a00 */
[----:B------:R0:W-:Y:S04]  /*57370*/  STL.64 [R1+0x2d8], R10 ;  /* 0x0002d80a01007387 */ /* 0x0001e80000100a00 */
[----:B0-----:R-:W4:Y:S02]  /*57380*/  LDL.LU.64 R10, [R1+0x21b0] ;  /* 0x0021b000010a7983 */ /* 0x001f240000300a00 */
[----:B----4-:R-:W-:Y:S02]  /*57390*/  HMMA.16816.F32 R8, R12, R10, R4 ;  /* 0x0000000a0c08723c */ /* 0x010fe40000001804 */
[----:B------:R-:W2:Y:S04]  /*573a0*/  LDL.LU.64 R6, [R1+0x21a8] ;  /* 0x0021a80001067983 */ /* 0x000ea80000300a00 */
[----:B------:R-:W2:-:S13]  /*573b0*/  LDL.LU.64 R4, [R1+0x21a0] ;  /* 0x0021a00001047983 */ /* 0x000e9a0000300a00 */
[----:B------:R-:W-:Y:S04]  /*573c0*/  STL.64 [R1+0x2c0], R8 ;  /* 0x0002c00801007387 */ /* 0x000fe80000100a00 */
[----:B------:R0:W-:Y:S04]  /*573d0*/  STL.64 [R1+0x2c8], R10 ;  /* 0x0002c80a01007387 */ /* 0x0001e80000100a00 */
[----:B0-----:R-:W3:Y:S04]  /*573e0*/  LDL.LU.64 R10, [R1+0x2198] ;  /* 0x00219800010a7983 */ /* 0x001ee80000300a00 */
[----:B------:R-:W3:Y:S01]  /*573f0*/  LDL.LU.64 R8, [R1+0x2190] ;  /* 0x0021900001087983 */ /* 0x000ee20000300a00 */
[C---:B-----5:R-:W-:Y:S03]  /*57400*/  HMMA.16816.F32 R16, R12.reuse, R18, R20 ;  /* 0x000000120c10723c */ /* 0x060fe60000001814 */
[----:B------:R-:W4:Y:S05]  /*57410*/  LDL.LU R0, [R1+0x1c2c] ;  /* 0x001c2c0001007983 */ /* 0x000f2a0000300800 */
[C---:B--2---:R-:W-:Y:S08]  /*57420*/  HMMA.16816.F32 R4, R12.reuse, R26, R4 ;  /* 0x0000001a0c04723c */ /* 0x044ff00000001804 */
[C---:B---3--:R-:W-:Y:S01]  /*57430*/  HMMA.16816.F32 R8, R12.reuse, R28, R8 ;  /* 0x0000001c0c08723c */ /* 0x048fe20000001808 */
[----:B------:R-:W2:Y:S04]  /*57440*/  LDL R28, [R1+0x3e8] ;  /* 0x0003e800011c7983 */ /* 0x000ea80000100800 */
[----:B------:R0:W-:Y:S04]  /*57450*/  STL.64 [R1+0x2b0], R16 ;  /* 0x0002b01001007387 */ /* 0x0001e80000100a00 */
[----:B------:R1:W-:Y:S04]  /*57460*/  STL.64 [R1+0x2b8], R18 ;  /* 0x0002b81201007387 */ /* 0x0003e80000100a00 */
[----:B------:R-:W3:Y:S06]  /*57470*/  LDL R29, [R1+0x3ec] ;  /* 0x0003ec00011d7983 */ /* 0x000eec0000100800 */
[----:B------:R5:W-:Y:S04]  /*57480*/  STL.64 [R1+0x2a0], R8 ;  /* 0x0002a00801007387 */ /* 0x000be80000100a00 */
[----:B------:R0:W-:Y:S04]  /*57490*/  STL.64 [R1+0x2a8], R10 ;  /* 0x0002a80a01007387 */ /* 0x0001e80000100a00 */
        /* <DEDUP_REMOVED lines=10> */
[----:B-----5:R-:W5:Y:S04]  /*57540*/  LDL.LU R8, [R1+0x120] ;  /* 0x0001200001087983 */ /* 0x020f680000300800 */
[----:B------:R-:W5:Y:S04]  /*57550*/  LDL.LU R9, [R1+0x124] ;  /* 0x0001240001097983 */ /* 0x000f680000300800 */
[----:B------:R-:W2:Y:S04]  /*57560*/  LDL.LU R10, [R1+0x128] ;  /* 0x00012800010a7983 */ /* 0x000ea80000300800 */
[----:B------:R-:W2:Y:S04]  /*57570*/  LDL.LU R11, [R1+0x12c] ;  /* 0x00012c00010b7983 */ /* 0x000ea80000300800 */
[----:B------:R-:W3:Y:S04]  /*57580*/  LDL.LU R4, [R1+0x160] ;  /* 0x0001600001047983 */ /* 0x000ee80000300800 */
[----:B------:R-:W3:Y:S04]  /*57590*/  LDL.LU R5, [R1+0x164] ;  /* 0x0001640001057983 */ /* 0x000ee80000300800 */
[----:B------:R-:W3:Y:S04]  /*575a0*/  LDL.LU R6, [R1+0x168] ;  /* 0x0001680001067983 */ /* 0x000ee80000300800 */
[----:B------:R-:W3:Y:S04]  /*575b0*/  LDL.LU R7, [R1+0x16c] ;  /* 0x00016c0001077983 */ /* 0x000ee80000300800 */
[----:B--2---:R-:W-:Y:S04]  /*575c0*/  STL.64 [R1+0x2178], R10 ;  /* 0x0021780a01007387 */ /* 0x004fe80000100a00 */
[----:B-----5:R0:W-:Y:S04]  /*575d0*/  STL.64 [R1+0x2170], R8 ;  /* 0x0021700801007387 */ /* 0x0201e80000100a00 */
[----:B0-----:R-:W2:Y:S04]  /*575e0*/  LDL.LU R8, [R1+0x140] ;  /* 0x0001400001087983 */ /* 0x001ea80000300800 */
[----:B------:R-:W2:Y:S04]  /*575f0*/  LDL.LU R9, [R1+0x144] ;  /* 0x0001440001097983 */ /* 0x000ea80000300800 */
[----:B------:R-:W2:Y:S04]  /*57600*/  LDL.LU R10, [R1+0x148] ;  /* 0x00014800010a7983 */ /* 0x000ea80000300800 */
[----:B------:R-:W2:Y:S04]  /*57610*/  LDL.LU R11, [R1+0x14c] ;  /* 0x00014c00010b7983 */ /* 0x000ea80000300800 */
[----:B------:R-:W-:Y:S04]  /*57620*/  STL.64 [R1+0x2158], R18 ;  /* 0x0021581201007387 */ /* 0x000fe80000100a00 */
[----:B------:R0:W-:Y:S04]  /*57630*/  STL.64 [R1+0x2150], R16 ;  /* 0x0021501001007387 */ /* 0x0001e80000100a00 */
[----:B0-----:R-:W5:Y:S04]  /*57640*/  LDL.LU R16, [R1+0xe0] ;  /* 0x0000e00001107983 */ /* 0x001f680000300800 */
[----:B------:R-:W5:Y:S04]  /*57650*/  LDL.LU R17, [R1+0xe4] ;  /* 0x0000e40001117983 */ /* 0x000f680000300800 */
[----:B------:R-:W5:Y:S04]  /*57660*/  LDL.LU R18, [R1+0xe8] ;  /* 0x0000e80001127983 */ /* 0x000f680000300800 */
[----:B------:R-:W5:Y:S04]  /*57670*/  LDL.LU R19, [R1+0xec] ;  /* 0x0000ec0001137983 */ /* 0x000f680000300800 */
[----:B------:R-:W-:Y:S04]  /*57680*/  STL.64 [R1+0x2138], R22 ;  /* 0x0021381601007387 */ /* 0x000fe80000100a00 */
[----:B------:R0:W-:Y:S04]  /*57690*/  STL.64 [R1+0x2130], R20 ;  /* 0x0021301401007387 */ /* 0x0001e80000100a00 */
[----:B0-----:R-:W2:Y:S04]  /*576a0*/  LDL.LU R20, [R1+0xa0] ;  /* 0x0000a00001147983 */ /* 0x001ea80000300800 */
[----:B------:R-:W2:Y:S04]  /*576b0*/  LDL.LU R21, [R1+0xa4] ;  /* 0x0000a40001157983 */ /* 0x000ea80000300800 */
[----:B------:R-:W2:Y:S04]  /*576c0*/  LDL.LU R22, [R1+0xa8] ;  /* 0x0000a80001167983 */ /* 0x000ea80000300800 */
[----:B------:R-:W2:Y:S04]  /*576d0*/  LDL.LU R23, [R1+0xac] ;  /* 0x0000ac0001177983 */ /* 0x000ea80000300800 */
[----:B------:R-:W2:Y:S04]  /*576e0*/  LDL R26, [R1+0x3f8] ;  /* 0x0003f800011a7983 */ /* 0x000ea80000100800 */
[----:B------:R-:W2:Y:S01]  /*576f0*/  LDL R27, [R1+0x3fc] ;  /* 0x0003fc00011b7983 */ /* 0x000ea20000100800 */
[C---:B---3--:R-:W-:Y:S03]  /*57700*/  HMMA.16816.F32 R4, R12.reuse, R2, R4 ;  /* 0x000000020c04723c */ /* 0x048fe60000001804 */
[----:B--2---:R-:W-:Y:S04]  /*57710*/  STL.64 [R1+0x2108], R26 ;  /* 0x0021081a01007387 */ /* 0x004fe80000100a00 */
[----:B------:R0:W-:Y:S04]  /*57720*/  STL.64 [R1+0x2100], R24 ;  /* 0x0021001801007387 */ /* 0x0001e80000100a00 */
        /* <DEDUP_REMOVED lines=37> */
[----:B------:R-:W3:Y:S02]  /*57980*/  LDL.LU.64 R16, [R1+0x2150] ;  /* 0x0021500001107983 */ /* 0x000ee40000300a00 */
[----:B---3--:R-:W-:Y:S02]  /*57990*/  HMMA.16816.F32 R8, R12, R10, R16 ;  /* 0x0000000a0c08723c */ /* 0x008fe40000001810 */
[----:B------:R-:W3:Y:S04]  /*579a0*/  LDL.LU.64 R18, [R1+0x2148] ;  /* 0x0021480001127983 */ /* 0x000ee80000300a00 */
[----:B------:R-:W5:-:S13]  /*579b0*/  LDL.LU.64 R16, [R1+0x2140] ;  /* 0x0021400001107983 */ /* 0x000f5a0000300a00 */
[----:B------:R0:W-:Y:S04]  /*579c0*/  STL.64 [R1+0x240], R8 ;  /* 0x0002400801007387 */ /* 0x0001e80000100a00 */
[----:B------:R1:W-:Y:S04]  /*579d0*/  STL.64 [R1+0x248], R10 ;  /* 0x0002480a01007387 */ /* 0x0003e80000100a00 */
[----:B0-----:R-:W2:Y:S04]  /*579e0*/  LDL.LU R8, [R1+0x20] ;  /* 0x0000200001087983 */ /* 0x001ea80000300800 */
[----:B------:R-:W2:Y:S04]  /*579f0*/  LDL.LU R9, [R1+0x24] ;  /* 0x0000240001097983 */ /* 0x000ea80000300800 */
[----:B-1----:R-:W2:Y:S04]  /*57a00*/  LDL.LU R10, [R1+0x28] ;  /* 0x00002800010a7983 */ /* 0x002ea80000300800 */
        /* <DEDUP_REMOVED lines=21> */
[----:B------:R-:W3:Y:S04]  /*57b60*/  LDL.LU.64 R24, [R1+0x2110] ;  /* 0x0021100001187983 */ /* 0x000ee80000300a00 */
[----:B------:R-:W4:Y:S01]  /*57b70*/  LDL.LU R21, [R1+0x1c30] ;  /* 0x001c300001157983 */ /* 0x000f220000300800 */
[----:B---3--:R-:W-:-:S15]  /*57b80*/  HMMA.16816.F32 R24, R12, R22, R24 ;  /* 0x000000160c18723c */ /* 0x008fde0000001818 */
[----:B------:R-:W-:-:S04]  /*57b90*/  NOP ;  /* 0x0000000000007918 */ /* 0x000fc80000000000 */
[----:B------:R-:W-:Y:S04]  /*57ba0*/  STL.64 [R1+0x30], R24 ;  /* 0x0000301801007387 */ /* 0x000fe80000100a00 */
[----:B------:R0:W-:Y:S04]  /*57bb0*/  STL.64 [R1+0x38], R26 ;  /* 0x0000381a01007387 */ /* 0x0001e80000100a00 */
[----:B0-----:R-:W3:Y:S04]  /*57bc0*/  LDL.LU.64 R26, [R1+0x2108] ;  /* 0x00210800011a7983 */ /* 0x001ee80000300a00 */
[----:B------:R-:W5:Y:S01]  /*57bd0*/  LDL.LU.64 R24, [R1+0x2100] ;  /* 0x0021000001187983 */ /* 0x000f620000300a00 */
[----:B----4-:R-:W-:-:S02]  /*57be0*/  IMAD R0, R0, 0x100, R21 ;  /* 0x0000010000007824 */ /* 0x010fc400078e0215 */
[----:B--2---:R-:W-:Y:S02]  /*57bf0*/  IMAD R2, R2, 0x100, R6 ;  /* 0x0000010002027824 */ /* 0x004fe400078e0206 */
[----:B------:R-:W-:Y:S02]  /*57c00*/  IMAD R3, R3, 0x100, R7 ;  /* 0x0000010003037824 */ /* 0x000fe400078e0207 */
[----:B------:R-:W-:Y:S01]  /*57c10*/  IMAD R4, R5, 0x100, R4 ;  /* 0x0000010005047824 */ /* 0x000fe200078e0204 */
[----:B---3--:R-:W-:Y:S01]  /*57c20*/  F2FP.F16.E4M3.UNPACK_B R6, R26 ;  /* 0x0000001aff06723e */ /* 0x008fe200020006ff */
[----:B-----5:R-:W-:Y:S01]  /*57c30*/  HMMA.16816.F32 R8, R12, R24, R8 ;  /* 0x000000180c08723c */ /* 0x020fe20000001808 */
[----:B------:R-:W-:Y:S02]  /*57c40*/  F2FP.F16.E4M3.UNPACK_B R12, R0 ;  /* 0x00000000ff0c723e */ /* 0x000fe400020006ff */
[----:B------:R-:W-:Y:S02]  /*57c50*/  F2FP.F16.E4M3.UNPACK_B R14, R2 ;  /* 0x00000002ff0e723e */ /* 0x000fe400020006ff */
[----:B------:R-:W-:-:S02]  /*57c60*/  F2FP.F16.E4M3.UNPACK_B R13, R3 ;  /* 0x00000003ff0d723e */ /* 0x000fc400020006ff */
[----:B------:R-:W-:Y:S02]  /*57c70*/  F2FP.F16.E4M3.UNPACK_B R15, R4 ;  /* 0x00000004ff0f723e */ /* 0x000fe400020006ff */
[----:B------:R-:W-:-:S07]  /*57c80*/  F2FP.F16.E4M3.UNPACK_B R7, R27 ;  /* 0x0000001bff07723e */ /* 0x000fce00020006ff */
[----:B------:R-:W-:Y:S03]  /*57c90*/  HMMA.16816.F32 R20, R12, R6, R16 ;  /* 0x000000060c14723c */ /* 0x000fe60000001810 */
[----:B------:R-:W-:Y:S04]  /*57ca0*/  STL.64 [R1+0x20], R8 ;  /* 0x0000200801007387 */ /* 0x000fe80000100a00 */
[----:B------:R0:W-:Y:S01]  /*57cb0*/  STL.64 [R1+0x28], R10 ;  /* 0x0000280a01007387 */ /* 0x0001e20000100a00 */
[----:B------:R-:W-:Y:S02]  /*57cc0*/  IMAD.MOV.U32 R17, RZ, RZ, R6 ;  /* 0x000000ffff117224 */ /* 0x000fe400078e0006 */
[----:B------:R-:W-:Y:S01]  /*57cd0*/  IMAD.MOV.U32 R0, RZ, RZ, R7 ;  /* 0x000000ffff007224 */ /* 0x000fe200078e0007 */
[----:B0-----:R-:W-:-:S08]  /*57ce0*/  F2FP.F16.E4M3.UNPACK_B R10, R28 ;  /* 0x0000001cff0a723e */ /* 0x001fd000020006ff */
[----:B------:R0:W-:Y:S04]  /*57cf0*/  STL.64 [R1+0x50], R20 ;  /* 0x0000501401007387 */ /* 0x0001e80000100a00 */
[----:B------:R1:W-:Y:S01]  /*57d00*/  STL.64 [R1+0x58], R22 ;  /* 0x0000581601007387 */ /* 0x0003e20000100a00 */
[----:B------:R-:W-:-:S03]  /*57d10*/  F2FP.F16.E4M3.UNPACK_B R9, R29 ;  /* 0x0000001dff09723e */ /* 0x000fc600020006ff */
[----:B------:R-:W-:Y:S04]  /*57d20*/  STL [R1+0x10], R10 ;  /* 0x0000100a01007387 */ /* 0x000fe80000100800 */
[----:B0-----:R-:W2:Y:S04]  /*57d30*/  LDL.LU R20, [R1+0x190] ;  /* 0x0001900001147983 */ /* 0x001ea80000300800 */
[----:B------:R-:W2:Y:S04]  /*57d40*/  LDL.LU R21, [R1+0x194] ;  /* 0x0001940001157983 */ /* 0x000ea80000300800 */
[----:B-1----:R-:W3:Y:S04]  /*57d50*/  LDL.LU R22, [R1+0x198] ;  /* 0x0001980001167983 */ /* 0x002ee80000300800 */
[----:B------:R-:W-:Y:S04]  /*57d60*/  STL [R1+0x14], R9 ;  /* 0x0000140901007387 */ /* 0x000fe80000100800 */
[----:B------:R-:W3:Y:S04]  /*57d70*/  LDL.LU R23, [R1+0x19c] ;  /* 0x00019c0001177983 */ /* 0x000ee80000300800 */
[----:B------:R-:W4:Y:S04]  /*57d80*/  LDL R6, [R1+0x388] ;  /* 0x0003880001067983 */ /* 0x000f280000100800 */
[----:B------:R-:W4:Y:S04]  /*57d90*/  LDL R7, [R1+0x38c] ;  /* 0x00038c0001077983 */ /* 0x000f280000100800 */
[----:B------:R-:W5:Y:S04]  /*57da0*/  LDL R5, [R1+0x39c] ;  /* 0x00039c0001057983 */ /* 0x000f680000100800 */
[----:B----4-:R-:W-:Y:S04]  /*57db0*/  STL.64 [R1+0x20a8], R6 ;  /* 0x0020a80601007387 */ /* 0x010fe80000100a00 */
[----:B-----5:R-:W-:Y:S04]  /*57dc0*/  STL [R1+0x20a0], R5 ;  /* 0x0020a00501007387 */ /* 0x020fe80000100800 */
[----:B------:R-:W4:Y:S04]  /*57dd0*/  LDL R8, [R1+0x378] ;  /* 0x0003780001087983 */ /* 0x000f280000100800 */
[----:B---3--:R-:W-:Y:S04]  /*57de0*/  STL.64 [R1+0x2078], R22 ;  /* 0x0020781601007387 */ /* 0x008fe80000100a00 */
[----:B--2---:R0:W-:Y:S04]  /*57df0*/  STL.64 [R1+0x2070], R20 ;  /* 0x0020701401007387 */ /* 0x0041e80000100a00 */
[----:B0-----:R-:W2:Y:S04]  /*57e00*/  LDL.LU R20, [R1+0x150] ;  /* 0x0001500001147983 */ /* 0x001ea80000300800 */
[----:B------:R-:W2:Y:S04]  /*57e10*/  LDL.LU R21, [R1+0x154] ;  /* 0x0001540001157983 */ /* 0x000ea80000300800 */
[----:B------:R-:W3:Y:S04]  /*57e20*/  LDL.LU R22, [R1+0x158] ;  /* 0x0001580001167983 */ /* 0x000ee80000300800 */
[----:B------:R-:W3:Y:S04]  /*57e30*/  LDL.LU R23, [R1+0x15c] ;  /* 0x00015c0001177983 */ /* 0x000ee80000300800 */
[----:B------:R-:W5:Y:S04]  /*57e40*/  LDL.LU R4, [R1+0xf0] ;  /* 0x0000f00001047983 */ /* 0x000f680000300800 */
[----:B------:R-:W5:Y:S04]  /*57e50*/  LDL.LU R5, [R1+0xf4] ;  /* 0x0000f40001057983 */ /* 0x000f680000300800 */
[----:B------:R-:W2:Y:S04]  /*57e60*/  LDL.LU R6, [R1+0xf8] ;  /* 0x0000f80001067983 */ /* 0x000ea80000300800 */
[----:B------:R-:W2:Y:S04]  /*57e70*/  LDL.LU R7, [R1+0xfc] ;  /* 0x0000fc0001077983 */ /* 0x000ea80000300800 */
[----:B------:R-:W3:Y:S04]  /*57e80*/  LDL R29, [R1+0x3bc] ;  /* 0x0003bc00011d7983 */ /* 0x000ee80000100800 */
[----:B------:R-:W3:Y:S04]  /*57e90*/  LDL R26, [R1+0x318] ;  /* 0x00031800011a7983 */ /* 0x000ee80000100800 */
[----:B--2---:R-:W-:Y:S04]  /*57ea0*/  STL.64 [R1+0x20b8], R6 ;  /* 0x0020b80601007387 */ /* 0x004fe80000100a00 */
[----:B-----5:R0:W-:Y:S04]  /*57eb0*/  STL.64 [R1+0x20b0], R4 ;  /* 0x0020b00401007387 */ /* 0x0201e80000100a00 */
[----:B0-----:R-:W2:Y:S04]  /*57ec0*/  LDL.LU R4, [R1+0xd0] ;  /* 0x0000d00001047983 */ /* 0x001ea80000300800 */
[----:B------:R-:W2:Y:S04]  /*57ed0*/  LDL.LU R5, [R1+0xd4] ;  /* 0x0000d40001057983 */ /* 0x000ea80000300800 */
[----:B------:R-:W5:Y:S04]  /*57ee0*/  LDL.LU R6, [R1+0xd8] ;  /* 0x0000d80001067983 */ /* 0x000f680000300800 */
[----:B------:R-:W5:Y:S04]  /*57ef0*/  LDL.LU R7, [R1+0xdc] ;  /* 0x0000dc0001077983 */ /* 0x000f680000300800 */
[----:B------:R-:W2:Y:S04]  /*57f00*/  LDL R24, [R1+0x3cc] ;  /* 0x0003cc0001187983 */ /* 0x000ea80000100800 */
[----:B------:R-:W3:Y:S04]  /*57f10*/  LDL R28, [R1+0x3b8] ;  /* 0x0003b800011c7983 */ /* 0x000ee80000100800 */
[----:B-----5:R-:W-:Y:S04]  /*57f20*/  STL.64 [R1+0x20c8], R6 ;  /* 0x0020c80601007387 */ /* 0x020fe80000100a00 */
[----:B--2---:R0:W-:Y:S04]  /*57f30*/  STL.64 [R1+0x20c0], R4 ;  /* 0x0020c00401007387 */ /* 0x0041e80000100a00 */
        /* <DEDUP_REMOVED lines=8> */
[----:B------:R-:W3:Y:S04]  /*57fc0*/  LDL R27, [R1+0x31c] ;  /* 0x00031c00011b7983 */ /* 0x000ee80000100800 */
[----:B------:R-:W2:Y:S04]  /*57fd0*/  LDL R25, [R1+0x3a8] ;  /* 0x0003a80001197983 */ /* 0x000ea80000100800 */
[----:B0-----:R-:W5:Y:S04]  /*57fe0*/  LDL R5, [R1+0x3d8] ;  /* 0x0003d80001057983 */ /* 0x001f680000100800 */
[----:B---3--:R-:W-:Y:S04]  /*57ff0*/  STL.64 [R1+0x20e8], R26 ;  /* 0x0020e81a01007387 */ /* 0x008fe80000100a00 */
[----:B--2---:R0:W-:Y:S04]  /*58000*/  STL.64 [R1+0x20e0], R24 ;  /* 0x0020e01801007387 */ /* 0x0041e80000100a00 */
[----:B0-----:R-:W2:Y:S04]  /*58010*/  LDL.LU R24, [R1+0x80] ;  /* 0x0000800001187983 */ /* 0x001ea80000300800 */
[----:B------:R-:W2:Y:S04]  /*58020*/  LDL.LU R25, [R1+0x84] ;  /* 0x0000840001197983 */ /* 0x000ea80000300800 */
[----:B------:R-:W3:Y:S04]  /*58030*/  LDL.LU R26, [R1+0x88] ;  /* 0x00008800011a7983 */ /* 0x000ee80000300800 */
[----:B------:R-:W3:Y:S01]  /*58040*/  LDL.LU R27, [R1+0x8c] ;  /* 0x00008c00011b7983 */ /* 0x000ee20000300800 */
[----:B------:R-:W-:-:S02]  /*58050*/  IMAD.MOV.U32 R6, RZ, RZ, R10 ;  /* 0x000000ffff067224 */ /* 0x000fc400078e000a */
[----:B------:R-:W-:Y:S01]  /*58060*/  IMAD.MOV.U32 R7, RZ, RZ, R9 ;  /* 0x000000ffff077224 */ /* 0x000fe200078e0009 */
[----:B---3--:R-:W-:Y:S04]  /*58070*/  STL.64 [R1+0x20f8], R26 ;  /* 0x0020f81a01007387 */ /* 0x008fe80000100a00 */
[----:B--2---:R0:W-:Y:S04]  /*58080*/  STL.64 [R1+0x20f0], R24 ;  /* 0x0020f01801007387 */ /* 0x0041e80000100a00 */
[----:B0-----:R-:W2:Y:S04]  /*58090*/  LDL.LU R24, [R1+0x60] ;  /* 0x0000600001187983 */ /* 0x001ea80000300800 */
[----:B------:R-:W2:Y:S04]  /*580a0*/  LDL.LU R25, [R1+0x64] ;  /* 0x0000640001197983 */ /* 0x000ea80000300800 */
[----:B------:R-:W2:Y:S04]  /*580b0*/  LDL.LU R26, [R1+0x68] ;  /* 0x00006800011a7983 */ /* 0x000ea80000300800 */
[----:B------:R-:W2:Y:S04]  /*580c0*/  LDL.LU R27, [R1+0x6c] ;  /* 0x00006c00011b7983 */ /* 0x000ea80000300800 */
[----:B------:R-:W3:Y:S04]  /*580d0*/  LDL R18, [R1+0x3ac] ;  /* 0x0003ac0001127983 */ /* 0x000ee80000100800 */
[----:B------:R-:W3:Y:S04]  /*580e0*/  LDL R19, [R1+0x398] ;  /* 0x0003980001137983 */ /* 0x000ee80000100800 */
[----:B------:R-:W-:Y:S04]  /*580f0*/  STL.64 [R1+0x2088], R22 ;  /* 0x0020881601007387 */ /* 0x000fe80000100a00 */
[----:B------:R0:W-:Y:S04]  /*58100*/  STL.64 [R1+0x2080], R20 ;  /* 0x0020801401007387 */ /* 0x0001e80000100a00 */
[----:B0-----:R-:W3:Y:S04]  /*58110*/  LDL.LU R20, [R1+0x130] ;  /* 0x0001300001147983 */ /* 0x001ee80000300800 */
[----:B------:R-:W3:Y:S04]  /*58120*/  LDL.LU R21, [R1+0x134] ;  /* 0x0001340001157983 */ /* 0x000ee80000300800 */
[----:B------:R-:W3:Y:S04]  /*58130*/  LDL.LU R22, [R1+0x138] ;  /* 0x0001380001167983 */ /* 0x000ee80000300800 */
[----:B------:R-:W3:Y:S01]  /*58140*/  LDL.LU R23, [R1+0x13c] ;  /* 0x00013c0001177983 */ /* 0x000ee20000300800 */
[----:B--2---:R-:W-:Y:S03]  /*58150*/  HMMA.16816.F32 R24, R12, R6, R24 ;  /* 0x000000060c18723c */ /* 0x004fe60000001818 */
[----:B---3--:R-:W-:Y:S04]  /*58160*/  STL.64 [R1+0x2098], R22 ;  /* 0x0020981601007387 */ /* 0x008fe80000100a00 */
[----:B------:R0:W-:Y:S04]  /*58170*/  STL.64 [R1+0x2090], R20 ;  /* 0x0020901401007387 */ /* 0x0001e80000100a00 */
[----:B0-----:R-:W2:Y:S04]  /*58180*/  LDL.LU R20, [R1+0x110] ;  /* 0x0001100001147983 */ /* 0x001ea80000300800 */
[----:B------:R-:W2:Y:S04]  /*58190*/  LDL.LU R21, [R1+0x114] ;  /* 0x0001140001157983 */ /* 0x000ea80000300800 */
[----:B------:R-:W2:Y:S04]  /*581a0*/  LDL.LU R22, [R1+0x118] ;  /* 0x0001180001167983 */ /* 0x000ea80000300800 */
[----:B------:R-:W2:Y:S04]  /*581b0*/  LDL.LU R23, [R1+0x11c] ;  /* 0x00011c0001177983 */ /* 0x000ea80000300800 */
[----:B------:R-:W3:Y:S04]  /*581c0*/  LDL R9, [R1+0x37c] ;  /* 0x00037c0001097983 */ /* 0x000ee80000100800 */
[----:B------:R-:W2:Y:S04]  /*581d0*/  LDL R10, [R1+0x368] ;  /* 0x00036800010a7983 */ /* 0x000ea80000100800 */
[----:B------:R-:W2:Y:S04]  /*581e0*/  LDL R11, [R1+0x36c] ;  /* 0x00036c00010b7983 */ /* 0x000ea80000100800 */
[----:B------:R-:W2:Y:S04]  /*581f0*/  LDL R16, [R1+0x358] ;  /* 0x0003580001107983 */ /* 0x000ea80000100800 */
[----:B------:R-:W-:Y:S04]  /*58200*/  STL.64 [R1+0x70], R24 ;  /* 0x0000701801007387 */ /* 0x000fe80000100a00 */
[----:B------:R0:W-:Y:S04]  /*58210*/  STL.64 [R1+0x78], R26 ;  /* 0x0000781a01007387 */ /* 0x0001e80000100a00 */
[----:B0-----:R-:W2:Y:S04]  /*58220*/  LDL.LU.64 R26, [R1+0x20f8] ;  /* 0x0020f800011a7983 */ /* 0x001ea80000300a00 */
[----:B------:R-:W2:Y:S01]  /*58230*/  LDL.LU.64 R24, [R1+0x20f0] ;  /* 0x0020f00001187983 */ /* 0x000ea20000300a00 */
[----:B-----5:R-:W-:-:S02]  /*58240*/  F2FP.F16.E4M3.UNPACK_B R4, R5 ;  /* 0x00000005ff04723e */ /* 0x020fc400020006ff */
[----:B------:R-:W-:-:S05]  /*58250*/  F2FP.F16.E4M3.UNPACK_B R5, R3 ;  /* 0x00000003ff05723e */ /* 0x000fca00020006ff */
[----:B------:R2:W-:Y:S02]  /*58260*/  STL.64 [R1+0x8], R4 ;  /* 0x0000080401007387 */ /* 0x0005e40000100a00 */
[----:B--2---:R-:W-:Y:S02]  /*58270*/  HMMA.16816.F32 R4, R12, R4, R24 ;  /* 0x000000040c04723c */ /* 0x004fe40000001818 */
[----:B------:R-:W2:Y:S04]  /*58280*/  LDL.LU.64 R26, [R1+0x20e8] ;  /* 0x0020e800011a7983 */ /* 0x000ea80000300a00 */
[----:B------:R-:W5:-:S13]  /*58290*/  LDL.LU.64 R24, [R1+0x20e0] ;  /* 0x0020e00001187983 */ /* 0x000f5a0000300a00 */
[----:B------:R-:W-:Y:S04]  /*582a0*/  STL.64 [R1+0x90], R4 ;  /* 0x0000900401007387 */ /* 0x000fe80000100a00 */
[----:B------:R0:W-:Y:S04]  /*582b0*/  STL.64 [R1+0x98], R6 ;  /* 0x0000980601007387 */ /* 0x0001e80000100a00 */
[----:B0-----:R-:W2:Y:S04]  /*582c0*/  LDL.LU.64 R6, [R1+0x20d8] ;  /* 0x0020d80001067983 */ /* 0x001ea80000300a00 */
[----:B------:R-:W2:Y:S01]  /*582d0*/  LDL.LU.64 R4, [R1+0x20d0] ;  /* 0x0020d00001047983 */ /* 0x000ea20000300a00 */
[----:B------:R-:W-:-:S02]  /*582e0*/  F2FP.F16.E4M3.UNPACK_B R2, R2 ;  /* 0x00000002ff02723e */ /* 0x000fc400020006ff */
[----:B-----5:R-:W-:-:S05]  /*582f0*/  F2FP.F16.E4M3.UNPACK_B R3, R24 ;  /* 0x00000018ff03723e */ /* 0x020fca00020006ff */
        /* <DEDUP_REMOVED lines=16> */
[----:B------:R-:W-:Y:S02]  /*58400*/  F2FP.F16.E4M3.UNPACK_B R27, R27 ;  /* 0x0000001bff1b723e */ /* 0x000fe400020006ff */
[----:B------:R-:W-:Y:S02]  /*58410*/  F2FP.F16.E4M3.UNPACK_B R2, R25 ;  /* 0x00000019ff02723e */ /* 0x000fe400020006ff */
[----:B------:R-:W-:-:S07]  /*58420*/  F2FP.F16.E4M3.UNPACK_B R3, R18 ;  /* 0x00000012ff03723e */ /* 0x000fce00020006ff */
[C---:B------:R-:W-:Y:S01]  /*58430*/  HMMA.16816.F32 R20, R12.reuse, R2, R20 ;  /* 0x000000020c14723c */ /* 0x040fe20000001814 */
[----:B------:R-:W-:Y:S07]  /*58440*/  STL [R1+0x2028], R29 ;  /* 0x0020281d01007387 */ /* 0x000fee0000100800 */
[----:B--2---:R-:W-:-:S15]  /*58450*/  HMMA.16816.F32 R4, R12, R26, R4 ;  /* 0x0000001a0c04723c */ /* 0x004fde0000001804 */
[----:B------:R-:W-:-:S04]  /*58460*/  NOP ;  /* 0x0000000000007918 */ /* 0x000fc80000000000 */
[----:B------:R-:W-:Y:S04]  /*58470*/  STL.64 [R1+0x100], R4 ;  /* 0x0001000401007387 */ /* 0x000fe80000100a00 */
[----:B------:R0:W-:Y:S04]  /*58480*/  STL.64 [R1+0x108], R6 ;  /* 0x0001080601007387 */ /* 0x0001e80000100a00 */
[----:B0-----:R-:W2:Y:S04]  /*58490*/  LDL.LU.64 R6, [R1+0x20a8] ;  /* 0x0020a80001067983 */ /* 0x001ea80000300a00 */
[----:B------:R-:W5:Y:S04]  /*584a0*/  LDL.LU R5, [R1+0x20a0] ;  /* 0x0020a00001057983 */ /* 0x000f680000300800 */
[----:B------:R-:W-:Y:S04]  /*584b0*/  STL.64 [R1+0x120], R20 ;  /* 0x0001201401007387 */ /* 0x000fe80000100a00 */
[----:B------:R0:W-:Y:S04]  /*584c0*/  STL.64 [R1+0x128], R22 ;  /* 0x0001281601007387 */ /* 0x0001e80000100a00 */
[----:B0-----:R-:W2:Y:S04]  /*584d0*/  LDL.LU.64 R22, [R1+0x2098] ;  /* 0x0020980001167983 */ /* 0x001ea80000300a00 */
[----:B------:R-:W2:Y:S01]  /*584e0*/  LDL.LU.64 R20, [R1+0x2090] ;  /* 0x0020900001147983 */ /* 0x000ea20000300a00 */
[----:B------:R-:W-:-:S02]  /*584f0*/  F2FP.F16.E4M3.UNPACK_B R4, R19 ;  /* 0x00000013ff04723e */ /* 0x000fc400020006ff */
[----:B-----5:R-:W-:-:S07]  /*58500*/  F2FP.F16.E4M3.UNPACK_B R5, R5 ;  /* 0x00000005ff05723e */ /* 0x020fce00020006ff */
        /* <DEDUP_REMOVED lines=16> */
[----:B0-----:R-:W5:Y:S04]  /*58610*/  LDL.LU R4, [R1+0x170] ;  /* 0x0001700001047983 */ /* 0x001f680000300800 */
[----:B------:R-:W5:Y:S04]  /*58620*/  LDL.LU R5, [R1+0x174] ;  /* 0x0001740001057983 */ /* 0x000f680000300800 */
[----:B------:R-:W5:Y:S04]  /*58630*/  LDL.LU R6, [R1+0x178] ;  /* 0x0001780001067983 */ /* 0x000f680000300800 */
[----:B------:R-:W5:Y:S01]  /*58640*/  LDL.LU R7, [R1+0x17c] ;  /* 0x00017c0001077983 */ /* 0x000f620000300800 */
[----:B----4-:R-:W-:-:S02]  /*58650*/  F2FP.F16.E4M3.UNPACK_B R8, R8 ;  /* 0x00000008ff08723e */ /* 0x010fc400020006ff */
[----:B---3--:R-:W-:Y:S02]  /*58660*/  F2FP.F16.E4M3.UNPACK_B R9, R9 ;  /* 0x00000009ff09723e */ /* 0x008fe400020006ff */
[----:B------:R-:W-:Y:S02]  /*58670*/  F2FP.F16.E4M3.UNPACK_B R10, R10 ;  /* 0x0000000aff0a723e */ /* 0x000fe400020006ff */
[----:B------:R-:W-:-:S07]  /*58680*/  F2FP.F16.E4M3.UNPACK_B R11, R11 ;  /* 0x0000000bff0b723e */ /* 0x000fce00020006ff */
[C---:B--2---:R-:W-:Y:S08]  /*58690*/  HMMA.16816.F32 R20, R12.reuse, R10, R20 ;  /* 0x0000000a0c14723c */ /* 0x044ff00000001814 */
[----:B-----5:R-:W-:-:S15]  /*586a0*/  HMMA.16816.F32 R4, R12, R8, R4 ;  /* 0x000000080c04723c */ /* 0x020fde0000001804 */
[----:B------:R-:W-:-:S04]  /*586b0*/  NOP ;  /* 0x0000000000007918 */ /* 0x000fc80000000000 */
[----:B------:R-:W-:Y:S04]  /*586c0*/  STL.64 [R1+0x180], R4 ;  /* 0x0001800401007387 */ /* 0x000fe80000100a00 */
[----:B------:R-:W-:Y:S04]  /*586d0*/  STL.64 [R1+0x188], R6 ;  /* 0x0001880601007387 */ /* 0x000fe80000100a00 */
[----:B------:R0:W-:Y:S04]  /*586e0*/  STL.64 [R1+0x1a0], R20 ;  /* 0x0001a01401007387 */ /* 0x0001e80000100a00 */
[----:B------:R1:W-:Y:S04]  /*586f0*/  STL.64 [R1+0x1a8], R22 ;  /* 0x0001a81601007387 */ /* 0x0003e80000100a00 */
[----:B------:R-:W2:Y:S04]  /*58700*/  LDL R19, [R1+0x34c] ;  /* 0x00034c0001137983 */ /* 0x000ea80000100800 */
[----:B0-----:R-:W3:Y:S04]  /*58710*/  LDL R20, [R1+0x338] ;  /* 0x0003380001147983 */ /* 0x001ee80000100800 */
[----:B-1----:R-:W4:Y:S04]  /*58720*/  LDL R22, [R1+0x328] ;  /* 0x0003280001167983 */ /* 0x002f280000100800 */
[----:B------:R-:W4:Y:S04]  /*58730*/  LDL R23, [R1+0x32c] ;  /* 0x00032c0001177983 */ /* 0x000f280000100800 */
[----:B------:R-:W3:Y:S04]  /*58740*/  LDL R21, [R1+0x33c] ;  /* 0x00033c0001157983 */ /* 0x000ee80000100800 */
[----:B----4-:R-:W-:Y:S04]  /*58750*/  STL.64 [R1+0x2068], R22 ;  /* 0x0020681601007387 */ /* 0x010fe80000100a00 */
[----:B---3--:R0:W-:Y:S04]  /*58760*/  STL.64 [R1+0x2060], R20 ;  /* 0x0020601401007387 */ /* 0x0081e80000100a00 */
[----:B0-----:R-:W3:Y:S04]  /*58770*/  LDL.LU R20, [R1+0x1c0] ;  /* 0x0001c00001147983 */ /* 0x001ee80000300800 */
[----:B------:R-:W3:Y:S04]  /*58780*/  LDL.LU R21, [R1+0x1c4] ;  /* 0x0001c40001157983 */ /* 0x000ee80000300800 */
[----:B------:R-:W3:Y:S04]  /*58790*/  LDL.LU R22, [R1+0x1c8] ;  /* 0x0001c80001167983 */ /* 0x000ee80000300800 */
[----:B------:R-:W3:Y:S04]  /*587a0*/  LDL.LU R23, [R1+0x1cc] ;  /* 0x0001cc0001177983 */ /* 0x000ee80000300800 */
[----:B------:R-:W4:Y:S04]  /*587b0*/  LDL R24, [R1+0x308] ;  /* 0x0003080001187983 */ /* 0x000f280000100800 */
[----:B------:R-:W4:Y:S01]  /*587c0*/  LDL R25, [R1+0x30c] ;  /* 0x00030c0001197983 */ /* 0x000f220000100800 */
[----:B------:R-:W-:-:S03]  /*587d0*/  IMAD.MOV.U32 R6, RZ, RZ, R17 ;  /* 0x000000ffff067224 */ /* 0x000fc600078e0011 */
[----:B------:R-:W5:Y:S04]  /*587e0*/  LDL R17, [R1+0x35c] ;  /* 0x00035c0001117983 */ /* 0x000f680000100800 */
[----:B------:R-:W2:Y:S04]  /*587f0*/  LDL R18, [R1+0x348] ;  /* 0x0003480001127983 */ /* 0x000ea80000100800 */
[----:B------:R-:W-:Y:S04]  /*58800*/  STL.64 [R1+0x2048], R26 ;  /* 0x0020481a01007387 */ /* 0x000fe80000100a00 */
[----:B----4-:R0:W-:Y:S04]  /*58810*/  STL.64 [R1+0x2040], R24 ;  /* 0x0020401801007387 */ /* 0x0101e80000100a00 */
[----:B0-----:R-:W4:Y:S04]  /*58820*/  LDL.LU R24, [R1+0x200] ;  /* 0x0002000001187983 */ /* 0x001f280000300800 */
[----:B------:R-:W4:Y:S04]  /*58830*/  LDL.LU R25, [R1+0x204] ;  /* 0x0002040001197983 */ /* 0x000f280000300800 */
[----:B------:R-:W2:Y:S04]  /*58840*/  LDL.LU R26, [R1+0x208] ;  /* 0x00020800011a7983 */ /* 0x000ea80000300800 */
[----:B------:R-:W2:Y:S01]  /*58850*/  LDL.LU R27, [R1+0x20c] ;  /* 0x00020c00011b7983 */ /* 0x000ea20000300800 */
[----:B------:R-:W-:Y:S01]  /*58860*/  IMAD.MOV.U32 R7, RZ, RZ, R0 ;  /* 0x000000ffff077224 */ /* 0x000fe200078e0000 */
[----:B------:R-:W-:-:S02]  /*58870*/  F2FP.F16.E4M3.UNPACK_B R16, R16 ;  /* 0x00000010ff10723e */ /* 0x000fc400020006ff */
[----:B-----5:R-:W-:Y:S01]  /*58880*/  F2FP.F16.E4M3.UNPACK_B R17, R17 ;  /* 0x00000011ff11723e */ /* 0x020fe200020006ff */
[----:B--2---:R-:W-:Y:S04]  /*58890*/  STL.64 [R1+0x2058], R26 ;  /* 0x0020581a01007387 */ /* 0x004fe80000100a00 */
[----:B----4-:R0:W-:Y:S04]  /*588a0*/  STL.64 [R1+0x2050], R24 ;  /* 0x0020501801007387 */ /* 0x0101e80000100a00 */
[----:B0-----:R-:W2:Y:S04]  /*588b0*/  LDL.LU R24, [R1+0x1e0] ;  /* 0x0001e00001187983 */ /* 0x001ea80000300800 */
[----:B------:R-:W2:Y:S04]  /*588c0*/  LDL.LU R25, [R1+0x1e4] ;  /* 0x0001e40001197983 */ /* 0x000ea80000300800 */
[----:B------:R-:W2:Y:S04]  /*588d0*/  LDL.LU R26, [R1+0x1e8] ;  /* 0x0001e800011a7983 */ /* 0x000ea80000300800 */
[----:B------:R-:W2:Y:S04]  /*588e0*/  LDL.LU R27, [R1+0x1ec] ;  /* 0x0001ec00011b7983 */ /* 0x000ea80000300800 */
[----:B------:R-:W4:Y:S04]  /*588f0*/  LDL.LU R29, [R1+0x1c50] ;  /* 0x001c5000011d7983 */ /* 0x000f280000300800 */
[----:B------:R-:W4:Y:S04]  /*58900*/  LDL.LU R0, [R1+0x1c4c] ;  /* 0x001c4c0001007983 */ /* 0x000f280000300800 */
[----:B------:R-:W5:Y:S04]  /*58910*/  LDL.LU R5, [R1+0x1c54] ;  /* 0x001c540001057983 */ /* 0x000f680000300800 */
[----:B------:R-:W5:Y:S01]  /*58920*/  LDL.LU R4, [R1+0x1c64] ;  /* 0x001c640001047983 */ /* 0x000f620000300800 */
[----:B------:R-:W-:Y:S01]  /*58930*/  F2FP.F16.E4M3.UNPACK_B R18, R18 ;  /* 0x00000012ff12723e */ /* 0x000fe200020006ff */
[C---:B---3--:R-:W-:Y:S01]  /*58940*/  HMMA.16816.F32 R20, R12.reuse, R16, R20 ;  /* 0x000000100c14723c */ /* 0x048fe20000001814 */
[----:B------:R-:W-:Y:S01]  /*58950*/  F2FP.F16.E4M3.UNPACK_B R19, R19 ;  /* 0x00000013ff13723e */ /* 0x000fe200020006ff */
[----:B------:R-:W-:Y:S06]  /*58960*/  STL.64 [R1+0x2038], R6 ;  /* 0x0020380601007387 */ /* 0x000fec0000100a00 */
[----:B--2---:R-:W-:Y:S01]  /*58970*/  HMMA.16816.F32 R24, R12, R18, R24 ;  /* 0x000000120c18723c */ /* 0x004fe20000001818 */
[----:B-----5:R0:W-:Y:S04]  /*58980*/  STL.64 [R1+0x2030], R4 ;  /* 0x0020300401007387 */ /* 0x0201e80000100a00 */
        /* <DEDUP_REMOVED lines=10> */
[----:B------:R-:W-:Y:S04]  /*58a30*/  STL.64 [R1+0x1d0], R20 ;  /* 0x0001d01401007387 */ /* 0x000fe80000100a00 */
[----:B------:R0:W-:Y:S04]  /*58a40*/  STL.64 [R1+0x1d8], R22 ;  /* 0x0001d81601007387 */ /* 0x0001e80000100a00 */
[----:B0-----:R-:W5:Y:S04]  /*58a50*/  LDL.LU.64 R22, [R1+0x2068] ;  /* 0x0020680001167983 */ /* 0x001f680000300a00 */
[----:B------:R-:W2:Y:S04]  /*58a60*/  LDL.LU.64 R20, [R1+0x2060] ;  /* 0x0020600001147983 */ /* 0x000ea80000300a00 */
[----:B------:R-:W-:Y:S04]  /*58a70*/  STL.64 [R1+0x1f0], R24 ;  /* 0x0001f01801007387 */ /* 0x000fe80000100a00 */
[----:B------:R0:W-:Y:S04]  /*58a80*/  STL.64 [R1+0x1f8], R26 ;  /* 0x0001f81a01007387 */ /* 0x0001e80000100a00 */
[----:B0-----:R-:W3:Y:S04]  /*58a90*/  LDL.LU.64 R26, [R1+0x2058] ;  /* 0x00205800011a7983 */ /* 0x001ee80000300a00 */
[----:B------:R-:W3:Y:S04]  /*58aa0*/  LDL.LU.64 R24, [R1+0x2050] ;  /* 0x0020500001187983 */ /* 0x000ee80000300a00 */
[----:B------:R0:W-:Y:S04]  /*58ab0*/  STL.64 [R1+0x1f70], R18 ;  /* 0x001f701201007387 */ /* 0x0001e80000100a00 */
[----:B0-----:R-:W4:Y:S04]  /*58ac0*/  LDL.LU R18, [R1+0x1c58] ;  /* 0x001c580001127983 */ /* 0x001f280000300800 */
[----:B------:R-:W4:Y:S04]  /*58ad0*/  LDL.LU R19, [R1+0x1c68] ;  /* 0x001c680001137983 */ /* 0x000f280000300800 */
[----:B------:R0:W-:Y:S04]  /*58ae0*/  STL.64 [R1+0x1f68], R16 ;  /* 0x001f681001007387 */ /* 0x0001e80000100a00 */
[----:B0-----:R-:W4:Y:S04]  /*58af0*/  LDL.LU R16, [R1+0x1c60] ;  /* 0x001c600001107983 */ /* 0x001f280000300800 */
[----:B------:R-:W4:Y:S01]  /*58b00*/  LDL.LU R17, [R1+0x1c5c] ;  /* 0x001c5c0001117983 */ /* 0x000f220000300800 */
[----:B--2---:R-:W-:-:S02]  /*58b10*/  F2FP.F16.E4M3.UNPACK_B R20, R20 ;  /* 0x00000014ff14723e */ /* 0x004fc400020006ff */
[----:B------:R-:W-:Y:S02]  /*58b20*/  F2FP.F16.E4M3.UNPACK_B R21, R21 ;  /* 0x00000015ff15723e */ /* 0x000fe400020006ff */
[----:B-----5:R-:W-:Y:S02]  /*58b30*/  F2FP.F16.E4M3.UNPACK_B R22, R22 ;  /* 0x00000016ff16723e */ /* 0x020fe400020006ff */
[----:B------:R-:W-:-:S07]  /*58b40*/  F2FP.F16.E4M3.UNPACK_B R23, R23 ;  /* 0x00000017ff17723e */ /* 0x000fce00020006ff */
[C---:B------:R-:W-:Y:S08]  /*58b50*/  HMMA.16816.F32 R4, R12.reuse, R22, R4 ;  /* 0x000000160c04723c */ /* 0x040ff00000001804 */
[----:B---3--:R-:W-:-:S15]  /*58b60*/  HMMA.16816.F32 R24, R12, R20, R24 ;  /* 0x000000140c18723c */ /* 0x008fde0000001818 */
[----:B------:R-:W-:-:S04]  /*58b70*/  NOP ;  /* 0x0000000000007918 */ /* 0x000fc80000000000 */
[----:B------:R-:W-:Y:S04]  /*58b80*/  STL.64 [R1+0x220], R24 ;  /* 0x0002201801007387 */ /* 0x000fe80000100a00 */
[----:B------:R0:W-:Y:S04]  /*58b90*/  STL.64 [R1+0x228], R26 ;  /* 0x0002281a01007387 */ /* 0x0001e80000100a00 */
[----:B0-----:R-:W2:Y:S04]  /*58ba0*/  LDL.LU.64 R26, [R1+0x2048] ;  /* 0x00204800011a7983 */ /* 0x001ea80000300a00 */
[----:B------:R-:W3:Y:S04]  /*58bb0*/  LDL.LU.64 R24, [R1+0x2040] ;  /* 0x0020400001187983 */ /* 0x000ee80000300a00 */
[----:B------:R-:W-:Y:S04]  /*58bc0*/  STL.64 [R1+0x230], R4 ;  /* 0x0002300401007387 */ /* 0x000fe80000100a00 */
[----:B------:R0:W-:Y:S04]  /*58bd0*/  STL.64 [R1+0x238], R6 ;  /* 0x0002380601007387 */ /* 0x0001e80000100a00 */
[----:B0-----:R-:W5:Y:S04]  /*58be0*/  LDL.LU.64 R6, [R1+0x2038] ;  /* 0x0020380001067983 */ /* 0x001f680000300a00 */
[----:B------:R-:W5:Y:S04]  /*58bf0*/  LDL.LU.64 R4, [R1+0x2030] ;  /* 0x0020300001047983 */ /* 0x000f680000300a00 */
[----:B------:R-:W-:Y:S04]  /*58c00*/  STL.64 [R1+0x1f50], R22 ;  /* 0x001f501601007387 */ /* 0x000fe80000100a00 */
[----:B------:R0:W-:Y:S04]  /*58c10*/  STL.64 [R1+0x1f48], R20 ;  /* 0x001f481401007387 */ /* 0x0001e80000100a00 */
[----:B0-----:R-:W5:Y:S04]  /*58c20*/  LDL.LU R20, [R1+0x2f0] ;  /* 0x0002f00001147983 */ /* 0x001f680000300800 */
[----:B------:R-:W5:Y:S04]  /*58c30*/  LDL.LU R21, [R1+0x2f4] ;  /* 0x0002f40001157983 */ /* 0x000f680000300800 */
[----:B------:R-:W5:Y:S04]  /*58c40*/  LDL.LU R22, [R1+0x2f8] ;  /* 0x0002f80001167983 */ /* 0x000f680000300800 */
[----:B------:R-:W5:Y:S01]  /*58c50*/  LDL.LU R23, [R1+0x2fc] ;  /* 0x0002fc0001177983 */ /* 0x000f620000300800 */
[----:B----4-:R-:W-:-:S02]  /*58c60*/  IMAD R0, R0, 0x100, R29 ;  /* 0x0000010000007824 */ /* 0x010fc400078e021d */
[----:B------:R-:W-:Y:S01]  /*58c70*/  IMAD R16, R17, 0x100, R16 ;  /* 0x0000010011107824 */ /* 0x000fe200078e0210 */
[----:B------:R-:W4:Y:S01]  /*58c80*/  LDL.LU R29, [R1+0x2028] ;  /* 0x00202800011d7983 */ /* 0x000f220000300800 */
[----:B---3--:R-:W-:Y:S02]  /*58c90*/  F2FP.F16.E4M3.UNPACK_B R24, R24 ;  /* 0x00000018ff18723e */ /* 0x008fe400020006ff */
[----:B------:R-:W-:Y:S01]  /*58ca0*/  F2FP.F16.E4M3.UNPACK_B R25, R25 ;  /* 0x00000019ff19723e */ /* 0x000fe200020006ff */
[----:B--2---:R-:W-:Y:S04]  /*58cb0*/  STL.64 [R1+0x1fd0], R26 ;  /* 0x001fd01a01007387 */ /* 0x004fe80000100a00 */
[----:B------:R-:W-:Y:S01]  /*58cc0*/  STL.64 [R1+0x1fc8], R24 ;  /* 0x001fc81801007387 */ /* 0x000fe20000100a00 */
[----:B-----5:R-:W-:-:S02]  /*58cd0*/  IMAD R5, R5, 0x100, R18 ;  /* 0x0000010005057824 */ /* 0x020fc400078e0212 */
[----:B------:R-:W-:Y:S01]  /*58ce0*/  IMAD R4, R4, 0x100, R19 ;  /* 0x0000010004047824 */ /* 0x000fe200078e0213 */
[----:B------:R-:W-:-:S15]  /*58cf0*/  HMMA.16816.F32 R12, R12, R24, R20 ;  /* 0x000000180c0c723c */ /* 0x000fde0000001814 */
[----:B------:R-:W-:-:S04]  /*58d00*/  NOP ;  /* 0x0000000000007918 */ /* 0x000fc80000000000 */
[----:B------:R0:W-:Y:S04]  /*58d10*/  STL.64 [R1+0x210], R12 ;  /* 0x0002100c01007387 */ /* 0x0001e80000100a00 */
[----:B------:R1:W-:Y:S01]  /*58d20*/  STL.64 [R1+0x218], R14 ;  /* 0x0002180e01007387 */ /* 0x0003e20000100a00 */
[----:B0-----:R-:W-:Y:S02]  /*58d30*/  F2FP.F16.E4M3.UNPACK_B R12, R0 ;  /* 0x00000000ff0c723e */ /* 0x001fe400020006ff */
[----:B-1----:R-:W-:Y:S02]  /*58d40*/  F2FP.F16.E4M3.UNPACK_B R14, R16 ;  /* 0x00000010ff0e723e */ /* 0x002fe400020006ff */
[----:B------:R-:W-:Y:S02]  /*58d50*/  F2FP.F16.E4M3.UNPACK_B R13, R5 ;  /* 0x00000005ff0d723e */ /* 0x000fe400020006ff */
[----:B------:R-:W-:Y:S01]  /*58d60*/  F2FP.F16.E4M3.UNPACK_B R15, R4 ;  /* 0x00000004ff0f723e */ /* 0x000fe200020006ff */
[----:B------:R-:W2:Y:S04]  /*58d70*/  LDL.LU R0, [R1+0x1c70] ;  /* 0x001c700001007983 */ /* 0x000ea80000300800 */
[----:B------:R-:W3:Y:S02]  /*58d80*/  LDL.LU R20, [R1+0xe0] ;  /* 0x0000e00001147983 */ /* 0x000ee40000300800 */
[----:B------:R-:W-:-:S15]  /*58d90*/  HMMA.16816.F32 R4, R12, R6, R8 ;  /* 0x000000060c04723c */ /* 0x000fde0000001808 */
[----:B------:R-:W-:-:S04]  /*58da0*/  NOP ;  /* 0x0000000000007918 */ /* 0x000fc80000000000 */
[----:B------:R-:W-:Y:S04]  /*58db0*/  STL.64 [R1+0x200], R4 ;  /* 0x0002000401007387 */ /* 0x000fe80000100a00 */
[----:B------:R-:W-:Y:S04]  /*58dc0*/  STL.64 [R1+0x208], R6 ;  /* 0x0002080601007387 */ /* 0x000fe80000100a00 */
[----:B------:R-:W3:Y:S04]  /*58dd0*/  LDL.LU R21, [R1+0xe4] ;  /* 0x0000e40001157983 */ /* 0x000ee80000300800 */
[----:B------:R-:W5:Y:S04]  /*58de0*/  LDL.LU R22, [R1+0xe8] ;  /* 0x0000e80001167983 */ /* 0x000f680000300800 */
[----:B------:R-:W5:Y:S04]  /*58df0*/  LDL.LU R23, [R1+0xec] ;  /* 0x0000ec0001177983 */ /* 0x000f680000300800 */
        /* <DEDUP_REMOVED lines=12> */
[----:B--2---:R0:W-:Y:S04]  /*58ec0*/  STL.64 [R1+0x1fe0], R26 ;  /* 0x001fe01a01007387 */ /* 0x0041e80000100a00 */
[----:B0-----:R-:W2:Y:S04]  /*58ed0*/  LDL.LU R26, [R1] ;  /* 0x00000000011a7983 */ /* 0x001ea80000300800 */
[----:B------:R-:W2:Y:S04]  /*58ee0*/  LDL.LU R27, [R1+0x4] ;  /* 0x00000400011b7983 */ /* 0x000ea80000300800 */
[----:B------:R0:W-:Y:S04]  /*58ef0*/  STL.64 [R1+0x1fd8], R24 ;  /* 0x001fd81801007387 */ /* 0x0001e80000100a00 */
        /* <DEDUP_REMOVED lines=36> */
[----:B0-----:R-:W4:Y:S04]  /*59140*/  LDL.LU R8, [R1+0x270] ;  /* 0x0002700001087983 */ /* 0x001f280000300800 */
[----:B------:R-:W4:Y:S04]  /*59150*/  LDL.LU R9, [R1+0x274] ;  /* 0x0002740001097983 */ /* 0x000f280000300800 */
[----:B------:R-:W4:Y:S04]  /*59160*/  LDL.LU R10, [R1+0x278] ;  /* 0x00027800010a7983 */ /* 0x000f280000300800 */
[----:B------:R-:W4:Y:S04]  /*59170*/  LDL.LU R11, [R1+0x27c] ;  /* 0x00027c00010b7983 */ /* 0x000f280000300800 */
[----:B------:R-:W-:Y:S04]  /*59180*/  STL.64 [R1+0x1f80], R18 ;  /* 0x001f801201007387 */ /* 0x000fe80000100a00 */
[----:B------:R0:W-:Y:S04]  /*59190*/  STL.64 [R1+0x1f78], R16 ;  /* 0x001f781001007387 */ /* 0x0001e80000100a00 */
[----:B0-----:R-:W4:Y:S04]  /*591a0*/  LDL.LU R16, [R1+0x250] ;  /* 0x0002500001107983 */ /* 0x001f280000300800 */
[----:B------:R-:W4:Y:S04]  /*591b0*/  LDL.LU R17, [R1+0x254] ;  /* 0x0002540001117983 */ /* 0x000f280000300800 */
[----:B------:R-:W4:Y:S04]  /*591c0*/  LDL.LU R18, [R1+0x258] ;  /* 0x0002580001127983 */ /* 0x000f280000300800 */
[----:B------:R-:W4:Y:S04]  /*591d0*/  LDL.LU R19, [R1+0x25c] ;  /* 0x00025c0001137983 */ /* 0x000f280000300800 */
[----:B-----5:R-:W-:Y:S04]  /*591e0*/  STL.64 [R1+0x1f60], R22 ;  /* 0x001f601601007387 */ /* 0x020fe80000100a00 */
[----:B---3--:R0:W-:Y:S04]  /*591f0*/  STL.64 [R1+0x1f58], R20 ;  /* 0x001f581401007387 */ /* 0x0081e80000100a00 */
[----:B0-----:R-:W3:Y:S04]  /*59200*/  LDL.LU R20, [R1+0x1b0] ;  /* 0x0001b00001147983 */ /* 0x001ee80000300800 */
[----:B------:R-:W3:Y:S04]  /*59210*/  LDL.LU R21, [R1+0x1b4] ;  /* 0x0001b40001157983 */ /* 0x000ee80000300800 */
[----:B------:R-:W3:Y:S04]  /*59220*/  LDL.LU R22, [R1+0x1b8] ;  /* 0x0001b80001167983 */ /* 0x000ee80000300800 */
[----:B------:R-:W3:Y:S01]  /*59230*/  LDL.LU R23, [R1+0x1bc] ;  /* 0x0001bc0001177983 */ /* 0x000ee20000300800 */
[----:B--2---:R-:W-:Y:S03]  /*59240*/  HMMA.16816.F32 R24, R12, R26, R4 ;  /* 0x0000001a0c18723c */ /* 0x004fe60000001804 */
[----:B------:R-:W2:Y:S04]  /*59250*/  LDL.LU.64 R6, [R1+0x2020] ;  /* 0x0020200001067983 */ /* 0x000ea80000300a00 */
[----:B------:R-:W2:-:S12]  /*59260*/  LDL.LU.64 R4, [R1+0x2018] ;  /* 0x0020180001047983 */ /* 0x000e980000300a00 */
        /* <DEDUP_REMOVED lines=14> */
[----:B0-----:R-:W4:Y:S04]  /*59350*/  LDL.LU.64 R26, [R1+0x1fe0] ;  /* 0x001fe000011a7983 */ /* 0x001f280000300a00 */
[----:B------:R-:W4:Y:S02]  /*59360*/  LDL.LU.64 R24, [R1+0x1fd8] ;  /* 0x001fd80001187983 */ /* 0x000f240000300a00 */
[----:B----4-:R-:W-:-:S15]  /*59370*/  HMMA.16816.F32 R24, R12, R28, R24 ;  /* 0x0000001c0c18723c */ /* 0x010fde0000001818 */
[----:B------:R-:W-:-:S04]  /*59380*/  NOP ;  /* 0x0000000000007918 */ /* 0x000fc80000000000 */
[----:B------:R-:W-:Y:S04]  /*59390*/  STL.64 [R1+0x170], R24 ;  /* 0x0001701801007387 */ /* 0x000fe80000100a00 */
[----:B------:R0:W-:Y:S04]  /*593a0*/  STL.64 [R1+0x178], R26 ;  /* 0x0001781a01007387 */ /* 0x0001e80000100a00 */
[----:B0-----:R-:W2:Y:S04]  /*593b0*/  LDL.LU.64 R26, [R1+0x1fd0] ;  /* 0x001fd000011a7983 */ /* 0x001ea80000300a00 */
[----:B------:R-:W4:Y:S04]  /*593c0*/  LDL.LU.64 R24, [R1+0x1fc8] ;  /* 0x001fc80001187983 */ /* 0x000f280000300a00 */
[----:B------:R-:W5:Y:S04]  /*593d0*/  LDL.LU R28, [R1+0x3f8] ;  /* 0x0003f800011c7983 */ /* 0x000f680000300800 */
        /* <DEDUP_REMOVED lines=11> */
[----:B----4-:R0:W-:Y:S04]  /*59490*/  STL.64 [R1+0x1f38], R24 ;  /* 0x001f381801007387 */ /* 0x0101e80000100a00 */
[----:B0-----:R-:W2:Y:S04]  /*594a0*/  LDL.LU R24, [R1+0x40] ;  /* 0x0000400001187983 */ /* 0x001ea80000300800 */
[----:B------:R-:W2:Y:S04]  /*594b0*/  LDL.LU R25, [R1+0x44] ;  /* 0x0000440001197983 */ /* 0x000ea80000300800 */
[----:B------:R-:W2:Y:S04]  /*594c0*/  LDL.LU R26, [R1+0x48] ;  /* 0x00004800011a7983 */ /* 0x000ea80000300800 */
[----:B------:R-:W2:Y:S04]  /*594d0*/  LDL.LU R27, [R1+0x4c] ;  /* 0x00004c00011b7983 */ /* 0x000ea80000300800 */
[----:B------:R-:W-:Y:S04]  /*594e0*/  STL.64 [R1+0x130], R4 ;  /* 0x0001300401007387 */ /* 0x000fe80000100a00 */
[----:B------:R0:W-:Y:S04]  /*594f0*/  STL.64 [R1+0x138], R6 ;  /* 0x0001380601007387 */ /* 0x0001e80000100a00 */
[----:B0-----:R-:W3:Y:S04]  /*59500*/  LDL.LU.64 R6, [R1+0x1fb0] ;  /* 0x001fb00001067983 */ /* 0x001ee80000300a00 */
[----:B------:R-:W4:Y:S04]  /*59510*/  LDL.LU.64 R4, [R1+0x1fa8] ;  /* 0x001fa80001047983 */ /* 0x000f280000300a00 */
[----:B------:R-:W2:Y:S04]  /*59520*/  LDL.LU R2, [R1+0x1c6c] ;  /* 0x001c6c0001027983 */ /* 0x000ea80000300800 */
[----:B------:R-:W2:Y:S01]  /*59530*/  LDL.LU R3, [R1+0x1c7c] ;  /* 0x001c7c0001037983 */ /* 0x000ea20000300800 */
[----:B----4-:R-:W-:-:S15]  /*59540*/  HMMA.16816.F32 R8, R12, R4, R8 ;  /* 0x000000040c08723c */ /* 0x010fde0000001808 */
[----:B------:R-:W-:-:S04]  /*59550*/  NOP ;  /* 0x0000000000007918 */ /* 0x000fc80000000000 */
[----:B------:R-:W-:Y:S04]  /*59560*/  STL.64 [R1+0x110], R8 ;  /* 0x0001100801007387 */ /* 0x000fe80000100a00 */
[----:B------:R0:W-:Y:S04]  /*59570*/  STL.64 [R1+0x118], R10 ;  /* 0x0001180a01007387 */ /* 0x0001e80000100a00 */
[----:B0-----:R-:W3:Y:S04]  /*59580*/  LDL.LU.64 R10, [R1+0x1fa0] ;  /* 0x001fa000010a7983 */ /* 0x001ee80000300a00 */
[----:B------:R-:W3:Y:S04]  /*59590*/  LDL.LU.64 R8, [R1+0x1f98] ;  /* 0x001f980001087983 */ /* 0x000ee80000300a00 */
[----:B------:R-:W4:Y:S04]  /*595a0*/  LDL.LU R4, [R1+0x1c84] ;  /* 0x001c840001047983 */ /* 0x000f280000300800 */
[----:B------:R-:W2:Y:S01]  /*595b0*/  LDL.LU R5, [R1+0x1c80] ;  /* 0x001c800001057983 */ /* 0x000ea20000300800 */
[----:B---3--:R-:W-:-:S15]  /*595c0*/  HMMA.16816.F32 R8, R12, R6, R8 ;  /* 0x000000060c08723c */ /* 0x008fde0000001808 */
[----:B------:R-:W-:-:S04]  /*595d0*/  NOP ;  /* 0x0000000000007918 */ /* 0x000fc80000000000 */
[----:B------:R-:W-:Y:S04]  /*595e0*/  STL.64 [R1+0xf0], R8 ;  /* 0x0000f00801007387 */ /* 0x000fe80000100a00 */
[----:B------:R0:W-:Y:S04]  /*595f0*/  STL.64 [R1+0xf8], R10 ;  /* 0x0000f80a01007387 */ /* 0x0001e80000100a00 */
[----:B0-----:R-:W3:Y:S04]  /*59600*/  LDL.LU.64 R10, [R1+0x1f90] ;  /* 0x001f9000010a7983 */ /* 0x001ee80000300a00 */
[----:B------:R-:W2:Y:S04]  /*59610*/  LDL.LU.64 R8, [R1+0x1f88] ;  /* 0x001f880001087983 */ /* 0x000ea80000300a00 */
[----:B------:R-:W3:Y:S01]  /*59620*/  LDL.LU R7, [R1+0x1c74] ;  /* 0x001c740001077983 */ /* 0x000ee20000300800 */
        /* <DEDUP_REMOVED lines=8> */
[----:B------:R-:W3:-:S13]  /*596b0*/  LDL.LU.64 R16, [R1+0x1f68] ;  /* 0x001f680001107983 */ /* 0x000eda0000300a00 */
[----:B------:R0:W-:Y:S04]  /*596c0*/  STL.64 [R1+0xa0], R8 ;  /* 0x0000a00801007387 */ /* 0x0001e80000100a00 */
[----:B------:R1:W-:Y:S04]  /*596d0*/  STL.64 [R1+0xa8], R10 ;  /* 0x0000a80a01007387 */ /* 0x0003e80000100a00 */
[----:B0-----:R-:W2:Y:S04]  /*596e0*/  LDL.LU R8, [R1+0x20] ;  /* 0x0000200001087983 */ /* 0x001ea80000300800 */
[----:B------:R-:W2:Y:S04]  /*596f0*/  LDL.LU R9, [R1+0x24] ;  /* 0x0000240001097983 */ /* 0x000ea80000300800 */
[----:B-1----:R-:W2:Y:S04]  /*59700*/  LDL.LU R10, [R1+0x28] ;  /* 0x00002800010a7983 */ /* 0x002ea80000300800 */
[----:B------:R-:W2:Y:S01]  /*59710*/  LDL.LU R11, [R1+0x2c] ;  /* 0x00002c00010b7983 */ /* 0x000ea20000300800 */
        /* <DEDUP_REMOVED lines=19> */
[----:B0-----:R-:W3:Y:S04]  /*59850*/  LDL.LU.64 R26, [R1+0x1f40] ;  /* 0x001f4000011a7983 */ /* 0x001ee80000300a00 */
[----:B------:R-:W3:Y:S01]  /*59860*/  LDL.LU.64 R24, [R1+0x1f38] ;  /* 0x001f380001187983 */ /* 0x000ee20000300a00 */
[----:B--2---:R-:W-:Y:S01]  /*59870*/  HMMA.16816.F32 R16, R12, R22, R16 ;  /* 0x000000160c10723c */ /* 0x004fe20000001810 */
[----:B------:R-:W-:Y:S01]  /*59880*/  IMAD R3, R3, 0x100, R5 ;  /* 0x0000010003037824 */ /* 0x000fe200078e0205 */
[----:B-----5:R-:W-:-:S02]  /*59890*/  F2FP.F16.E4M3.UNPACK_B R6, R28.H1 ;  /* 0x0000001cff06723e */ /* 0x020fc400030006ff */
[----:B------:R-:W-:-:S15]  /*598a0*/  F2FP.F16.E4M3.UNPACK_B R5, R29.H1 ;  /* 0x0000001dff05723e */ /* 0x000fde00030006ff */
[----:B------:R-:W-:Y:S04]  /*598b0*/  STL.64 [R1+0x30], R16 ;  /* 0x0000301001007387 */ /* 0x000fe80000100a00 */
[----:B------:R-:W-:Y:S01]  /*598c0*/  STL.64 [R1+0x38], R18 ;  /* 0x0000381201007387 */ /* 0x000fe20000100a00 */
[----:B---3--:R-:W-:-:S15]  /*598d0*/  HMMA.16816.F32 R8, R12, R24, R8 ;  /* 0x000000180c08723c */ /* 0x008fde0000001808 */
[----:B------:R-:W-:-:S04]  /*598e0*/  NOP ;  /* 0x0000000000007918 */ /* 0x000fc80000000000 */
[----:B------:R0:W-:Y:S04]  /*598f0*/  STL.64 [R1+0x20], R8 ;  /* 0x0000200801007387 */ /* 0x0001e80000100a00 */
[----:B------:R1:W-:Y:S04]  /*59900*/  STL.64 [R1+0x28], R10 ;  /* 0x0000280a01007387 */ /* 0x0003e80000100a00 */
[----:B0-----:R-:W2:Y:S04]  /*59910*/  LDL.LU R8, [R1+0x120] ;  /* 0x0001200001087983 */ /* 0x001ea80000300800 */
[----:B------:R-:W-:Y:S04]  /*59920*/  STL [R1+0x18], R6 ;  /* 0x0000180601007387 */ /* 0x000fe80000100800 */
[----:B------:R-:W-:Y:S04]  /*59930*/  STL [R1+0x1c], R5 ;  /* 0x00001c0501007387 */ /* 0x000fe80000100800 */
        /* <DEDUP_REMOVED lines=18> */
[----:B------:R-:W2:Y:S01]  /*59a60*/  LDL.LU R23, [R1+0x3c8] ;  /* 0x0003c80001177983 */ /* 0x000ea20000300800 */
[----:B----4-:R-:W-:-:S02]  /*59a70*/  IMAD R2, R2, 0x100, R4 ;  /* 0x0000010002027824 */ /* 0x010fc400078e0204 */
        /* <DEDUP_REMOVED lines=9> */
[----:B--2---:R0:W-:Y:S04]  /*59b10*/  STL.64 [R1+0x1f10], R26 ;  /* 0x001f101a01007387 */ /* 0x0041e80000100a00 */
[----:B------:R-:W2:Y:S04]  /*59b20*/  LDL.LU R24, [R1+0x90] ;  /* 0x0000900001187983 */ /* 0x000ea80000300800 */
[----:B------:R-:W2:Y:S04]  /*59b30*/  LDL.LU R25, [R1+0x94] ;  /* 0x0000940001197983 */ /* 0x000ea80000300800 */
[----:B0-----:R-:W2:Y:S04]  /*59b40*/  LDL.LU R26, [R1+0x98] ;  /* 0x00009800011a7983 */ /* 0x001ea80000300800 */
[----:B------:R-:W2:Y:S04]  /*59b50*/  LDL.LU R27, [R1+0x9c] ;  /* 0x00009c00011b7983 */ /* 0x000ea80000300800 */
[----:B--2---:R-:W-:Y:S04]  /*59b60*/  STL.64 [R1+0x1f20], R26 ;  /* 0x001f201a01007387 */ /* 0x004fe80000100a00 */
[----:B------:R0:W-:Y:S04]  /*59b70*/  STL.64 [R1+0x1f18], R24 ;  /* 0x001f181801007387 */ /* 0x0001e80000100a00 */
[----:B0-----:R-:W2:Y:S04]  /*59b80*/  LDL.LU R24, [R1+0x70] ;  /* 0x0000700001187983 */ /* 0x001ea80000300800 */
[----:B------:R-:W2:Y:S04]  /*59b90*/  LDL.LU R25, [R1+0x74] ;  /* 0x0000740001197983 */ /* 0x000ea80000300800 */
[----:B------:R-:W2:Y:S04]  /*59ba0*/  LDL.LU R26, [R1+0x78] ;  /* 0x00007800011a7983 */ /* 0x000ea80000300800 */
[----:B------:R-:W2:Y:S01]  /*59bb0*/  LDL.LU R27, [R1+0x7c] ;  /* 0x00007c00011b7983 */ /* 0x000ea20000300800 */
[----:B------:R-:W-:Y:S01]  /*59bc0*/  IMAD R0, R0, 0x100, R7 ;  /* 0x0000010000007824 */ /* 0x000fe200078e0207 */
[----:B------:R-:W-:-:S02]  /*59bd0*/  F2FP.F16.E4M3.UNPACK_B R14, R2 ;  /* 0x00000002ff0e723e */ /* 0x000fc400020006ff */
[----:B------:R-:W-:Y:S01]  /*59be0*/  F2FP.F16.E4M3.UNPACK_B R13, R3 ;  /* 0x00000003ff0d723e */ /* 0x000fe200020006ff */
        /* <DEDUP_REMOVED lines=14> */
[----:B------:R-:W2:Y:S01]  /*59cd0*/  LDL.64 R2, [R1+0x18] ;  /* 0x0000180001027983 */ /* 0x000ea20000100a00 */
        /* <DEDUP_REMOVED lines=8> */
[----:B---3--:R-:W-:-:S02]  /*59d60*/  F2FP.F16.E4M3.UNPACK_B R10, R10.H1 ;  /* 0x0000000aff0a723e */ /* 0x008fc400030006ff */
[----:B----4-:R-:W-:Y:S01]  /*59d70*/  F2FP.F16.E4M3.UNPACK_B R11, R11.H1 ;  /* 0x0000000bff0b723e */ /* 0x010fe200030006ff */
[----:B------:R-:W-:-:S05]  /*59d80*/  IMAD.MOV.U32 R0, RZ, RZ, R3 ;  /* 0x000000ffff007224 */ /* 0x000fca00078e0003 */
[----:B------:R-:W-:Y:S04]  /*59d90*/  STL [R1+0x1e88], R0 ;  /* 0x001e880001007387 */ /* 0x000fe80000100800 */
[----:B------:R-:W-:Y:S01]  /*59da0*/  STL [R1+0x10], R10 ;  /* 0x0000100a01007387 */ /* 0x000fe20000100800 */
[----:B--2---:R-:W-:-:S15]  /*59db0*/  HMMA.16816.F32 R24, R12, R10, R24 ;  /* 0x0000000a0c18723c */ /* 0x004fde0000001818 */
[----:B------:R-:W-:-:S04]  /*59dc0*/  NOP ;  /* 0x0000000000007918 */ /* 0x000fc80000000000 */
[----:B------:R-:W-:Y:S04]  /*59dd0*/  STL.64 [R1+0x2f0], R24 ;  /* 0x0002f01801007387 */ /* 0x000fe80000100a00 */
[----:B------:R0:W-:Y:S04]  /*59de0*/  STL.64 [R1+0x2f8], R26 ;  /* 0x0002f81a01007387 */ /* 0x0001e80000100a00 */
[----:B0-----:R-:W2:Y:S04]  /*59df0*/  LDL.LU.64 R26, [R1+0x1f20] ;  /* 0x001f2000011a7983 */ /* 0x001ea80000300a00 */
[----:B------:R-:W2:Y:S01]  /*59e00*/  LDL.LU.64 R24, [R1+0x1f18] ;  /* 0x001f180001187983 */ /* 0x000ea20000300a00 */
[----:B------:R-:W-:Y:S01]  /*59e10*/  F2FP.F16.E4M3.UNPACK_B R8, R9.H1 ;  /* 0x00000009ff08723e */ /* 0x000fe200030006ff */
[----:B------:R-:W-:Y:S01]  /*59e20*/  IMAD.MOV.U32 R0, RZ, RZ, R11 ;  /* 0x000000ffff007224 */ /* 0x000fe200078e000b */
[----:B------:R-:W-:-:S04]  /*59e30*/  F2FP.F16.E4M3.UNPACK_B R9, R22.H1 ;  /* 0x00000016ff09723e */ /* 0x000fc800030006ff */
[----:B------:R-:W-:Y:S04]  /*59e40*/  STL [R1+0x1e8c], R0 ;  /* 0x001e8c0001007387 */ /* 0x000fe80000100800 */
[----:B------:R-:W-:Y:S04]  /*59e50*/  STL [R1+0x8], R8 ;  /* 0x0000080801007387 */ /* 0x000fe80000100800 */
[----:B------:R2:W-:Y:S02]  /*59e60*/  STL [R1+0xc], R9 ;  /* 0x00000c0901007387 */ /* 0x0005e40000100800 */
[----:B--2---:R-:W-:Y:S02]  /*59e70*/  HMMA.16816.F32 R8, R12, R8, R24 ;  /* 0x000000080c08723c */ /* 0x004fe40000001818 */
[----:B------:R-:W2:-:S15]  /*59e80*/  LDL.LU.64 R26, [R1+0x1f10] ;  /* 0x001f1000011a7983 */ /* 0x000e9e0000300a00 */
[----:B------:R-:W-:Y:S02]  /*59e90*/  NOP ;  /* 0x0000000000007918 */ /* 0x000fe40000000000 */
[----:B------:R-:W-:Y:S04]  /*59ea0*/  STL.64 [R1+0x3d0], R8 ;  /* 0x0003d00801007387 */ /* 0x000fe80000100a00 */
[----:B------:R0:W-:Y:S04]  /*59eb0*/  STL.64 [R1+0x3d8], R10 ;  /* 0x0003d80a01007387 */ /* 0x0001e80000100a00 */
[----:B0-----:R-:W3:Y:S04]  /*59ec0*/  LDL.LU.64 R10, [R1+0x1f08] ;  /* 0x001f0800010a7983 */ /* 0x001ee80000300a00 */
[----:B------:R-:W3:Y:S01]  /*59ed0*/  LDL.LU.64 R8, [R1+0x1f00] ;  /* 0x001f000001087983 */ /* 0x000ee20000300a00 */
[----:B------:R-:W-:-:S02]  /*59ee0*/  F2FP.F16.E4M3.UNPACK_B R2, R23.H1 ;  /* 0x00000017ff02723e */ /* 0x000fc400030006ff */
[----:B-----5:R-:W-:-:S03]  /*59ef0*/  F2FP.F16.E4M3.UNPACK_B R3, R20.H1 ;  /* 0x00000014ff03723e */ /* 0x020fc600030006ff */
[----:B------:R-:W-:Y:S04]  /*59f00*/  STL [R1], R2 ;  /* 0x0000000201007387 */ /* 0x000fe80000100800 */
[----:B---3--:R-:W-:-:S15]  /*59f10*/  HMMA.16816.F32 R8, R12, R2, R8 ;  /* 0x000000020c08723c */ /* 0x008fde0000001808 */
[----:B------:R-:W-:-:S04]  /*59f20*/  NOP ;  /* 0x0000000000007918 */ /* 0x000fc80000000000 */
[----:B------:R-:W-:Y:S04]  /*59f30*/  STL.64 [R1+0x3c0], R8 ;  /* 0x0003c00801007387 */ /* 0x000fe80000100a00 */
[----:B------:R0:W-:Y:S04]  /*59f40*/  STL.64 [R1+0x3c8], R10 ;  /* 0x0003c80a01007387 */ /* 0x0001e80000100a00 */
[----:B0-----:R-:W3:Y:S04]  /*59f50*/  LDL.LU.64 R10, [R1+0x1ef8] ;  /* 0x001ef800010a7983 */ /* 0x001ee80000300a00 */
[----:B------:R-:W3:Y:S01]  /*59f60*/  LDL.LU.64 R8, [R1+0x1ef0] ;  /* 0x001ef00001087983 */ /* 0x000ee20000300a00 */
[----:B------:R-:W-:-:S02]  /*59f70*/  F2FP.F16.E4M3.UNPACK_B R28, R28.H1 ;  /* 0x0000001cff1c723e */ /* 0x000fc400030006ff */
[----:B------:R-:W-:-:S07]  /*59f80*/  F2FP.F16.E4M3.UNPACK_B R29, R29.H1 ;  /* 0x0000001dff1d723e */ /* 0x000fce00030006ff */
[----:B---3--:R-:W-:-:S15]  /*59f90*/  HMMA.16816.F32 R8, R12, R28, R8 ;  /* 0x0000001c0c08723c */ /* 0x008fde0000001808 */
[----:B------:R-:W-:-:S04]  /*59fa0*/  NOP ;  /* 0x0000000000007918 */ /* 0x000fc80000000000 */
[----:B------:R-:W-:Y:S04]  /*59fb0*/  STL.64 [R1+0x3b0], R8 ;  /* 0x0003b00801007387 */ /* 0x000fe80000100a00 */
[----:B------:R0:W-:Y:S04]  /*59fc0*/  STL.64 [R1+0x3b8], R10 ;  /* 0x0003b80a01007387 */ /* 0x0001e80000100a00 */
[----:B0-----:R-:W3:Y:S04]  /*59fd0*/  LDL.LU.64 R10, [R1+0x1ee8] ;  /* 0x001ee800010a7983 */ /* 0x001ee80000300a00 */
[----:B------:R-:W3:Y:S01]  /*59fe0*/  LDL.LU.64 R8, [R1+0x1ee0] ;  /* 0x001ee00001087983 */ /* 0x000ee20000300a00 */
[----:B--2---:R-:W-:-:S02]  /*59ff0*/  F2FP.F16.E4M3.UNPACK_B R26, R26.H1 ;  /* 0x0000001aff1a723e */ /* 0x004fc400030006ff */
[----:B------:R-:W-:Y:S01]  /*5a000*/  F2FP.F16.E4M3.UNPACK_B R27, R27.H1 ;  /* 0x0000001bff1b723e */ /* 0x000fe200030006ff */
[----:B------:R-:W-:Y:S01]  /*5a010*/  IMAD.MOV.U32 R0, RZ, RZ, R3 ;  /* 0x000000ffff007224 */ /* 0x000fe200078e0003 */
[----:B------:R-:W-:Y:S02]  /*5a020*/  F2FP.F16.E4M3.UNPACK_B R2, R21.H1 ;  /* 0x00000015ff02723e */ /* 0x000fe400030006ff */
[----:B------:R-:W-:-:S03]  /*5a030*/  F2FP.F16.E4M3.UNPACK_B R3, R6.H1 ;  /* 0x00000006ff03723e */ /* 0x000fc600030006ff */
[C---:B------:R-:W-:Y:S01]  /*5a040*/  HMMA.16816.F32 R16, R12.reuse, R26, R16 ;  /* 0x0000001a0c10723c */ /* 0x040fe20000001810 */
[----:B------:R-:W-:Y:S04]  /*5a050*/  STL [R1+0x1e78], R28 ;  /* 0x001e781c01007387 */ /* 0x000fe80000100800 */
[----:B------:R-:W-:Y:S04]  /*5a060*/  STL [R1+0x1e60], R29 ;  /* 0x001e601d01007387 */ /* 0x000fe80000100800 */
[----:B------:R-:W-:Y:S04]  /*5a070*/  STL [R1+0x1e80], R26 ;  /* 0x001e801a01007387 */ /* 0x000fe80000100800 */
[----:B------:R-:W-:Y:S06]  /*5a080*/  STL [R1+0x1e7c], R27 ;  /* 0x001e7c1b01007387 */ /* 0x000fec0000100800 */
[----:B------:R-:W-:Y:S04]  /*5a090*/  STL.64 [R1+0x3e0], R16 ;  /* 0x0003e01001007387 */ /* 0x000fe80000100a00 */
[----:B------:R0:W-:Y:S04]  /*5a0a0*/  STL.64 [R1+0x3e8], R18 ;  /* 0x0003e81201007387 */ /* 0x0001e80000100a00 */
[----:B------:R-:W-:Y:S01]  /*5a0b0*/  STL [R1+0x1e84], R3 ;  /* 0x001e840301007387 */ /* 0x000fe20000100800 */
[----:B---3--:R-:W-:-:S15]  /*5a0c0*/  HMMA.16816.F32 R8, R12, R2, R8 ;  /* 0x000000020c08723c */ /* 0x008fde0000001808 */
[----:B------:R-:W-:-:S04]  /*5a0d0*/  NOP ;  /* 0x0000000000007918 */ /* 0x000fc80000000000 */
[----:B------:R-:W-:Y:S04]  /*5a0e0*/  STL.64 [R1+0x3f0], R8 ;  /* 0x0003f00801007387 */ /* 0x000fe80000100a00 */
[----:B------:R-:W-:Y:S04]  /*5a0f0*/  STL.64 [R1+0x3f8], R10 ;  /* 0x0003f80a01007387 */ /* 0x000fe80000100a00 */
[----:B0-----:R-:W2:Y:S04]  /*5a100*/  LDL.LU R19, [R1+0x34c] ;  /* 0x00034c0001137983 */ /* 0x001ea80000300800 */
[----:B------:R-:W3:Y:S04]  /*5a110*/  LDL.LU R20, [R1+0x338] ;  /* 0x0003380001147983 */ /* 0x000ee80000300800 */
[----:B------:R-:W4:Y:S04]  /*5a120*/  LDL.LU R23, [R1+0x32c] ;  /* 0x00032c0001177983 */ /* 0x000f280000300800 */
[----:B----4-:R-:W-:Y:S04]  /*5a130*/  STL [R1+0x1edc], R23 ;  /* 0x001edc1701007387 */ /* 0x010fe80000100800 */
[----:B---3--:R-:W-:Y:S04]  /*5a140*/  STL [R1+0x1ed8], R20 ;  /* 0x001ed81401007387 */ /* 0x008fe80000100800 */
[----:B------:R-:W3:Y:S04]  /*5a150*/  LDL.LU R24, [R1+0x308] ;  /* 0x0003080001187983 */ /* 0x000ee80000300800 */
[----:B------:R-:W3:Y:S01]  /*5a160*/  LDL.LU R25, [R1+0x30c] ;  /* 0x00030c0001197983 */ /* 0x000ee20000300800 */
[----:B------:R-:W-:-:S03]  /*5a170*/  F2FP.F16.E4M3.UNPACK_B R4, R7.H1 ;  /* 0x00000007ff04723e */ /* 0x000fc600030006ff */
[----:B---3--:R0:W-:Y:S04]  /*5a180*/  STL.64 [R1+0x1e90], R24 ;  /* 0x001e901801007387 */ /* 0x0081e80000100a00 */
[----:B0-----:R-:W3:Y:S04]  /*5a190*/  LDL.LU R24, [R1+0x1f0] ;  /* 0x0001f00001187983 */ /* 0x001ee80000300800 */
[----:B------:R-:W3:Y:S04]  /*5a1a0*/  LDL.LU R25, [R1+0x1f4] ;  /* 0x0001f40001197983 */ /* 0x000ee80000300800 */
[----:B------:R-:W4:Y:S04]  /*5a1b0*/  LDL.LU R26, [R1+0x1f8] ;  /* 0x0001f800011a7983 */ /* 0x000f280000300800 */
[----:B------:R-:W4:Y:S04]  /*5a1c0*/  LDL.LU R27, [R1+0x1fc] ;  /* 0x0001fc00011b7983 */ /* 0x000f280000300800 */
[----:B------:R-:W5:Y:S04]  /*5a1d0*/  LDL.LU R20, [R1+0x140] ;  /* 0x0001400001147983 */ /* 0x000f680000300800 */
[----:B------:R-:W5:Y:S04]  /*5a1e0*/  LDL.LU R21, [R1+0x144] ;  /* 0x0001440001157983 */ /* 0x000f680000300800 */
        /* <DEDUP_REMOVED lines=17> */
[----:B------:R-:W-:-:S02]  /*5a300*/  F2FP.F16.E4M3.UNPACK_B R5, R5.H1 ;  /* 0x00000005ff05723e */ /* 0x000fc400030006ff */
[----:B------:R-:W-:Y:S01]  /*5a310*/  F2FP.F16.E4M3.UNPACK_B R6, R6.H1 ;  /* 0x00000006ff06723e */ /* 0x000fe200030006ff */
[----:B--2---:R-:W-:Y:S04]  /*5a320*/  STL.64 [R1+0x1ed0], R18 ;  /* 0x001ed01201007387 */ /* 0x004fe80000100a00 */
[----:B------:R0:W-:Y:S04]  /*5a330*/  STL.64 [R1+0x1ec8], R16 ;  /* 0x001ec81001007387 */ /* 0x0001e80000100a00 */
        /* <DEDUP_REMOVED lines=10> */
[----:B------:R-:W-:Y:S01]  /*5a3e0*/  F2FP.F16.E4M3.UNPACK_B R7, R7.H1 ;  /* 0x00000007ff07723e */ /* 0x000fe200030006ff */
[C---:B-----5:R-:W-:Y:S08]  /*5a3f0*/  HMMA.16816.F32 R20, R12.reuse, R4, R20 ;  /* 0x000000040c14723c */ /* 0x060ff00000001814 */
[----:B--2---:R-:W-:Y:S01]  /*5a400*/  HMMA.16816.F32 R16, R12, R6, R16 ;  /* 0x000000060c10723c */ /* 0x004fe20000001810 */
[----:B----4-:R-:W-:Y:S04]  /*5a410*/  STL.64 [R1+0x1eb0], R26 ;  /* 0x001eb01a01007387 */ /* 0x010fe80000100a00 */
[----:B---3--:R0:W-:Y:S04]  /*5a420*/  STL.64 [R1+0x1ea8], R24 ;  /* 0x001ea81801007387 */ /* 0x0081e80000100a00 */
[----:B0-----:R-:W2:Y:S04]  /*5a430*/  LDL.LU R24, [R1+0x1a0] ;  /* 0x0001a00001187983 */ /* 0x001ea80000300800 */
[----:B------:R-:W2:Y:S04]  /*5a440*/  LDL.LU R25, [R1+0x1a4] ;  /* 0x0001a40001197983 */ /* 0x000ea80000300800 */
[----:B------:R-:W2:Y:S04]  /*5a450*/  LDL.LU R26, [R1+0x1a8] ;  /* 0x0001a800011a7983 */ /* 0x000ea80000300800 */
[----:B------:R-:W2:Y:S04]  /*5a460*/  LDL.LU R27, [R1+0x1ac] ;  /* 0x0001ac00011b7983 */ /* 0x000ea80000300800 */
[----:B------:R-:W-:Y:S04]  /*5a470*/  STL.64 [R1+0x470], R20 ;  /* 0x0004701401007387 */ /* 0x000fe80000100a00 */
[----:B------:R0:W-:Y:S04]  /*5a480*/  STL.64 [R1+0x478], R22 ;  /* 0x0004781601007387 */ /* 0x0001e80000100a00 */
[----:B0-----:R-:W3:Y:S04]  /*5a490*/  LDL.LU R23, [R1+0x1edc] ;  /* 0x001edc0001177983 */ /* 0x001ee80000300800 */
[----:B------:R-:W4:Y:S04]  /*5a4a0*/  LDL.LU R20, [R1+0x1ed8] ;  /* 0x001ed80001147983 */ /* 0x000f280000300800 */
[----:B------:R-:W5:Y:S04]  /*5a4b0*/  LDL.LU R21, [R1+0x33c] ;  /* 0x00033c0001157983 */ /* 0x000f680000300800 */
        /* <DEDUP_REMOVED lines=9> */
[----:B------:R-:W-:Y:S04]  /*5a550*/  STL.64 [R1+0x1dd0], R6 ;  /* 0x001dd00601007387 */ /* 0x000fe80000100a00 */
[----:B------:R0:W-:Y:S04]  /*5a560*/  STL.64 [R1+0x1dc8], R4 ;  /* 0x001dc80401007387 */ /* 0x0001e80000100a00 */
[----:B0-----:R-:W4:Y:S04]  /*5a570*/  LDL.LU R4, [R1+0x230] ;  /* 0x0002300001047983 */ /* 0x001f280000300800 */
[----:B------:R-:W4:Y:S04]  /*5a580*/  LDL.LU R5, [R1+0x234] ;  /* 0x0002340001057983 */ /* 0x000f280000300800 */
[----:B------:R-:W4:Y:S04]  /*5a590*/  LDL.LU R6, [R1+0x238] ;  /* 0x0002380001067983 */ /* 0x000f280000300800 */
[----:B------:R-:W4:Y:S01]  /*5a5a0*/  LDL.LU R7, [R1+0x23c] ;  /* 0x00023c0001077983 */ /* 0x000f220000300800 */
[C---:B--2---:R-:W-:Y:S08]  /*5a5b0*/  HMMA.16816.F32 R24, R12.reuse, R10, R24 ;  /* 0x0000000a0c18723c */ /* 0x044ff00000001818 */
        /* <DEDUP_REMOVED lines=8> */
[----:B0-----:R-:W2:Y:S04]  /*5a640*/  LDL.LU.64 R26, [R1+0x1eb0] ;  /* 0x001eb000011a7983 */ /* 0x001ea80000300a00 */
[----:B------:R-:W2:Y:S04]  /*5a650*/  LDL.LU.64 R24, [R1+0x1ea8] ;  /* 0x001ea80001187983 */ /* 0x000ea80000300a00 */
[----:B------:R-:W-:Y:S04]  /*5a660*/  STL.64 [R1+0x1db0], R10 ;  /* 0x001db00a01007387 */ /* 0x000fe80000100a00 */
[----:B------:R0:W-:Y:S04]  /*5a670*/  STL.64 [R1+0x1da8], R8 ;  /* 0x001da80801007387 */ /* 0x0001e80000100a00 */
[----:B0-----:R-:W4:Y:S04]  /*5a680*/  LDL.LU R8, [R1+0x220] ;  /* 0x0002200001087983 */ /* 0x001f280000300800 */
[----:B------:R-:W4:Y:S04]  /*5a690*/  LDL.LU R9, [R1+0x224] ;  /* 0x0002240001097983 */ /* 0x000f280000300800 */
[----:B------:R-:W4:Y:S04]  /*5a6a0*/  LDL.LU R10, [R1+0x228] ;  /* 0x00022800010a7983 */ /* 0x000f280000300800 */
[----:B------:R-:W4:Y:S01]  /*5a6b0*/  LDL.LU R11, [R1+0x22c] ;  /* 0x00022c00010b7983 */ /* 0x000f220000300800 */
[----:B---3--:R-:W-:-:S02]  /*5a6c0*/  F2FP.F16.E4M3.UNPACK_B R16, R16.H1 ;  /* 0x00000010ff10723e */ /* 0x008fc400030006ff */
        /* <DEDUP_REMOVED lines=9> */
[----:B----4-:R-:W-:Y:S02]  /*5a760*/  F2FP.F16.E4M3.UNPACK_B R20, R20.H1 ;  /* 0x00000014ff14723e */ /* 0x010fe400030006ff */
[----:B-----5:R-:W-:Y:S02]  /*5a770*/  F2FP.F16.E4M3.UNPACK_B R21, R21.H1 ;  /* 0x00000015ff15723e */ /* 0x020fe400030006ff */
[----:B------:R-:W-:Y:S02]  /*5a780*/  F2FP.F16.E4M3.UNPACK_B R22, R22.H1 ;  /* 0x00000016ff16723e */ /* 0x000fe400030006ff */
[----:B------:R-:W-:-:S03]  /*5a790*/  F2FP.F16.E4M3.UNPACK_B R23, R23.H1 ;  /* 0x00000017ff17723e */ /* 0x000fc600030006ff */
[C---:B------:R-:W-:Y:S08]  /*5a7a0*/  HMMA.16816.F32 R8, R12.reuse, R20, R8 ;  /* 0x000000140c08723c */ /* 0x040ff00000001808 */
[C---:B------:R-:W-:Y:S08]  /*5a7b0*/  HMMA.16816.F32 R4, R12.reuse, R22, R4 ;  /* 0x000000160c04723c */ /* 0x040ff00000001804 */
[----:B--2---:R-:W-:-:S15]  /*5a7c0*/  HMMA.16816.F32 R24, R12, R18, R24 ;  /* 0x000000120c18723c */ /* 0x004fde0000001818 */
[----:B------:R-:W-:-:S04]  /*5a7d0*/  NOP ;  /* 0x0000000000007918 */ /* 0x000fc80000000000 */
[----:B------:R0:W-:Y:S04]  /*5a7e0*/  STL.64 [R1+0x4b0], R24 ;  /* 0x0004b01801007387 */ /* 0x0001e80000100a00 */
[----:B------:R-:W-:Y:S04]  /*5a7f0*/  STL.64 [R1+0x4b8], R26 ;  /* 0x0004b81a01007387 */ /* 0x000fe80000100a00 */
[----:B0-----:R-:W2:Y:S04]  /*5a800*/  LDL.LU.64 R24, [R1+0x1e90] ;  /* 0x001e900001187983 */ /* 0x001ea80000300a00 */
[----:B------:R-:W-:Y:S04]  /*5a810*/  STL.64 [R1+0x1d90], R18 ;  /* 0x001d901201007387 */ /* 0x000fe80000100a00 */
[----:B------:R-:W-:Y:S04]  /*5a820*/  STL.64 [R1+0x1d88], R16 ;  /* 0x001d881001007387 */ /* 0x000fe80000100a00 */
        /* <DEDUP_REMOVED lines=18> */
[----:B-1----:R-:W2:Y:S04]  /*5a950*/  LDL.LU R4, [R1+0x130] ;  /* 0x0001300001047983 */ /* 0x002ea80000300800 */
[----:B------:R-:W2:Y:S04]  /*5a960*/  LDL.LU R5, [R1+0x134] ;  /* 0x0001340001057983 */ /* 0x000ea80000300800 */
[----:B---3--:R-:W3:Y:S04]  /*5a970*/  LDL.LU R6, [R1+0x138] ;  /* 0x0001380001067983 */ /* 0x008ee80000300800 */
        /* <DEDUP_REMOVED lines=14> */
[----:B0-----:R-:W3:Y:S01]  /*5aa60*/  LDL.LU R6, [R1] ;  /* 0x0000000001067983 */ /* 0x001ee20000300800 */
[----:B------:R-:W-:-:S03]  /*5aa70*/  IMAD.MOV.U32 R7, RZ, RZ, R0 ;  /* 0x000000ffff077224 */ /* 0x000fc600078e0000 */
[----:B------:R-:W4:Y:S04]  /*5aa80*/  LDL.LU R0, [R1+0x1e8c] ;  /* 0x001e8c0001007983 */ /* 0x000f280000300800 */
        /* <DEDUP_REMOVED lines=10> */
[----:B------:R-:W3:Y:S01]  /*5ab30*/  LDL.LU R6, [R1+0x10] ;  /* 0x0000100001067983 */ /* 0x000ee20000300800 */
[----:B----4-:R-:W-:-:S03]  /*5ab40*/  IMAD.MOV.U32 R7, RZ, RZ, R0 ;  /* 0x000000ffff077224 */ /* 0x010fc600078e0000 */
        /* <DEDUP_REMOVED lines=9> */
[----:B------:R-:W2:Y:S01]  /*5abe0*/  LDL.LU R4, [R1+0x18] ;  /* 0x0000180001047983 */ /* 0x000ea20000300800 */
[----:B----4-:R-:W-:-:S03]  /*5abf0*/  IMAD.MOV.U32 R5, RZ, RZ, R0 ;  /* 0x000000ffff057224 */ /* 0x010fc600078e0000 */
[----:B---3--:R-:W-:Y:S04]  /*5ac00*/  STL.64 [R1+0x1e28], R10 ;  /* 0x001e280a01007387 */ /* 0x008fe80000100a00 */
[----:B--2---:R0:W-:Y:S04]  /*5ac10*/  STL.64 [R1+0x1e20], R8 ;  /* 0x001e200801007387 */ /* 0x0041e80000100a00 */
[----:B0-----:R-:W2:Y:S04]  /*5ac20*/  LDL.LU R8, [R1+0x1c0] ;  /* 0x0001c00001087983 */ /* 0x001ea80000300800 */
[----:B------:R-:W2:Y:S04]  /*5ac30*/  LDL.LU R9, [R1+0x1c4] ;  /* 0x0001c40001097983 */ /* 0x000ea80000300800 */
[----:B------:R-:W3:Y:S04]  /*5ac40*/  LDL.LU R10, [R1+0x1c8] ;  /* 0x0001c800010a7983 */ /* 0x000ee80000300800 */
[----:B------:R-:W3:Y:S04]  /*5ac50*/  LDL.LU R11, [R1+0x1cc] ;  /* 0x0001cc00010b7983 */ /* 0x000ee80000300800 */
        /* <DEDUP_REMOVED lines=20> */
[----:B------:R-:W-:-:S02]  /*5ada0*/  F2FP.F16.E4M3.UNPACK_B R24, R24.H1 ;  /* 0x00000018ff18723e */ /* 0x000fc400030006ff */
[----:B------:R-:W-:Y:S01]  /*5adb0*/  F2FP.F16.E4M3.UNPACK_B R25, R25.H1 ;  /* 0x00000019ff19723e */ /* 0x000fe200030006ff */
        /* <DEDUP_REMOVED lines=8> */
[----:B----4-:R-:W-:-:S02]  /*5ae40*/  IMAD R0, R0, 0x100, R3 ;  /* 0x0000010000007824 */ /* 0x010fc400078e0203 */
[----:B------:R-:W-:Y:S01]  /*5ae50*/  IMAD R29, R29, 0x100, R26 ;  /* 0x000001001d1d7824 */ /* 0x000fe200078e021a */
[----:B0-----:R-:W3:Y:S04]  /*5ae60*/  LDL.LU R16, [R1+0xc0] ;  /* 0x0000c00001107983 */ /* 0x001ee80000300800 */
[----:B------:R-:W3:Y:S04]  /*5ae70*/  LDL.LU R17, [R1+0xc4] ;  /* 0x0000c40001117983 */ /* 0x000ee80000300800 */
[----:B------:R-:W3:Y:S04]  /*5ae80*/  LDL.LU R18, [R1+0xc8] ;  /* 0x0000c80001127983 */ /* 0x000ee80000300800 */
[----:B------:R-:W3:Y:S04]  /*5ae90*/  LDL.LU R19, [R1+0xcc] ;  /* 0x0000cc0001137983 */ /* 0x000ee80000300800 */
[----:B-----5:R-:W-:Y:S04]  /*5aea0*/  STL.64 [R1+0x1d80], R22 ;  /* 0x001d801601007387 */ /* 0x020fe80000100a00 */
[----:B------:R0:W-:Y:S01]  /*5aeb0*/  STL.64 [R1+0x1d78], R20 ;  /* 0x001d781401007387 */ /* 0x0001e20000100a00 */
[----:B------:R-:W-:-:S02]  /*5aec0*/  IMAD R7, R7, 0x100, R27 ;  /* 0x0000010007077824 */ /* 0x000fc400078e021b */
[----:B------:R-:W-:Y:S01]  /*5aed0*/  IMAD R6, R6, 0x100, R28 ;  /* 0x0000010006067824 */ /* 0x000fe200078e021c */
[----:B0-----:R-:W4:Y:S04]  /*5aee0*/  LDL.LU R20, [R1+0x80] ;  /* 0x0000800001147983 */ /* 0x001f280000300800 */
[----:B------:R-:W4:Y:S04]  /*5aef0*/  LDL.LU R21, [R1+0x84] ;  /* 0x0000840001157983 */ /* 0x000f280000300800 */
[----:B------:R-:W4:Y:S04]  /*5af00*/  LDL.LU R22, [R1+0x88] ;  /* 0x0000880001167983 */ /* 0x000f280000300800 */
[----:B------:R-:W4:Y:S04]  /*5af10*/  LDL.LU R23, [R1+0x8c] ;  /* 0x00008c0001177983 */ /* 0x000f280000300800 */
[----:B------:R-:W5:Y:S04]  /*5af20*/  LDL.LU R3, [R1+0x1e84] ;  /* 0x001e840001037983 */ /* 0x000f680000300800 */
[----:B------:R-:W3:Y:S04]  /*5af30*/  LDL.LU R26, [R1+0x1e80] ;  /* 0x001e8000011a7983 */ /* 0x000ee80000300800 */
[----:B------:R-:W3:Y:S04]  /*5af40*/  LDL.LU R27, [R1+0x1e7c] ;  /* 0x001e7c00011b7983 */ /* 0x000ee80000300800 */
[----:B------:R-:W3:Y:S01]  /*5af50*/  LDL.LU R28, [R1+0x1e78] ;  /* 0x001e7800011c7983 */ /* 0x000ee20000300800 */
        /* <DEDUP_REMOVED lines=9> */
[----:B------:R-:W3:Y:S04]  /*5aff0*/  LDL.LU R0, [R1+0x1adc] ;  /* 0x001adc0001007983 */ /* 0x000ee80000300800 */
[----:B------:R-:W3:Y:S02]  /*5b000*/  LDL.LU R29, [R1+0x1e60] ;  /* 0x001e6000011d7983 */ /* 0x000ee40000300800 */
        /* <DEDUP_REMOVED lines=54> */
[----:B0-----:R-:W5:Y:S04]  /*5b370*/  LDL.LU R4, [R1+0x20] ;  /* 0x0000200001047983 */ /* 0x001f680000300800 */
[----:B------:R-:W5:Y:S04]  /*5b380*/  LDL.LU R5, [R1+0x24] ;  /* 0x0000240001057983 */ /* 0x000f680000300800 */
[----:B-1----:R-:W5:Y:S04]  /*5b390*/  LDL.LU R6, [R1+0x28] ;  /* 0x0000280001067983 */ /* 0x002f680000300800 */
[----:B------:R-:W5:Y:S01]  /*5b3a0*/  LDL.LU R7, [R1+0x2c] ;  /* 0x00002c0001077983 */ /* 0x000f620000300800 */
        /* <DEDUP_REMOVED lines=30> */
[C---:B-----5:R-:W-:Y:S08]  /*5b590*/  HMMA.16816.F32 R4, R12.reuse, R24, R4 ;  /* 0x000000180c04723c */ /* 0x060ff00000001804 */
[C---:B---3--:R-:W-:Y:S08]  /*5b5a0*/  HMMA.16816.F32 R8, R12.reuse, R22, R8 ;  /* 0x000000160c08723c */ /* 0x048ff00000001808 */
[----:B--2---:R-:W-:-:S15]  /*5b5b0*/  HMMA.16816.F32 R16, R12, R20, R16 ;  /* 0x000000140c10723c */ /* 0x004fde0000001810 */
[----:B------:R-:W-:-:S04]  /*5b5c0*/  NOP ;  /* 0x0000000000007918 */ /* 0x000fc80000000000 */
[----:B------:R-:W-:Y:S04]  /*5b5d0*/  STL.64 [R1+0x240], R16 ;  /* 0x0002401001007387 */ /* 0x000fe80000100a00 */
[----:B------:R-:W-:Y:S04]  /*5b5e0*/  STL.64 [R1+0x248], R18 ;  /* 0x0002481201007387 */ /* 0x000fe80000100a00 */
[----:B------:R-:W-:Y:S04]  /*5b5f0*/  STL.64 [R1+0x230], R8 ;  /* 0x0002300801007387 */ /* 0x000fe80000100a00 */
[----:B------:R-:W-:Y:S04]  /*5b600*/  STL.64 [R1+0x238], R10 ;  /* 0x0002380a01007387 */ /* 0x000fe80000100a00 */
[----:B------:R-:W-:Y:S04]  /*5b610*/  STL.64 [R1+0x100], R4 ;  /* 0x0001000401007387 */ /* 0x000fe80000100a00 */
[----:B------:R-:W-:Y:S04]  /*5b620*/  STL.64 [R1+0x108], R6 ;  /* 0x0001080601007387 */ /* 0x000fe80000100a00 */
[----:B------:R-:W2:Y:S01]  /*5b630*/  LDL.LU R12, [R1+0x1ad0] ;  /* 0x001ad000010c7983 */ /* 0x000ea20000300800 */
[----:B------:R-:W-:-:S03]  /*5b640*/  USHF.L.U32 UR13, UR15, 0x7, URZ ;  /* 0x000000070f0d7899 */ /* 0x000fc600080006ff */
[----:B--2---:R0:W-:Y:S04]  /*5b650*/  STL [R1+0x1d5c], R12 ;  /* 0x001d5c0c01007387 */ /* 0x0041e80000100800 */
[----:B0-----:R-:W2:Y:S01]  /*5b660*/  LDL.LU R12, [R1+0x1ad4] ;  /* 0x001ad400010c7983 */ /* 0x001ea20000300800 */
[----:B------:R-:W-:-:S05]  /*5b670*/  IADD3 R0, P0, PT, R0, UR13, RZ ;  /* 0x0000000d00007c10 */ /* 0x000fca000ff1e0ff */
[----:B------:R-:W-:Y:S04]  /*5b680*/  STL [R1+0x1adc], R0 ;  /* 0x001adc0001007387 */ /* 0x000fe80000100800 */
        /* <DEDUP_REMOVED lines=30> */
[----:B--2---:R-:W-:-:S05]  /*5b870*/  IADD3 R12, P6, PT, R12, UR13, RZ ;  /* 0x0000000d0c0c7c10 */ /* 0x004fca000ffde0ff */
[----:B------:R0:W-:Y:S04]  /*5b880*/  STL [R1+0xc28], R12 ;  /* 0x000c280c01007387 */ /* 0x0001e80000100800 */
[----:B0-----:R-:W2:Y:S02]  /*5b890*/  LDL.LU R12, [R1+0x1d60] ;  /* 0x001d6000010c7983 */ /* 0x001ea40000300800 */
[----:B--2---:R-:W-:-:S05]  /*5b8a0*/  IADD3 R12, P5, PT, R12, UR13, RZ ;  /* 0x0000000d0c0c7c10 */ /* 0x004fca000ffbe0ff */
[----:B------:R0:W-:Y:S04]  /*5b8b0*/  STL [R1+0x1ad4], R12 ;  /* 0x001ad40c01007387 */ /* 0x0001e80000100800 */
[----:B0-----:R-:W2:Y:S01]  /*5b8c0*/  LDL.LU R12, [R1+0x1d5c] ;  /* 0x001d5c00010c7983 */ /* 0x001ea20000300800 */
[----:B------:R-:W-:Y:S01]  /*5b8d0*/  USHF.L.U32 UR6, UR15, 0x7, URZ ;  /* 0x000000070f067899 */ /* 0x000fe200080006ff */
[----:B---3--:R-:W-:-:S03]  /*5b8e0*/  IADD3 R13, P3, PT, R13, UR13, RZ ;  /* 0x0000000d0d0d7c10 */ /* 0x008fc6000ff7e0ff */
[----:B------:R-:W-:Y:S01]  /*5b8f0*/  USHF.R.S32.HI UR6, URZ, 0x1f, UR6 ;  /* 0x0000001fff067899 */ /* 0x000fe20008011406 */
[----:B----4-:R-:W-:Y:S02]  /*5b900*/  IADD3 R14, P2, PT, R14, UR13, RZ ;  /* 0x0000000d0e0e7c10 */ /* 0x010fe4000ff5e0ff */
[----:B-----5:R-:W-:-:S03]  /*5b910*/  IADD3 R15, P1, PT, R15, UR13, RZ ;  /* 0x0000000d0f0f7c10 */ /* 0x020fc6000ff3e0ff */
[----:B------:R-:W-:Y:S02]  /*5b920*/  IADD3.X R24, PT, PT, R24, UR6, RZ, P0, !PT ;  /* 0x0000000618187c10 */ /* 0x000fe400087fe4ff */
[----:B------:R-:W-:Y:S02]  /*5b930*/  IADD3 R25, P0, PT, R25, UR13, RZ ;  /* 0x0000000d19197c10 */ /* 0x000fe4000ff1e0ff */
[----:B------:R-:W-:Y:S02]  /*5b940*/  IADD3.X R22, PT, PT, R22, UR6, RZ, P6, !PT ;  /* 0x0000000616167c10 */ /* 0x000fe4000b7fe4ff */
[----:B------:R-:W-:Y:S02]  /*5b950*/  IADD3 R23, P6, PT, R23, UR13, RZ ;  /* 0x0000000d17177c10 */ /* 0x000fe4000ffde0ff */
[----:B------:R-:W-:Y:S02]  /*5b960*/  IADD3.X R20, PT, PT, R20, UR6, RZ, P5, !PT ;  /* 0x0000000614147c10 */ /* 0x000fe4000affe4ff */
[----:B------:R-:W-:-:S02]  /*5b970*/  IADD3 R21, P5, PT, R21, UR13, RZ ;  /* 0x0000000d15157c10 */ /* 0x000fc4000ffbe0ff */
        /* <DEDUP_REMOVED lines=12> */
[----:B--2---:R-:W-:-:S05]  /*5ba40*/  IADD3 R12, P4, PT, R12, UR13, RZ ;  /* 0x0000000d0c0c7c10 */ /* 0x004fca000ff9e0ff */
[----:B------:R0:W-:Y:S04]  /*5ba50*/  STL [R1+0x1ad0], R12 ;  /* 0x001ad00c01007387 */ /* 0x0001e80000100800 */
[----:B------:R-:W-:Y:S04]  /*5ba60*/  STL [R1+0x1acc], R13 ;  /* 0x001acc0d01007387 */ /* 0x000fe80000100800 */
[----:B------:R-:W-:Y:S04]  /*5ba70*/  STL [R1+0x1ac8], R14 ;  /* 0x001ac80e01007387 */ /* 0x000fe80000100800 */
[----:B------:R-:W-:Y:S04]  /*5ba80*/  STL [R1+0x1ac4], R15 ;  /* 0x001ac40f01007387 */ /* 0x000fe80000100800 */
[----:B------:R-:W-:Y:S04]  /*5ba90*/  STL [R1+0x1ad8], R24 ;  /* 0x001ad81801007387 */ /* 0x000fe80000100800 */
[----:B------:R-:W-:Y:S01]  /*5baa0*/  STL [R1+0x1ac0], R25 ;  /* 0x001ac01901007387 */ /* 0x000fe20000100800 */
[----:B------:R-:W-:-:S03]  /*5bab0*/  IADD3.X R18, PT, PT, R18, UR6, RZ, P4, !PT ;  /* 0x0000000612127c10 */ /* 0x000fc6000a7fe4ff */
[----:B------:R-:W-:Y:S01]  /*5bac0*/  STL [R1+0xb0c], R22 ;  /* 0x000b0c1601007387 */ /* 0x000fe20000100800 */
[----:B------:R-:W-:-:S03]  /*5bad0*/  IADD3 R19, P4, PT, R19, UR13, RZ ;  /* 0x0000000d13137c10 */ /* 0x000fc6000ff9e0ff */
        /* <DEDUP_REMOVED lines=21> */
[----:B0-----:R-:W2:Y:S01]  /*5bc30*/  LDL.LU R12, [R1+0x1a5c] ;  /* 0x001a5c00010c7983 */ /* 0x001ea20000300800 */
[----:B------:R-:W-:-:S02]  /*5bc40*/  IADD3.X R28, PT, PT, R28, UR6, RZ, P3, !PT ;  /* 0x000000061c1c7c10 */ /* 0x000fc40009ffe4ff */
[----:B------:R-:W-:-:S03]  /*5bc50*/  IADD3 R29, P3, PT, R29, UR13, RZ ;  /* 0x0000000d1d1d7c10 */ /* 0x000fc6000ff7e0ff */
[----:B------:R-:W-:Y:S04]  /*5bc60*/  STL [R1+0x1aa0], R28 ;  /* 0x001aa01c01007387 */ /* 0x000fe80000100800 */
[----:B--2---:R0:W-:Y:S04]  /*5bc70*/  STL [R1+0x1d54], R12 ;  /* 0x001d540c01007387 */ /* 0x0041e80000100800 */
[----:B------:R-:W-:Y:S04]  /*5bc80*/  STL [R1+0x1a6c], R29 ;  /* 0x001a6c1d01007387 */ /* 0x000fe80000100800 */
[----:B0-----:R-:W2:Y:S01]  /*5bc90*/  LDL.LU R12, [R1+0x1a90] ;  /* 0x001a9000010c7983 */ /* 0x001ea20000300800 */
[----:B------:R-:W-:-:S05]  /*5bca0*/  IADD3.X R0, PT, PT, R0, UR6, RZ, P2, !PT ;  /* 0x0000000600007c10 */ /* 0x000fca00097fe4ff */
        /* <DEDUP_REMOVED lines=34> */
[----:B--2---:R-:W-:-:S05]  /*5bed0*/  IADD3.X R12, PT, PT, R12, UR6, RZ, P1, !PT ;  /* 0x000000060c0c7c10 */ /* 0x004fca0008ffe4ff */
[----:B------:R0:W-:Y:S04]  /*5bee0*/  STL [R1+0x1a90], R12 ;  /* 0x001a900c01007387 */ /* 0x0001e80000100800 */
[----:B0-----:R-:W2:Y:S01]  /*5bef0*/  LDL.LU R12, [R1+0x1d54] ;  /* 0x001d5400010c7983 */ /* 0x001ea20000300800 */
[----:B---3--:R-:W-:Y:S02]  /*5bf00*/  IADD3.X R13, PT, PT, R13, UR6, RZ, P0, !PT ;  /* 0x000000060d0d7c10 */ /* 0x008fe400087fe4ff */
[----:B----4-:R-:W-:Y:S02]  /*5bf10*/  IADD3 R14, P0, PT, R14, UR13, RZ ;  /* 0x0000000d0e0e7c10 */ /* 0x010fe4000ff1e0ff */
[----:B-----5:R-:W-:Y:S02]  /*5bf20*/  IADD3.X R15, PT, PT, R15, UR6, RZ, P6, !PT ;  /* 0x000000060f0f7c10 */ /* 0x020fe4000b7fe4ff */
        /* <DEDUP_REMOVED lines=20> */
[----:B--2---:R-:W-:-:S05]  /*5c070*/  IADD3 R12, P1, PT, R12, UR13, RZ ;  /* 0x0000000d0c0c7c10 */ /* 0x004fca000ff3e0ff */
[----:B------:R0:W-:Y:S04]  /*5c080*/  STL [R1+0x1a5c], R12 ;  /* 0x001a5c0c01007387 */ /* 0x0001e80000100800 */
        /* <DEDUP_REMOVED lines=27> */
[----:B0-----:R-:W2:Y:S01]  /*5c240*/  LDL.LU R12, [R1+0x1a10] ;  /* 0x001a1000010c7983 */ /* 0x001ea20000300800 */
[----:B------:R-:W-:-:S02]  /*5c250*/  IADD3 R28, P2, PT, R28, UR13, RZ ;  /* 0x0000000d1c1c7c10 */ /* 0x000fc4000ff5e0ff */
[----:B------:R-:W-:-:S03]  /*5c260*/  IADD3.X R29, PT, PT, R29, UR6, RZ, P1, !PT ;  /* 0x000000061d1d7c10 */ /* 0x000fc60008ffe4ff */
[----:B------:R-:W-:Y:S04]  /*5c270*/  STL [R1+0x19f4], R28 ;  /* 0x0019f41c01007387 */ /* 0x000fe80000100800 */
[----:B--2---:R0:W-:Y:S04]  /*5c280*/  STL [R1+0x1d4c], R12 ;  /* 0x001d4c0c01007387 */ /* 0x0041e80000100800 */
[----:B------:R-:W-:Y:S04]  /*5c290*/  STL [R1+0x1a20], R29 ;  /* 0x001a201d01007387 */ /* 0x000fe80000100800 */
        /* <DEDUP_REMOVED lines=33> */
[----:B--2---:R-:W-:-:S05]  /*5c4b0*/  IADD3.X R12, PT, PT, R12, UR6, RZ, P0, !PT ;  /* 0x000000060c0c7c10 */ /* 0x004fca00087fe4ff */
[----:B------:R0:W-:Y:S04]  /*5c4c0*/  STL [R1+0x1a18], R12 ;  /* 0x001a180c01007387 */ /* 0x0001e80000100800 */
[----:B0-----:R-:W2:Y:S02]  /*5c4d0*/  LDL.LU R12, [R1+0x1d50] ;  /* 0x001d5000010c7983 */ /* 0x001ea40000300800 */
[----:B--2---:R-:W-:-:S05]  /*5c4e0*/  IADD3 R12, P0, PT, R12, UR13, RZ ;  /* 0x0000000d0c0c7c10 */ /* 0x004fca000ff1e0ff */
[----:B------:R0:W-:Y:S04]  /*5c4f0*/  STL [R1+0x19e4], R12 ;  /* 0x0019e40c01007387 */ /* 0x0001e80000100800 */
[----:B0-----:R-:W2:Y:S01]  /*5c500*/  LDL.LU R12, [R1+0x1d4c] ;  /* 0x001d4c00010c7983 */ /* 0x001ea20000300800 */
[----:B----4-:R-:W-:Y:S02]  /*5c510*/  IADD3.X R14, PT, PT, R14, UR6, RZ, P5, !PT ;  /* 0x000000060e0e7c10 */ /* 0x010fe4000affe4ff */
[----:B-----5:R-:W-:Y:S02]  /*5c520*/  IADD3 R15, P5, PT, R15, UR13, RZ ;  /* 0x0000000d0f0f7c10 */ /* 0x020fe4000ffbe0ff */
[----:B---3--:R-:W-:Y:S02]  /*5c530*/  IADD3.X R24, PT, PT, R24, UR6, RZ, P4, !PT ;  /* 0x0000000618187c10 */ /* 0x008fe4000a7fe4ff */
        /* <DEDUP_REMOVED lines=19> */
[----:B--2---:R-:W-:Y:S02]  /*5c670*/  IADD3.X R12, PT, PT, R12, UR6, RZ, P6, !PT ;  /* 0x000000060c0c7c10 */ /* 0x004fe4000b7fe4ff */
[----:B------:R-:W-:-:S03]  /*5c680*/  IADD3 R13, P6, PT, R13, UR13, RZ ;  /* 0x0000000d0d0d7c10 */ /* 0x000fc6000ffde0ff */
        /* <DEDUP_REMOVED lines=291> */
[----:B--2---:R-:W-:-:S05]  /*5d8c0*/  IADD3 R12, P2, PT, R12, UR13, RZ ;  /* 0x0000000d0c0c7c10 */ /* 0x004fca000ff5e0ff */
        /* <DEDUP_REMOVED lines=30> */
[----:B------:R0:W-:Y:S04]  /*5dab0*/  STL [R1+0x17fc], R0 ;  /* 0x0017fc0001007387 */ /* 0x0001e80000100800 */
[----:B------:R-:W-:Y:S04]  /*5dac0*/  STL [R1+0x1804], R28 ;  /* 0x0018041c01007387 */ /* 0x000fe80000100800 */
[----:B0-----:R-:W2:Y:S04]  /*5dad0*/  LDL.LU R0, [R1+0x1828] ;  /* 0x0018280001007983 */ /* 0x001ea80000300800 */
[----:B------:R-:W-:Y:S04]  /*5dae0*/  STL [R1+0x1830], R29 ;  /* 0x0018301d01007387 */ /* 0x000fe80000100800 */
        /* <DEDUP_REMOVED lines=26> */
[----:B--2---:R-:W-:-:S03]  /*5dc90*/  IADD3.X R0, PT, PT, R0, UR6, RZ, P1, !PT ;  /* 0x0000000600007c10 */ /* 0x004fc60008ffe4ff */
[----:B------:R-:W2:Y:S04]  /*5dca0*/  LDL.LU R26, [R1+0x17c0] ;  /* 0x0017c000011a7983 */ /* 0x000ea80000300800 */
[----:B------:R-:W2:Y:S04]  /*5dcb0*/  LDL.LU R27, [R1+0x178c] ;  /* 0x00178c00011b7983 */ /* 0x000ea80000300800 */
[----:B------:R-:W2:Y:S04]  /*5dcc0*/  LDL.LU R28, [R1+0x17b8] ;  /* 0x0017b800011c7983 */ /* 0x000ea80000300800 */
[----:B------:R-:W2:Y:S04]  /*5dcd0*/  LDL.LU R29, [R1+0x1784] ;  /* 0x00178400011d7983 */ /* 0x000ea80000300800 */
[----:B------:R0:W-:Y:S04]  /*5dce0*/  STL [R1+0x1828], R0 ;  /* 0x0018280001007387 */ /* 0x0001e80000100800 */
[----:B0-----:R-:W2:Y:S01]  /*5dcf0*/  LDL.LU R0, [R1+0x17b0] ;  /* 0x0017b00001007983 */ /* 0x001ea20000300800 */
[----:B---3--:R-:W-:-:S05]  /*5dd00*/  IADD3 R12, P1, PT, R12, UR13, RZ ;  /* 0x0000000d0c0c7c10 */ /* 0x008fca000ff3e0ff */
[----:B------:R0:W-:Y:S04]  /*5dd10*/  STL [R1+0x17f4], R12 ;  /* 0x0017f40c01007387 */ /* 0x0001e80000100800 */
[----:B0-----:R-:W3:Y:S01]  /*5dd20*/  LDL.LU R12, [R1+0x1d30] ;  /* 0x001d3000010c7983 */ /* 0x001ee20000300800 */
[----:B-----5:R-:W-:Y:S02]  /*5dd30*/  IADD3.X R14, PT, PT, R14, UR6, RZ, P6, !PT ;  /* 0x000000060e0e7c10 */ /* 0x020fe4000b7fe4ff */
[----:B----4-:R-:W-:Y:S02]  /*5dd40*/  IADD3 R15, P6, PT, R15, UR13, RZ ;  /* 0x0000000d0f0f7c10 */ /* 0x010fe4000ffde0ff */
        /* <DEDUP_REMOVED lines=18> */
[----:B--2---:R-:W-:Y:S02]  /*5de70*/  IADD3.X R26, PT, PT, R26, UR6, RZ, P2, !PT ;  /* 0x000000061a1a7c10 */ /* 0x004fe400097fe4ff */
[----:B------:R-:W-:-:S02]  /*5de80*/  IADD3.X R28, PT, PT, R28, UR6, RZ, P1, !PT ;  /* 0x000000061c1c7c10 */ /* 0x000fc40008ffe4ff */
[----:B------:R-:W-:Y:S02]  /*5de90*/  IADD3 R29, P1, PT, R29, UR13, RZ ;  /* 0x0000000d1d1d7c10 */ /* 0x000fe4000ff3e0ff */
[----:B------:R-:W-:Y:S02]  /*5dea0*/  IADD3 R27, P2, PT, R27, UR13, RZ ;  /* 0x0000000d1b1b7c10 */ /* 0x000fe4000ff5e0ff */
[----:B---3--:R-:W-:Y:S02]  /*5deb0*/  IADD3.X R12, PT, PT, R12, UR6, RZ, P0, !PT ;  /* 0x000000060c0c7c10 */ /* 0x008fe400087fe4ff */
        /* <DEDUP_REMOVED lines=32> */
[----:B------:R-:W3:Y:S01]  /*5e0c0*/  LDL.LU R12, [R1+0x1774] ;  /* 0x00177400010c7983 */ /* 0x000ee20000300800 */
[----:B------:R-:W-:-:S03]  /*5e0d0*/  IADD3.X R0, PT, PT, R0, UR6, RZ, P0, !PT ;  /* 0x0000000600007c10 */ /* 0x000fc600087fe4ff */
[----:B---3--:R0:W-:Y:S04]  /*5e0e0*/  STL [R1+0x1d2c], R12 ;  /* 0x001d2c0c01007387 */ /* 0x0081e80000100800 */
[----:B0-----:R-:W3:Y:S04]  /*5e0f0*/  LDL.LU R12, [R1+0x17a8] ;  /* 0x0017a800010c7983 */ /* 0x001ee80000300800 */
[----:B------:R0:W-:Y:S04]  /*5e100*/  STL [R1+0x17b0], R0 ;  /* 0x0017b00001007387 */ /* 0x0001e80000100800 */
[----:B------:R-:W4:Y:S04]  /*5e110*/  LDL.LU R13, [R1+0x17a0] ;  /* 0x0017a000010d7983 */ /* 0x000f280000300800 */
[----:B------:R-:W5:Y:S04]  /*5e120*/  LDL.LU R14, [R1+0x176c] ;  /* 0x00176c00010e7983 */ /* 0x000f680000300800 */
[----:B------:R-:W4:Y:S04]  /*5e130*/  LDL.LU R15, [R1+0x1798] ;  /* 0x00179800010f7983 */ /* 0x000f280000300800 */
        /* <DEDUP_REMOVED lines=20> */
[----:B--2---:R-:W-:-:S03]  /*5e280*/  IADD3 R29, P0, PT, R29, UR13, RZ ;  /* 0x0000000d1d1d7c10 */ /* 0x004fc6000ff1e0ff */
[----:B------:R-:W2:Y:S04]  /*5e290*/  LDL.LU R26, [R1+0x1714] ;  /* 0x00171400011a7983 */ /* 0x000ea80000300800 */
[----:B------:R-:W2:Y:S04]  /*5e2a0*/  LDL.LU R27, [R1+0x1740] ;  /* 0x00174000011b7983 */ /* 0x000ea80000300800 */
[----:B0-----:R-:W2:Y:S04]  /*5e2b0*/  LDL.LU R0, [R1+0x170c] ;  /* 0x00170c0001007983 */ /* 0x001ea80000300800 */
[----:B------:R-:W2:Y:S04]  /*5e2c0*/  LDL.LU R28, [R1+0x1738] ;  /* 0x00173800011c7983 */ /* 0x000ea80000300800 */
[----:B------:R0:W-:Y:S04]  /*5e2d0*/  STL [R1+0x177c], R29 ;  /* 0x00177c1d01007387 */ /* 0x0001e80000100800 */
[----:B0-----:R-:W2:Y:S01]  /*5e2e0*/  LDL.LU R29, [R1+0x1704] ;  /* 0x00170400011d7983 */ /* 0x001ea20000300800 */
[----:B---3--:R-:W-:-:S05]  /*5e2f0*/  IADD3.X R12, PT, PT, R12, UR6, RZ, P6, !PT ;  /* 0x000000060c0c7c10 */ /* 0x008fca000b7fe4ff */
[----:B------:R0:W-:Y:S04]  /*5e300*/  STL [R1+0x17a8], R12 ;  /* 0x0017a80c01007387 */ /* 0x0001e80000100800 */
[----:B0-----:R-:W3:Y:S01]  /*5e310*/  LDL.LU R12, [R1+0x1d2c] ;  /* 0x001d2c00010c7983 */ /* 0x001ee20000300800 */
[----:B----4-:R-:W-:Y:S02]  /*5e320*/  IADD3.X R13, PT, PT, R13, UR6, RZ, P5, !PT ;  /* 0x000000060d0d7c10 */ /* 0x010fe4000affe4ff */
[----:B-----5:R-:W-:Y:S02]  /*5e330*/  IADD3 R14, P5, PT, R14, UR13, RZ ;  /* 0x0000000d0e0e7c10 */ /* 0x020fe4000ffbe0ff */
        /* <DEDUP_REMOVED lines=19> */
[----:B--2---:R-:W-:-:S02]  /*5e470*/  IADD3.X R27, PT, PT, R27, UR6, RZ, P0, !PT ;  /* 0x000000061b1b7c10 */ /* 0x004fc400087fe4ff */
[----:B------:R-:W-:Y:S02]  /*5e480*/  IADD3 R0, P0, PT, R0, UR13, RZ ;  /* 0x0000000d00007c10 */ /* 0x000fe4000ff1e0ff */
[----:B------:R-:W-:Y:S02]  /*5e490*/  IADD3 R26, P1, PT, R26, UR13, RZ ;  /* 0x0000000d1a1a7c10 */ /* 0x000fe4000ff3e0ff */
[----:B---3--:R-:W-:-:S05]  /*5e4a0*/  IADD3 R12, P6, PT, R12, UR13, RZ ;  /* 0x0000000d0c0c7c10 */ /* 0x008fca000ffde0ff */
        /* <DEDUP_REMOVED lines=31> */
[----:B------:R-:W-:-:S02]  /*5e6a0*/  IADD3.X R28, PT, PT, R28, UR6, RZ, P6, !PT ;  /* 0x000000061c1c7c10 */ /* 0x000fc4000b7fe4ff */
[----:B------:R-:W-:Y:S01]  /*5e6b0*/  IADD3 R29, P6, PT, R29, UR13, RZ ;  /* 0x0000000d1d1d7c10 */ /* 0x000fe2000ffde0ff */
[----:B---3--:R0:W-:Y:S04]  /*5e6c0*/  STL [R1+0x1d28], R12 ;  /* 0x001d280c01007387 */ /* 0x0081e80000100800 */
[----:B------:R-:W-:Y:S04]  /*5e6d0*/  STL [R1+0x1738], R28 ;  /* 0x0017381c01007387 */ /* 0x000fe80000100800 */
[----:B0-----:R-:W3:Y:S04]  /*5e6e0*/  LDL.LU R12, [R1+0x16fc] ;  /* 0x0016fc00010c7983 */ /* 0x001ee80000300800 */
[----:B------:R0:W-:Y:S04]  /*5e6f0*/  STL [R1+0x1704], R29 ;  /* 0x0017041d01007387 */ /* 0x0001e80000100800 */
        /* <DEDUP_REMOVED lines=25> */
[----:B0-----:R-:W2:Y:S04]  /*5e890*/  LDL.LU R29, [R1+0x1694] ;  /* 0x00169400011d7983 */ /* 0x001ea80000300800 */
        /* <DEDUP_REMOVED lines=26> */
[----:B--2---:R-:W-:Y:S02]  /*5ea40*/  IADD3.X R26, PT, PT, R26, UR6, RZ, P6, !PT ;  /* 0x000000061a1a7c10 */ /* 0x004fe4000b7fe4ff */
[----:B------:R-:W-:Y:S02]  /*5ea50*/  IADD3 R29, P6, PT, R29, UR13, RZ ;  /* 0x0000000d1d1d7c10 */ /* 0x000fe4000ffde0ff */
[----:B------:R-:W-:-:S02]  /*5ea60*/  IADD3 R3, P0, PT, R3, UR13, RZ ;  /* 0x0000000d03037c10 */ /* 0x000fc4000ff1e0ff */
        /* <DEDUP_REMOVED lines=33> */
[----:B------:R-:W-:-:S03]  /*5ec80*/  IADD3 R28, P5, PT, R28, UR13, RZ ;  /* 0x0000000d1c1c7c10 */ /* 0x000fc6000ffbe0ff */
[----:B------:R-:W-:Y:S01]  /*5ec90*/  STL [R1+0x16c0], R27 ;  /* 0x0016c01b01007387 */ /* 0x000fe20000100800 */
[----:B------:R-:W-:-:S03]  /*5eca0*/  IADD3.X R0, PT, PT, R0, UR6, RZ, P4, !PT ;  /* 0x0000000600007c10 */ /* 0x000fc6000a7fe4ff */
[----:B---3--:R0:W-:Y:S04]  /*5ecb0*/  STL [R1+0x1d24], R12 ;  /* 0x001d240c01007387 */ /* 0x0081e80000100800 */
[----:B------:R-:W-:Y:S04]  /*5ecc0*/  STL [R1+0x168c], R28 ;  /* 0x00168c1c01007387 */ /* 0x000fe80000100800 */
        /* <DEDUP_REMOVED lines=26> */
[----:B0-----:R-:W2:Y:S04]  /*5ee70*/  LDL.LU R0, [R1+0x161c] ;  /* 0x00161c0001007983 */ /* 0x001ea80000300800 */
[----:B------:R-:W2:Y:S04]  /*5ee80*/  LDL.LU R26, [R1+0x1648] ;  /* 0x00164800011a7983 */ /* 0x000ea80000300800 */
[----:B------:R-:W2:Y:S04]  /*5ee90*/  LDL.LU R27, [R1+0x1614] ;  /* 0x00161400011b7983 */ /* 0x000ea80000300800 */
        /* <DEDUP_REMOVED lines=25> */
[----:B------:R-:W-:Y:S02]  /*5f030*/  IADD3.X R3, PT, PT, R3, UR6, RZ, P5, !PT ;  /* 0x0000000603037c10 */ /* 0x000fe4000affe4ff */
[----:B--2---:R-:W-:Y:S02]  /*5f040*/  IADD3 R0, P5, PT, R0, UR13, RZ ;  /* 0x0000000d00007c10 */ /* 0x004fe4000ffbe0ff */
[----:B------:R-:W-:-:S02]  /*5f050*/  IADD3 R2, P6, PT, R2, UR13, RZ ;  /* 0x0000000d02027c10 */ /* 0x000fc4000ffde0ff */
[----:B------:R-:W-:Y:S02]  /*5f060*/  IADD3.X R26, PT, PT, R26, UR6, RZ, P4, !PT ;  /* 0x000000061a1a7c10 */ /* 0x000fe4000a7fe4ff */
        /* <DEDUP_REMOVED lines=29> */
[----:B------:R-:W-:Y:S04]  /*5f240*/  STL [R1+0x1648], R26 ;  /* 0x0016481a01007387 */ /* 0x000fe80000100800 */
[----:B------:R-:W3:Y:S01]  /*5f250*/  LDL.LU R12, [R1+0x1630] ;  /* 0x00163000010c7983 */ /* 0x000ee20000300800 */
[----:B------:R-:W-:-:S02]  /*5f260*/  IADD3 R27, P4, PT, R27, UR13, RZ ;  /* 0x0000000d1b1b7c10 */ /* 0x000fc4000ff9e0ff */
[----:B------:R-:W-:-:S03]  /*5f270*/  IADD3.X R28, PT, PT, R28, UR6, RZ, P3, !PT ;  /* 0x000000061c1c7c10 */ /* 0x000fc60009ffe4ff */
[----:B------:R-:W-:Y:S01]  /*5f280*/  STL [R1+0x1614], R27 ;  /* 0x0016141b01007387 */ /* 0x000fe20000100800 */
[----:B------:R-:W-:-:S03]  /*5f290*/  IADD3 R29, P3, PT, R29, UR13, RZ ;  /* 0x0000000d1d1d7c10 */ /* 0x000fc6000ff7e0ff */
        /* <DEDUP_REMOVED lines=27> */
[----:B0-----:R-:W2:Y:S04]  /*5f450*/  LDL.LU R29, [R1+0x15a4] ;  /* 0x0015a400011d7983 */ /* 0x001ea80000300800 */
[----:B------:R-:W2:Y:S04]  /*5f460*/  LDL.LU R3, [R1+0x15d0] ;  /* 0x0015d00001037983 */ /* 0x000ea80000300800 */
[----:B------:R-:W2:Y:S04]  /*5f470*/  LDL.LU R26, [R1+0x159c] ;  /* 0x00159c00011a7983 */ /* 0x000ea80000300800 */
[----:B------:R-:W2:Y:S04]  /*5f480*/  LDL.LU R27, [R1+0x15c8] ;  /* 0x0015c800011b7983 */ /* 0x000ea80000300800 */
[----:B------:R0:W-:Y:S04]  /*5f490*/  STL [R1+0x1638], R0 ;  /* 0x0016380001007387 */ /* 0x0001e80000100800 */
[----:B------:R-:W2:Y:S04]  /*5f4a0*/  LDL.LU R28, [R1+0x1594] ;  /* 0x00159400011c7983 */ /* 0x000ea80000300800 */
        /* <DEDUP_REMOVED lines=21> */
[----:B------:R-:W-:Y:S02]  /*5f600*/  IADD3.X R2, PT, PT, R2, UR6, RZ, P4, !PT ;  /* 0x0000000602027c10 */ /* 0x000fe4000a7fe4ff */
[----:B--2---:R-:W-:Y:S02]  /*5f610*/  IADD3 R29, P4, PT, R29, UR13, RZ ;  /* 0x0000000d1d1d7c10 */ /* 0x004fe4000ff9e0ff */
[----:B------:R-:W-:Y:S02]  /*5f620*/  IADD3 R5, P5, PT, R5, UR13, RZ ;  /* 0x0000000d05057c10 */ /* 0x000fe4000ffbe0ff */
[----:B------:R-:W-:Y:S02]  /*5f630*/  IADD3.X R3, PT, PT, R3, UR6, RZ, P3, !PT ;  /* 0x0000000603037c10 */ /* 0x000fe40009ffe4ff */
        /* <DEDUP_REMOVED lines=68> */
[----:B------:R-:W2:Y:S04]  /*5fa80*/  LDL.LU R27, [R1+0x151c] ;  /* 0x00151c00011b7983 */ /* 0x000ea80000300800 */
[----:B------:R-:W2:Y:S04]  /*5fa90*/  LDL.LU R28, [R1+0x1548] ;  /* 0x00154800011c7983 */ /* 0x000ea80000300800 */
        /* <DEDUP_REMOVED lines=93> */
[----:B------:R-:W2:Y:S04]  /*60070*/  LDL.LU R27, [R1+0x14d0] ;  /* 0x0014d000011b7983 */ /* 0x000ea80000300800 */
        /* <DEDUP_REMOVED lines=20> */
[----:B------:R-:W-:-:S02]  /*601c0*/  IADD3.X R4, PT, PT, R4, UR6, RZ, P2, !PT ;  /* 0x0000000604047c10 */ /* 0x000fc400097fe4ff */
[----:B--2---:R-:W-:Y:S02]  /*601d0*/  IADD3 R29, P2, PT, R29, UR13, RZ ;  /* 0x0000000d1d1d7c10 */ /* 0x004fe4000ff5e0ff */
[----:B------:R-:W-:Y:S02]  /*601e0*/  IADD3 R7, P3, PT, R7, UR13, RZ ;  /* 0x0000000d07077c10 */ /* 0x000fe4000ff7e0ff */
[----:B------:R-:W-:Y:S02]  /*601f0*/  IADD3.X R5, PT, PT, R5, UR6, RZ, P1, !PT ;  /* 0x0000000605057c10 */ /* 0x000fe40008ffe4ff */
        /* <DEDUP_REMOVED lines=374> */
[----:B--2---:R-:W-:Y:S02]  /*61960*/  IADD3 R29, P5, PT, R29, UR13, RZ ;  /* 0x0000000d1d1d7c10 */ /* 0x004fe4000ffbe0ff */
        /* <DEDUP_REMOVED lines=21> */
[----:B------:R-:W-:Y:S04]  /*61ac0*/  STL [R1+0x1320], R18 ;  /* 0x0013201201007387 */ /* 0x000fe80000100800 */
[----:B------:R-:W-:Y:S01]  /*61ad0*/  STL [R1+0x12ec], R19 ;  /* 0x0012ec1301007387 */ /* 0x000fe20000100800 */
[----:B------:R-:W-:-:S03]  /*61ae0*/  IADD3 R11, P6, PT, R11, UR13, RZ ;  /* 0x0000000d0b0b7c10 */ /* 0x000fc6000ffde0ff */
        /* <DEDUP_REMOVED lines=164> */
[----:B--2---:R-:W-:Y:S02]  /*62530*/  IADD3.X R11, PT, PT, R11, UR6, RZ, P2, !PT ;  /* 0x000000060b0b7c10 */ /* 0x004fe400097fe4ff */
        /* <DEDUP_REMOVED lines=213> */
[----:B------:R0:W-:Y:S01]  /*63290*/  STL [R1+0x10f4], R29 ;  /* 0x0010f41d01007387 */ /* 0x0001e20000100800 */
[----:B------:R-:W-:-:S03]  /*632a0*/  IADD3 R10, P0, PT, R10, UR13, RZ ;  /* 0x0000000d0a0a7c10 */ /* 0x000fc6000ff1e0ff */
        /* <DEDUP_REMOVED lines=186> */
[----:B------:R-:W-:Y:S01]  /*63e50*/  STL [R1+0x100c], R21 ;  /* 0x00100c1501007387 */ /* 0x000fe20000100800 */
[----:B------:R-:W-:-:S02]  /*63e60*/  IADD3.X R17, PT, PT, R17, UR6, RZ, P4, !PT ;  /* 0x0000000611117c10 */ /* 0x000fc4000a7fe4ff */
[----:B------:R-:W-:Y:S01]  /*63e70*/  IADD3 R10, P4, PT, R10, UR13, RZ ;  /* 0x0000000d0a0a7c10 */ /* 0x000fe2000ff9e0ff */
        /* <DEDUP_REMOVED lines=534> */
[----:B----4-:R-:W-:Y:S02]  /*65fe0*/  IADD3.X R24, PT, PT, R24, UR6, RZ, P0, !PT ;  /* 0x0000000618187c10 */ /* 0x010fe400087fe4ff */
        /* <DEDUP_REMOVED lines=62> */
[----:B------:R-:W4:Y:S01]  /*663d0*/  LDL.LU R15, [R1+0xcf0] ;  /* 0x000cf000010f7983 */ /* 0x000f220000300800 */
[----:B--2---:R-:W-:-:S03]  /*663e0*/  IADD3 R29, P2, PT, R29, UR13, RZ ;  /* 0x0000000d1d1d7c10 */ /* 0x004fc6000ff5e0ff */
[----:B0-----:R-:W2:Y:S04]  /*663f0*/  LDL.LU R0, [R1+0xcbc] ;  /* 0x000cbc0001007983 */ /* 0x001ea80000300800 */
[----:B------:R-:W5:Y:S04]  /*66400*/  LDL.LU R24, [R1+0xce8] ;  /* 0x000ce80001187983 */ /* 0x000f680000300800 */
[----:B------:R-:W5:Y:S04]  /*66410*/  LDL.LU R25, [R1+0xcb4] ;  /* 0x000cb40001197983 */ /* 0x000f680000300800 */
        /* <DEDUP_REMOVED lines=22> */
[----:B0-----:R-:W5:Y:S01]  /*66580*/  LDL.LU R29, [R1+0xc5c] ;  /* 0x000c5c00011d7983 */ /* 0x001f620000300800 */
[----:B---3--:R-:W-:-:S05]  /*66590*/  IADD3.X R12, PT, PT, R12, UR6, RZ, P1, !PT ;  /* 0x000000060c0c7c10 */ /* 0x008fca0008ffe4ff */
[----:B------:R0:W-:Y:S04]  /*665a0*/  STL [R1+0xd00], R12 ;  /* 0x000d000c01007387 */ /* 0x0001e80000100800 */
[----:B0-----:R-:W3:Y:S01]  /*665b0*/  LDL.LU R12, [R1+0x1cd4] ;  /* 0x001cd400010c7983 */ /* 0x001ee20000300800 */
[----:B----4-:R-:W-:Y:S02]  /*665c0*/  IADD3.X R13, PT, PT, R13, UR6, RZ, P0, !PT ;  /* 0x000000060d0d7c10 */ /* 0x010fe400087fe4ff */
[----:B------:R-:W-:Y:S02]  /*665d0*/  IADD3.X R15, PT, PT, R15, UR6, RZ, P6, !PT ;  /* 0x000000060f0f7c10 */ /* 0x000fe4000b7fe4ff */
[----:B--2---:R-:W-:Y:S02]  /*665e0*/  IADD3 R0, P6, PT, R0, UR13, RZ ;  /* 0x0000000d00007c10 */ /* 0x004fe4000ffde0ff */
[----:B-----5:R-:W-:-:S02]  /*665f0*/  IADD3 R14, P0, PT, R14, UR13, RZ ;  /* 0x0000000d0e0e7c10 */ /* 0x020fc4000ff1e0ff */
        /* <DEDUP_REMOVED lines=55> */
[----:B------:R1:W-:Y:S04]  /*66970*/  STL [R1+0xc90], R28 ;  /* 0x000c901c01007387 */ /* 0x0003e80000100800 */
[----:B0-----:R-:W3:Y:S04]  /*66980*/  LDL.LU R12, [R1+0xc54] ;  /* 0x000c5400010c7983 */ /* 0x001ee80000300800 */
[----:B------:R0:W-:Y:S04]  /*66990*/  STL [R1+0xc5c], R29 ;  /* 0x000c5c1d01007387 */ /* 0x0001e80000100800 */
[----:B------:R-:W4:Y:S04]  /*669a0*/  LDL.LU R13, [R1+0xc4c] ;  /* 0x000c4c00010d7983 */ /* 0x000f280000300800 */
[----:B------:R-:W5:Y:S01]  /*669b0*/  LDL.LU R14, [R1+0xc78] ;  /* 0x000c7800010e7983 */ /* 0x000f620000300800 */
[----:B--2---:R-:W-:-:S03]  /*669c0*/  IADD3.X R0, PT, PT, R0, UR6, RZ, P0, !PT ;  /* 0x0000000600007c10 */ /* 0x004fc600087fe4ff */
[----:B------:R-:W2:Y:S04]  /*669d0*/  LDL.LU R15, [R1+0x1ae4] ;  /* 0x001ae400010f7983 */ /* 0x000ea80000300800 */
[----:B------:R-:W4:Y:S04]  /*669e0*/  LDL.LU R24, [R1+0xc70] ;  /* 0x000c700001187983 */ /* 0x000f280000300800 */
[----:B------:R-:W4:Y:S04]  /*669f0*/  LDL.LU R25, [R1+0x1aec] ;  /* 0x001aec0001197983 */ /* 0x000f280000300800 */
[----:B------:R-:W4:Y:S04]  /*66a00*/  LDL.LU R22, [R1+0xc68] ;  /* 0x000c680001167983 */ /* 0x000f280000300800 */
        /* <DEDUP_REMOVED lines=20> */
[----:B-1----:R-:W4:Y:S04]  /*66b50*/  LDL.LU R28, [R1+0xc30] ;  /* 0x000c3000011c7983 */ /* 0x002f280000300800 */
[----:B0-----:R-:W4:Y:S04]  /*66b60*/  LDL.LU R29, [R1+0x1b44] ;  /* 0x001b4400011d7983 */ /* 0x001f280000300800 */
[----:B------:R-:W4:Y:S01]  /*66b70*/  LDL.LU R0, [R1+0xc2c] ;  /* 0x000c2c0001007983 */ /* 0x000f220000300800 */
[----:B---3--:R-:W-:-:S05]  /*66b80*/  IADD3 R12, P0, PT, R12, UR13, RZ ;  /* 0x0000000d0c0c7c10 */ /* 0x008fca000ff1e0ff */
[----:B------:R0:W-:Y:S04]  /*66b90*/  STL [R1+0xc54], R12 ;  /* 0x000c540c01007387 */ /* 0x0001e80000100800 */
[----:B0-----:R-:W3:Y:S01]  /*66ba0*/  LDL.LU R12, [R1+0x1cd0] ;  /* 0x001cd000010c7983 */ /* 0x001ee20000300800 */
[----:B-----5:R-:W-:Y:S02]  /*66bb0*/  IADD3.X R14, PT, PT, R14, UR6, RZ, P5, !PT ;  /* 0x000000060e0e7c10 */ /* 0x020fe4000affe4ff */
[----:B--2---:R-:W-:Y:S02]  /*66bc0*/  IADD3 R15, P5, PT, R15, UR13, RZ ;  /* 0x0000000d0f0f7c10 */ /* 0x004fe4000ffbe0ff */
[----:B----4-:R-:W-:Y:S02]  /*66bd0*/  IADD3.X R24, PT, PT, R24, UR6, RZ, P4, !PT ;  /* 0x0000000618187c10 */ /* 0x010fe4000a7fe4ff */
        /* <DEDUP_REMOVED lines=203> */
[----:B------:R-:W-:Y:S01]  /*67890*/  IADD3.X R8, PT, PT, R8, UR6, RZ, P2, !PT ;  /* 0x0000000608087c10 */ /* 0x000fe200097fe4ff */
[----:B------:R-:W-:Y:S01]  /*678a0*/  USHF.L.U32 UR12, UR14, 0x7, URZ ;  /* 0x000000070e0c7899 */ /* 0x000fe200080006ff */
        /* <DEDUP_REMOVED lines=41> */
[----:B------:R-:W-:-:S03]  /*67b40*/  IADD3.X R29, PT, PT, R29, UR6, RZ, P2, !PT ;  /* 0x000000061d1d7c10 */ /* 0x000fc600097fe4ff */
        /* <DEDUP_REMOVED lines=38> */
[----:B0-----:R-:W2:Y:S01]  /*67db0*/  LDL.LU R12, [R1+0x1cbc] ;  /* 0x001cbc00010c7983 */ /* 0x001ea20000300800 */
[----:B------:R-:W-:-:S04]  /*67dc0*/  USHF.L.U32 UR5, UR14, 0x7, URZ ;  /* 0x000000070e057899 */ /* 0x000fc800080006ff */
[----:B------:R-:W-:-:S06]  /*67dd0*/  USHF.R.S32.HI UR5, URZ, 0x1f, UR5 ;  /* 0x0000001fff057899 */ /* 0x000fcc0008011405 */
[----:B--2---:R-:W-:-:S05]  /*67de0*/  IADD3.X R12, PT, PT, R12, UR5, RZ, P6, !PT ;  /* 0x000000050c0c7c10 */ /* 0x004fca000b7fe4ff */
[----:B------:R0:W-:Y:S04]  /*67df0*/  STL [R1+0xc08], R12 ;  /* 0x000c080c01007387 */ /* 0x0001e80000100800 */
[----:B0-----:R-:W2:Y:S01]  /*67e00*/  LDL.LU R12, [R1+0x1cb8] ;  /* 0x001cb800010c7983 */ /* 0x001ea20000300800 */
[----:B---3--:R-:W-:Y:S02]  /*67e10*/  IADD3 R13, P6, PT, R13, UR12, RZ ;  /* 0x0000000c0d0d7c10 */ /* 0x008fe4000ffde0ff */
[----:B----4-:R-:W-:Y:S02]  /*67e20*/  IADD3 R14, P1, PT, R14, UR12, RZ ;  /* 0x0000000c0e0e7c10 */ /* 0x010fe4000ff3e0ff */
[----:B-----5:R-:W-:Y:S02]  /*67e30*/  IADD3 R15, P2, PT, R15, UR12, RZ ;  /* 0x0000000c0f0f7c10 */ /* 0x020fe4000ff5e0ff */
[----:B------:R-:W-:-:S02]  /*67e40*/  IADD3 R24, P3, PT, R24, UR12, RZ ;  /* 0x0000000c18187c10 */ /* 0x000fc4000ff7e0ff */
[----:B------:R-:W-:Y:S02]  /*67e50*/  IADD3 R25, P5, PT, R25, UR12, RZ ;  /* 0x0000000c19197c10 */ /* 0x000fe4000ffbe0ff */
[----:B------:R-:W-:Y:S02]  /*67e60*/  IADD3 R23, P4, PT, R23, UR12, RZ ;  /* 0x0000000c17177c10 */ /* 0x000fe4000ff9e0ff */
[----:B------:R-:W-:Y:S02]  /*67e70*/  IADD3.X R20, PT, PT, R20, UR5, RZ, P6, !PT ;  /* 0x0000000514147c10 */ /* 0x000fe4000b7fe4ff */
[----:B------:R-:W-:Y:S02]  /*67e80*/  IADD3.X R18, PT, PT, R18, UR5, RZ, P1, !PT ;  /* 0x0000000512127c10 */ /* 0x000fe40008ffe4ff */
[----:B------:R-:W-:Y:S02]  /*67e90*/  IADD3 R19, P1, PT, R19, UR12, RZ ;  /* 0x0000000c13137c10 */ /* 0x000fe4000ff3e0ff */
[----:B------:R-:W-:-:S02]  /*67ea0*/  IADD3.X R16, PT, PT, R16, UR5, RZ, P2, !PT ;  /* 0x0000000510107c10 */ /* 0x000fc400097fe4ff */
[----:B------:R-:W-:Y:S02]  /*67eb0*/  IADD3 R17, P2, PT, R17, UR12, RZ ;  /* 0x0000000c11117c10 */ /* 0x000fe4000ff5e0ff */
[----:B------:R-:W-:Y:S02]  /*67ec0*/  IADD3.X R10, PT, PT, R10, UR5, RZ, P3, !PT ;  /* 0x000000050a0a7c10 */ /* 0x000fe40009ffe4ff */
[----:B------:R-:W-:Y:S02]  /*67ed0*/  IADD3 R11, P3, PT, R11, UR12, RZ ;  /* 0x0000000c0b0b7c10 */ /* 0x000fe4000ff7e0ff */
        /* <DEDUP_REMOVED lines=8> */
[----:B--2---:R-:W-:-:S04]  /*67f60*/  IADD3 R12, P0, PT, R12, UR12, RZ ;  /* 0x0000000c0c0c7c10 */ /* 0x004fc8000ff1e0ff */
[----:B------:R-:W-:Y:S01]  /*67f70*/  IADD3.X R22, PT, PT, R22, UR5, RZ, P0, !PT ;  /* 0x0000000516167c10 */ /* 0x000fe200087fe4ff */
[----:B------:R0:W-:Y:S04]  /*67f80*/  STL [R1+0xb80], R12 ;  /* 0x000b800c01007387 */ /* 0x0001e80000100800 */
[----:B------:R-:W-:Y:S04]  /*67f90*/  STL [R1+0xc04], R13 ;  /* 0x000c040d01007387 */ /* 0x000fe80000100800 */
[----:B------:R-:W-:Y:S04]  /*67fa0*/  STL [R1+0xc00], R14 ;  /* 0x000c000e01007387 */ /* 0x000fe80000100800 */
[----:B------:R-:W-:Y:S04]  /*67fb0*/  STL [R1+0xbfc], R15 ;  /* 0x000bfc0f01007387 */ /* 0x000fe80000100800 */
        /* <DEDUP_REMOVED lines=92> */
[----:B------:R-:W-:Y:S02]  /*68580*/  IADD3.X R28, PT, PT, R28, UR5, RZ, P1, !PT ;  /* 0x000000051c1c7c10 */ /* 0x000fe40008ffe4ff */
[----:B------:R-:W-:Y:S02]  /*68590*/  IADD3.X R29, PT, PT, R29, UR5, RZ, P2, !PT ;  /* 0x000000051d1d7c10 */ /* 0x000fe400097fe4ff */
[----:B--2---:R-:W-:-:S05]  /*685a0*/  IADD3 R12, P4, PT, R12, UR12, RZ ;  /* 0x0000000c0c0c7c10 */ /* 0x004fca000ff9e0ff */
        /* <DEDUP_REMOVED lines=33> */
[----:B0-----:R-:W2:Y:S04]  /*687c0*/  LDL.LU R29, [R1+0xb18] ;  /* 0x000b1800011d7983 */ /* 0x001ea80000300800 */
[----:B------:R-:W3:Y:S01]  /*687d0*/  LDL.LU R0, [R1+0xb10] ;  /* 0x000b100001007983 */ /* 0x000ee20000300800 */
[----:B------:R-:W-:-:S04]  /*687e0*/  UIADD3 UR7, UPT, UPT, UR9, 0x7f, URZ ;  /* 0x0000007f09077890 */ /* 0x000fc8000fffe0ff */
[----:B------:R-:W-:-:S04]  /*687f0*/  USHF.R.S32.HI UR8, URZ, 0x1f, UR7 ;  /* 0x0000001fff087899 */ /* 0x000fc80008011407 */
[----:B------:R-:W-:Y:S02]  /*68800*/  ULEA.HI UR8, UR8, UR7, URZ, 0x7 ;  /* 0x0000000708087291 */ /* 0x000fe4000f8f38ff */
[----:B------:R-:W-:Y:S02]  /*68810*/  UIADD3 UR4, UPT, UPT, UR4, 0x1, URZ ;  /* 0x0000000104047890 */ /* 0x000fe4000fffe0ff */
[----:B------:R-:W-:-:S04]  /*68820*/  USHF.R.S32.HI UR8, URZ, 0x7, UR8 ;  /* 0x00000007ff087899 */ /* 0x000fc80008011408 */
[----:B------:R-:W-:Y:S01]  /*68830*/  UISETP.NE.U32.AND UP0, UPT, UR4, UR8, UPT ;  /* 0x000000080400728c */ /* 0x000fe2000bf05070 */
[----:B--2---:R-:W-:Y:S02]  /*68840*/  IADD3.X R29, PT, PT, R29, UR5, RZ, P5, !PT ;  /* 0x000000051d1d7c10 */ /* 0x004fe4000affe4ff */
[----:B---3--:R-:W-:-:S05]  /*68850*/  IADD3.X R0, PT, PT, R0, UR5, RZ, P4, !PT ;  /* 0x0000000500007c10 */ /* 0x008fca000a7fe4ff */
[----:B------:R1:W-:Y:S04]  /*68860*/  STL [R1+0xb10], R0 ;  /* 0x000b100001007387 */ /* 0x0003e80000100800 */
[----:B------:R1:W-:Y:S01]  /*68870*/  STL [R1+0xb18], R29 ;  /* 0x000b181d01007387 */ /* 0x0003e20000100800 */
[----:B------:R-:W-:Y:S05]  /*68880*/  BRA.U UP0, `(.L_x_1) ;  /* 0xfffffc9d00647547 */ /* 0x000fea000b83ffff */
.L_x_0:
[----:B-1-3--:R-:W2:Y:S01]  /*68890*/  LDL.LU R29, [R1+0x3e0] ;  /* 0x0003e000011d7983 */ /* 0x00aea20000300800 */
[----:B------:R-:W0:Y:S01]  /*688a0*/  S2UR UR5, SR_CgaCtaId ;  /* 0x00000000000579c3 */ /* 0x000e220000008800 */
[----:B------:R-:W-:Y:S01]  /*688b0*/  UMOV UR4, 0x400 ;  /* 0x0000040000047882 */ /* 0x000fe20000000000 */
[----:B------:R-:W1:Y:S01]  /*688c0*/  LDCU UR8, c[0x0][0x3b4] ;  /* 0x00007680ff0877ac */ /* 0x000e620008000800 */
[----:B------:R-:W3:Y:S01]  /*688d0*/  LDCU.64 UR6, c[0x0][0x398] ;  /* 0x00007300ff0677ac */ /* 0x000ee20008000a00 */
[----:B------:R-:W4:Y:S01]  /*688e0*/  LDCU.64 UR12, c[0x0][0x390] ;  /* 0x00007200ff0c77ac */ /* 0x000f220008000a00 */
[----:B------:R-:W5:Y:S01]  /*688f0*/  LDCU UR16, c[0x0][0x3b8] ;  /* 0x00007700ff1077ac */ /* 0x000f620008000800 */
[----:B------:R-:W0:Y:S01]  /*68900*/  LDCU UR17, c[0x0][0x3b8] ;  /* 0x00007700ff1177ac */ /* 0x000e220008000800 */
        /* <DEDUP_REMOVED lines=32> */
[----:B--2---:R2:W-:Y:S04]  /*68b10*/  STL [R1+0x1dd8], R29 ;  /* 0x001dd81d01007387 */ /* 0x0045e80000100800 */
[----:B--2---:R-:W2:Y:S01]  /*68b20*/  LDL.LU R29, [R1+0x3c8] ;  /* 0x0003c800011d7983 */ /* 0x004ea20000300800 */
[----:B------:R-:W-:Y:S06]  /*68b30*/  BAR.SYNC.DEFER_BLOCKING 0x0 ;  /* 0x0000000000007b1d */ /* 0x000fec0000010000 */
[----:B--2---:R2:W-:Y:S04]  /*68b40*/  STL [R1+0x1ddc], R29 ;  /* 0x001ddc1d01007387 */ /* 0x0045e80000100800 */
[----:B--2---:R-:W2:Y:S04]  /*68b50*/  LDL.LU R29, [R1+0x3c4] ;  /* 0x0003c400011d7983 */ /* 0x004ea80000300800 */
        /* <DEDUP_REMOVED lines=12> */
[----:B------:R-:W2:Y:S04]  /*68c20*/  LDL.LU R16, [R1+0x3e4] ;  /* 0x0003e40001107983 */ /* 0x000ea80000300800 */
        /* <DEDUP_REMOVED lines=37> */
[----:B0-----:R-:W3:Y:S04]  /*68e80*/  LDL.LU R14, [R1+0x3d4] ;  /* 0x0003d400010e7983 */ /* 0x001ee80000300800 */
[----:B------:R0:W-:Y:S04]  /*68e90*/  STL [R1+0x1d50], R22 ;  /* 0x001d501601007387 */ /* 0x0001e80000100800 */
[----:B0-----:R-:W3:Y:S04]  /*68ea0*/  LDL.LU R22, [R1+0x3b8] ;  /* 0x0003b80001167983 */ /* 0x001ee80000300800 */
[----:B------:R0:W-:Y:S04]  /*68eb0*/  STL [R1+0x1d4c], R23 ;  /* 0x001d4c1701007387 */ /* 0x0001e80000100800 */
[----:B0-----:R-:W3:Y:S04]  /*68ec0*/  LDL.LU R23, [R1+0x3b4] ;  /* 0x0003b40001177983 */ /* 0x001ee80000300800 */
[----:B------:R0:W-:Y:S04]  /*68ed0*/  STL [R1+0x1d48], R24 ;  /* 0x001d481801007387 */ /* 0x0001e80000100800 */
[----:B0-----:R-:W3:Y:S01]  /*68ee0*/  LDL.LU R24, [R1+0x3b0] ;  /* 0x0003b00001187983 */ /* 0x001ee20000300800 */
[----:B--2---:R-:W-:-:S03]  /*68ef0*/  F2FP.SATFINITE.E4M3.F32.PACK_AB_MERGE_C R29, R29, R16, RZ ;  /* 0x000000101d1d723e */ /* 0x004fc600048070ff */
[----:B------:R-:W2:Y:S04]  /*68f00*/  LDL.LU R16, [R1+0x1e0c] ;  /* 0x001e0c0001107983 */ /* 0x000ea80000300800 */
[----:B------:R0:W-:Y:S04]  /*68f10*/  STL [R1+0x44], R29 ;  /* 0x0000441d01007387 */ /* 0x0001e80000100800 */
[----:B0-----:R-:W2:Y:S02]  /*68f20*/  LDL.LU R29, [R1+0x1e08] ;  /* 0x001e0800011d7983 */ /* 0x001ea40000300800 */
[----:B--2---:R-:W-:-:S02]  /*68f30*/  F2FP.SATFINITE.E4M3.F32.PACK_AB_MERGE_C R29, R29, R16, RZ ;  /* 0x000000101d1d723e */ /* 0x004fc400048070ff */
        /* <DEDUP_REMOVED lines=10> */
[----:B0-----:R-:W3:Y:S02]  /*68fe0*/  LDL.LU R29, [R1+0x1df0] ;  /* 0x001df000011d7983 */ /* 0x001ee40000300800 */
[----:B---3--:R-:W-:-:S02]  /*68ff0*/  F2FP.SATFINITE.E4M3.F32.PACK_AB_MERGE_C R14, R14, R29, RZ ;  /* 0x0000001d0e0e723e */ /* 0x008fc400048070ff */
[----:B------:R-:W2:Y:S04]  /*69000*/  LDL.LU R29, [R1+0x1dec] ;  /* 0x001dec00011d7983 */ /* 0x000ea80000300800 */
        /* <DEDUP_REMOVED lines=11> */
[----:B------:R-:W2:Y:S01]  /*690c0*/  LDL.LU R29, [R1+0x1dd8] ;  /* 0x001dd800011d7983 */ /* 0x000ea20000300800 */
[----:B------:R-:W-:Y:S02]  /*690d0*/  F2FP.SATFINITE.E4M3.F32.PACK_AB_MERGE_C R13, R13, R22, RZ ;  /* 0x000000160d0d723e */ /* 0x000fe400048070ff */
[----:B------:R-:W-:Y:S01]  /*690e0*/  F2FP.SATFINITE.E4M3.F32.PACK_AB_MERGE_C R15, R15, R26, RZ ;  /* 0x0000001a0f0f723e */ /* 0x000fe200048070ff */
[----:B------:R0:W-:Y:S01]  /*690f0*/  STL [R1+0x124], R14 ;  /* 0x0001240e01007387 */ /* 0x0001e20000100800 */
[----:B------:R-:W-:Y:S02]  /*69100*/  F2FP.SATFINITE.E4M3.F32.PACK_AB_MERGE_C R11, R11, R12, RZ ;  /* 0x0000000c0b0b723e */ /* 0x000fe400048070ff */
[----:B------:R-:W-:Y:S02]  /*69110*/  F2FP.SATFINITE.E4M3.F32.PACK_AB_MERGE_C R9, R9, R10, RZ ;  /* 0x0000000a0909723e */ /* 0x000fe400048070ff */
[----:B------:R-:W-:Y:S02]  /*69120*/  F2FP.SATFINITE.E4M3.F32.PACK_AB_MERGE_C R7, R7, R8, RZ ;  /* 0x000000080707723e */ /* 0x000fe400048070ff */
[----:B------:R-:W-:-:S02]  /*69130*/  F2FP.SATFINITE.E4M3.F32.PACK_AB_MERGE_C R5, R5, R6, RZ ;  /* 0x000000060505723e */ /* 0x000fc400048070ff */
[----:B------:R-:W-:Y:S02]  /*69140*/  F2FP.SATFINITE.E4M3.F32.PACK_AB_MERGE_C R22, R0, R2, RZ ;  /* 0x000000020016723e */ /* 0x000fe400048070ff */
[----:B0-----:R-:W-:-:S05]  /*69150*/  F2FP.SATFINITE.E4M3.F32.PACK_AB_MERGE_C R14, R23, R24, RZ ;  /* 0x00000018170e723e */ /* 0x001fca00048070ff */
[----:B------:R0:W-:Y:S02]  /*69160*/  STL [R1+0x18], R14 ;  /* 0x0000180e01007387 */ /* 0x0001e40000100800 */
[----:B0-----:R-:W-:Y:S02]  /*69170*/  F2FP.SATFINITE.E4M3.F32.PACK_AB_MERGE_C R14, R19, R20, RZ ;  /* 0x00000014130e723e */ /* 0x001fe400048070ff */
[----:B--2---:R-:W-:-:S05]  /*69180*/  F2FP.SATFINITE.E4M3.F32.PACK_AB_MERGE_C R16, R16, R29, RZ ;  /* 0x0000001d1010723e */ /* 0x004fca00048070ff */
[----:B------:R-:W-:Y:S04]  /*69190*/  STL [R1+0x1d78], R16 ;  /* 0x001d781001007387 */ /* 0x000fe80000100800 */
[----:B------:R0:W-:Y:S04]  /*691a0*/  STL [R1+0x5c], R13 ;  /* 0x00005c0d01007387 */ /* 0x0001e80000100800 */
[----:B------:R2:W-:Y:S01]  /*691b0*/  STL [R1+0x1d7c], R15 ;  /* 0x001d7c0f01007387 */ /* 0x0005e20000100800 */
[----:B0-----:R-:W-:Y:S02]  /*691c0*/  F2FP.SATFINITE.E4M3.F32.PACK_AB_MERGE_C R13, R27, R28, RZ ;  /* 0x0000001c1b0d723e */ /* 0x001fe400048070ff */
[----:B------:R-:W-:-:S02]  /*691d0*/  F2FP.SATFINITE.E4M3.F32.PACK_AB_MERGE_C R28, R3, R4, RZ ;  /* 0x00000004031c723e */ /* 0x000fc400048070ff */
[----:B--2---:R-:W-:Y:S01]  /*691e0*/  F2FP.SATFINITE.E4M3.F32.PACK_AB_MERGE_C R15, R21, R25, RZ ;  /* 0x00000019150f723e */ /* 0x004fe200048070ff */
[----:B------:R0:W-:Y:S04]  /*691f0*/  STL [R1+0x54], R13 ;  /* 0x0000540d01007387 */ /* 0x0001e80000100800 */
[----:B------:R-:W-:Y:S04]  /*69200*/  STL [R1+0x50], R15 ;  /* 0x0000500f01007387 */ /* 0x000fe80000100800 */
[----:B------:R-:W-:Y:S01]  /*69210*/  STL [R1+0x120], R14 ;  /* 0x0001200e01007387 */ /* 0x000fe20000100800 */
[----:B0-----:R-:W-:-:S05]  /*69220*/  F2FP.SATFINITE.E4M3.F32.PACK_AB_MERGE_C R13, R17, R18, RZ ;  /* 0x00000012110d723e */ /* 0x001fca00048070ff */
[----:B------:R-:W-:Y:S04]  /*69230*/  STL [R1+0x11c], R13 ;  /* 0x00011c0d01007387 */ /* 0x000fe80000100800 */
[----:B------:R-:W-:Y:S04]  /*69240*/  STL [R1+0x14], R11 ;  /* 0x0000140b01007387 */ /* 0x000fe80000100800 */
[----:B------:R-:W-:Y:S04]  /*69250*/  STL [R1+0x48], R9 ;  /* 0x0000480901007387 */ /* 0x000fe80000100800 */
[----:B------:R-:W-:Y:S04]  /*69260*/  STL [R1+0x8], R7 ;  /* 0x0000080701007387 */ /* 0x000fe80000100800 */
[----:B------:R-:W-:Y:S04]  /*69270*/  STL [R1+0x1d60], R28 ;  /* 0x001d601c01007387 */ /* 0x000fe80000100800 */
[----:B------:R-:W-:Y:S04]  /*69280*/  STL [R1+0x40], R5 ;  /* 0x0000400501007387 */ /* 0x000fe80000100800 */
[----:B------:R-:W2:Y:S04]  /*69290*/  LDL.LU R19, [R1+0x4b4] ;  /* 0x0004b40001137983 */ /* 0x000ea80000300800 */
[----:B--2---:R0:W-:Y:S04]  /*692a0*/  STL [R1+0x1dc8], R19 ;  /* 0x001dc81301007387 */ /* 0x0041e80000100800 */
[----:B0-----:R-:W2:Y:S04]  /*692b0*/  LDL.LU R19, [R1+0x4cc] ;  /* 0x0004cc0001137983 */ /* 0x001ea80000300800 */
[----:B--2---:R0:W-:Y:S04]  /*692c0*/  STL [R1+0x1dd0], R19 ;  /* 0x001dd01301007387 */ /* 0x0041e80000100800 */
[----:B0-----:R-:W2:Y:S04]  /*692d0*/  LDL.LU R19, [R1+0x4c4] ;  /* 0x0004c40001137983 */ /* 0x001ea80000300800 */
[----:B------:R-:W3:Y:S04]  /*692e0*/  LDL.LU R23, [R1+0x4bc] ;  /* 0x0004bc0001177983 */ /* 0x000ee80000300800 */
[----:B---3--:R0:W-:Y:S04]  /*692f0*/  STL [R1+0x1dc4], R23 ;  /* 0x001dc41701007387 */ /* 0x0081e80000100800 */
[----:B0-----:R-:W3:Y:S04]  /*69300*/  LDL.LU R23, [R1+0x4b0] ;  /* 0x0004b00001177983 */ /* 0x001ee80000300800 */
[----:B---3--:R0:W-:Y:S04]  /*69310*/  STL [R1+0x1dcc], R23 ;  /* 0x001dcc1701007387 */ /* 0x0081e80000100800 */
[----:B0-----:R-:W3:Y:S04]  /*69320*/  LDL.LU R23, [R1+0x4c8] ;  /* 0x0004c80001177983 */ /* 0x001ee80000300800 */
[----:B---3--:R0:W-:Y:S04]  /*69330*/  STL [R1+0x1dd4], R23 ;  /* 0x001dd41701007387 */ /* 0x0081e80000100800 */
[----:B0-----:R-:W2:Y:S04]  /*69340*/  LDL.LU R23, [R1+0x4c0] ;  /* 0x0004c00001177983 */ /* 0x001ea80000300800 */
[----:B------:R-:W3:Y:S04]  /*69350*/  LDL.LU R18, [R1+0x4a4] ;  /* 0x0004a40001127983 */ /* 0x000ee80000300800 */
[----:B---3--:R0:W-:Y:S04]  /*69360*/  STL [R1+0x1dc0], R18 ;  /* 0x001dc01201007387 */ /* 0x0081e80000100800 */
[----:B0-----:R-:W3:Y:S04]  /*69370*/  LDL.LU R18, [R1+0x4b8] ;  /* 0x0004b80001127983 */ /* 0x001ee80000300800 */
[----:B------:R-:W2:Y:S04]  /*69380*/  LDL.LU R24, [R1+0x4ac] ;  /* 0x0004ac0001187983 */ /* 0x000ea80000300800 */
[----:B--2---:R0:W-:Y:S04]  /*69390*/  STL [R1+0x1dbc], R24 ;  /* 0x001dbc1801007387 */ /* 0x0041e80000100800 */
[----:B0-----:R-:W2:Y:S04]  /*693a0*/  LDL.LU R24, [R1+0x4a0] ;  /* 0x0004a00001187983 */ /* 0x001ea80000300800 */
[----:B------:R-:W2:Y:S04]  /*693b0*/  LDL.LU R17, [R1+0x494] ;  /* 0x0004940001117983 */ /* 0x000ea80000300800 */
[----:B--2---:R0:W-:Y:S04]  /*693c0*/  STL [R1+0x1db8], R17 ;  /* 0x001db81101007387 */ /* 0x0041e80000100800 */
[----:B0-----:R-:W2:Y:S04]  /*693d0*/  LDL.LU R17, [R1+0x4a8] ;  /* 0x0004a80001117983 */ /* 0x001ea80000300800 */
[----:B------:R-:W2:Y:S04]  /*693e0*/  LDL.LU R27, [R1+0x49c] ;  /* 0x00049c00011b7983 */ /* 0x000ea80000300800 */
[----:B--2---:R0:W-:Y:S04]  /*693f0*/  STL [R1+0x1db4], R27 ;  /* 0x001db41b01007387 */ /* 0x0041e80000100800 */
[----:B0-----:R-:W2:Y:S04]  /*69400*/  LDL.LU R27, [R1+0x490] ;  /* 0x00049000011b7983 */ /* 0x001ea80000300800 */
[----:B------:R-:W2:Y:S01]  /*69410*/  LDL.LU R26, [R1+0x464] ;  /* 0x00046400011a7983 */ /* 0x000ea20000300800 */
[----:B------:R-:W-:-:S03]  /*69420*/  F2FP.SATFINITE.E4M3.F32.PACK_AB_MERGE_C R19, R19, R23, RZ ;  /* 0x000000171313723e */ /* 0x000fc600048070ff */
        /* <DEDUP_REMOVED lines=33> */
[----:B------:R-:W3:Y:S04]  /*69640*/  LDL.LU R23, [R1+0x1dc4] ;  /* 0x001dc40001177983 */ /* 0x000ee80000300800 */
[----:B------:R0:W-:Y:S04]  /*69650*/  STL [R1+0x1d64], R19 ;  /* 0x001d641301007387 */ /* 0x0001e80000100800 */
[----:B0-----:R-:W2:Y:S01]  /*69660*/  LDL.LU R19, [R1+0x460] ;  /* 0x0004600001137983 */ /* 0x001ea20000300800 */
[----:B---3--:R-:W-:-:S03]  /*69670*/  F2FP.SATFINITE.E4M3.F32.PACK_AB_MERGE_C R23, R23, R18, RZ ;  /* 0x000000121717723e */ /* 0x008fc600048070ff */
        /* <DEDUP_REMOVED lines=16> */
[----:B------:R-:W3:Y:S01]  /*69780*/  LDL.LU R26, [R1+0x1db0] ;  /* 0x001db000011a7983 */ /* 0x000ee20000300800 */
[----:B------:R-:W-:Y:S02]  /*69790*/  F2FP.SATFINITE.E4M3.F32.PACK_AB_MERGE_C R25, R25, R15, RZ ;  /* 0x0000000f1919723e */ /* 0x000fe400048070ff */
[----:B------:R-:W-:Y:S01]  /*697a0*/  F2FP.SATFINITE.E4M3.F32.PACK_AB_MERGE_C R11, R11, R13, RZ ;  /* 0x0000000d0b0b723e */ /* 0x000fe200048070ff */
[----:B------:R-:W-:Y:S01]  /*697b0*/  STL [R1+0x1d84], R27 ;  /* 0x001d841b01007387 */ /* 0x000fe20000100800 */
[----:B------:R-:W-:Y:S02]  /*697c0*/  F2FP.SATFINITE.E4M3.F32.PACK_AB_MERGE_C R14, R14, R16, RZ ;  /* 0x000000100e0e723e */ /* 0x000fe400048070ff */
[----:B------:R-:W-:Y:S02]  /*697d0*/  F2FP.SATFINITE.E4M3.F32.PACK_AB_MERGE_C R13, R21, R29, RZ ;  /* 0x0000001d150d723e */ /* 0x000fe400048070ff */
[----:B------:R-:W-:Y:S02]  /*697e0*/  F2FP.SATFINITE.E4M3.F32.PACK_AB_MERGE_C R9, R9, R10, RZ ;  /* 0x0000000a0909723e */ /* 0x000fe400048070ff */
[----:B------:R-:W-:-:S02]  /*697f0*/  F2FP.SATFINITE.E4M3.F32.PACK_AB_MERGE_C R7, R7, R8, RZ ;  /* 0x000000080707723e */ /* 0x000fc400048070ff */
[----:B--2---:R-:W-:Y:S02]  /*69800*/  F2FP.SATFINITE.E4M3.F32.PACK_AB_MERGE_C R24, R24, R17, RZ ;  /* 0x000000111818723e */ /* 0x004fe400048070ff */
[----:B------:R-:W-:Y:S02]  /*69810*/  F2FP.SATFINITE.E4M3.F32.PACK_AB_MERGE_C R17, R23, R18, RZ ;  /* 0x000000121711723e */ /* 0x000fe400048070ff */
[----:B------:R-:W-:Y:S01]  /*69820*/  F2FP.SATFINITE.E4M3.F32.PACK_AB_MERGE_C R5, R5, R6, RZ ;  /* 0x000000060505723e */ /* 0x000fe200048070ff */
[----:B------:R-:W-:Y:S01]  /*69830*/  STL [R1+0x110], R24 ;  /* 0x0001101801007387 */ /* 0x000fe20000100800 */
[----:B------:R-:W-:Y:S02]  /*69840*/  F2FP.SATFINITE.E4M3.F32.PACK_AB_MERGE_C R3, R3, R4, RZ ;  /* 0x000000040303723e */ /* 0x000fe400048070ff */
[----:B------:R-:W-:Y:S02]  /*69850*/  F2FP.SATFINITE.E4M3.F32.PACK_AB_MERGE_C R0, R0, R2, RZ ;  /* 0x000000020000723e */ /* 0x000fe400048070ff */
[----:B---3--:R-:W-:-:S05]  /*69860*/  F2FP.SATFINITE.E4M3.F32.PACK_AB_MERGE_C R26, R26, R19, RZ ;  /* 0x000000131a1a723e */ /* 0x008fca00048070ff */
[----:B------:R-:W-:Y:S04]  /*69870*/  STL [R1+0x1d88], R26 ;  /* 0x001d881a01007387 */ /* 0x000fe80000100800 */
[----:B------:R0:W-:Y:S04]  /*69880*/  STL [R1+0xfc], R17 ;  /* 0x0000fc1101007387 */ /* 0x0001e80000100800 */
[----:B------:R-:W-:Y:S01]  /*69890*/  STL [R1+0x1d8c], R25 ;  /* 0x001d8c1901007387 */ /* 0x000fe20000100800 */
[----:B0-----:R-:W-:-:S05]  /*698a0*/  F2FP.SATFINITE.E4M3.F32.PACK_AB_MERGE_C R17, R28, R22, RZ ;  /* 0x000000161c11723e */ /* 0x001fca00048070ff */
[----:B------:R-:W-:Y:S04]  /*698b0*/  STL [R1+0x24], R17 ;  /* 0x0000241101007387 */ /* 0x000fe80000100800 */
[----:B------:R0:W-:Y:S04]  /*698c0*/  STL [R1+0x1d90], R11 ;  /* 0x001d900b01007387 */ /* 0x0001e80000100800 */
[----:B------:R-:W-:Y:S04]  /*698d0*/  STL [R1+0x1c], R14 ;  /* 0x00001c0e01007387 */ /* 0x000fe80000100800 */
[----:B------:R-:W-:Y:S01]  /*698e0*/  STL [R1+0xc], R13 ;  /* 0x00000c0d01007387 */ /* 0x000fe20000100800 */
[----:B0-----:R-:W-:-:S05]  /*698f0*/  F2FP.SATFINITE.E4M3.F32.PACK_AB_MERGE_C R11, R12, R20, RZ ;  /* 0x000000140c0b723e */ /* 0x001fca00048070ff */
[----:B------:R-:W-:Y:S04]  /*69900*/  STL [R1+0xec], R11 ;  /* 0x0000ec0b01007387 */ /* 0x000fe80000100800 */
[----:B------:R0:W-:Y:S04]  /*69910*/  STL [R1+0xe8], R9 ;  /* 0x0000e80901007387 */ /* 0x0001e80000100800 */
[----:B------:R-:W-:Y:S04]  /*69920*/  STL [R1+0x4], R7 ;  /* 0x0000040701007387 */ /* 0x000fe80000100800 */
[----:B------:R-:W-:Y:S04]  /*69930*/  STL [R1+0x20], R5 ;  /* 0x0000200501007387 */ /* 0x000fe80000100800 */
[----:B0-----:R-:W2:Y:S04]  /*69940*/  LDL.LU R9, [R1+0x2e4] ;  /* 0x0002e40001097983 */ /* 0x001ea80000300800 */
[----:B------:R-:W-:Y:S04]  /*69950*/  STL [R1], R3 ;  /* 0x0000000301007387 */ /* 0x000fe80000100800 */
[----:B------:R-:W3:Y:S04]  /*69960*/  LDL.LU R29, [R1+0x2ec] ;  /* 0x0002ec00011d7983 */ /* 0x000ee80000300800 */
[----:B------:R-:W-:Y:S04]  /*69970*/  STL [R1+0x10], R0 ;  /* 0x0000100001007387 */ /* 0x000fe80000100800 */
[----:B---3--:R0:W-:Y:S04]  /*69980*/  STL [R1+0x1dac], R29 ;  /* 0x001dac1d01007387 */ /* 0x0081e80000100800 */
[----:B0-----:R-:W2:Y:S04]  /*69990*/  LDL.LU R29, [R1+0x2e0] ;  /* 0x0002e000011d7983 */ /* 0x001ea80000300800 */
[----:B------:R-:W3:Y:S04]  /*699a0*/  LDL.LU R28, [R1+0x2cc] ;  /* 0x0002cc00011c7983 */ /* 0x000ee80000300800 */
[----:B---3--:R0:W-:Y:S04]  /*699b0*/  STL [R1+0x1da4], R28 ;  /* 0x001da41c01007387 */ /* 0x0081e80000100800 */
[----:B0-----:R-:W3:Y:S04]  /*699c0*/  LDL.LU R28, [R1+0x2c0] ;  /* 0x0002c000011c7983 */ /* 0x001ee80000300800 */
[----:B---3--:R0:W-:Y:S04]  /*699d0*/  STL [R1+0x1da8], R28 ;  /* 0x001da81c01007387 */ /* 0x0081e80000100800 */
[----:B0-----:R-:W3:Y:S04]  /*699e0*/  LDL.LU R28, [R1+0x2e8] ;  /* 0x0002e800011c7983 */ /* 0x001ee80000300800 */
[----:B------:R-:W2:Y:S04]  /*699f0*/  LDL.LU R3, [R1+0x2b4] ;  /* 0x0002b40001037983 */ /* 0x000ea80000300800 */
        /* <DEDUP_REMOVED lines=34> */
[----:B------:R-:W3:Y:S04]  /*69c20*/  LDL.LU R29, [R1+0x1dac] ;  /* 0x001dac00011d7983 */ /* 0x000ee80000300800 */
[----:B------:R0:W-:Y:S04]  /*69c30*/  STL [R1+0x1d3c], R9 ;  /* 0x001d3c0901007387 */ /* 0x0001e80000100800 */
[----:B0-----:R-:W2:Y:S01]  /*69c40*/  LDL.LU R9, [R1+0x2c8] ;  /* 0x0002c80001097983 */ /* 0x001ea20000300800 */
[----:B---3--:R-:W-:-:S03]  /*69c50*/  F2FP.SATFINITE.E4M3.F32.PACK_AB_MERGE_C R29, R29, R28, RZ ;  /* 0x0000001c1d1d723e */ /* 0x008fc600048070ff */
[----:B------:R-:W3:Y:S04]  /*69c60*/  LDL.LU R28, [R1+0x1da8] ;  /* 0x001da800011c7983 */ /* 0x000ee80000300800 */
[----:B------:R0:W-:Y:S04]  /*69c70*/  STL [R1+0x1d38], R29 ;  /* 0x001d381d01007387 */ /* 0x0001e80000100800 */
[----:B0-----:R-:W3:Y:S02]  /*69c80*/  LDL.LU R29, [R1+0x2c4] ;  /* 0x0002c400011d7983 */ /* 0x001ee40000300800 */
[----:B---3--:R-:W-:-:S02]  /*69c90*/  F2FP.SATFINITE.E4M3.F32.PACK_AB_MERGE_C R29, R29, R28, RZ ;  /* 0x0000001c1d1d723e */ /* 0x008fc400048070ff */
[----:B------:R-:W2:Y:S01]  /*69ca0*/  LDL.LU R28, [R1+0x1da4] ;  /* 0x001da400011c7983 */ /* 0x000ea20000300800 */
[----:B------:R-:W-:Y:S02]  /*69cb0*/  F2FP.SATFINITE.E4M3.F32.PACK_AB_MERGE_C R3, R3, R0, RZ ;  /* 0x000000000303723e */ /* 0x000fe400048070ff */
[----:B--2---:R-:W-:Y:S02]  /*69cc0*/  F2FP.SATFINITE.E4M3.F32.PACK_AB_MERGE_C R9, R28, R9, RZ ;  /* 0x000000091c09723e */ /* 0x004fe400048070ff */
[----:B------:R-:W2:Y:S04]  /*69cd0*/  LDL.LU R28, [R1+0x18] ;  /* 0x00001800011c7983 */ /* 0x000ea80000300800 */
[----:B------:R0:W-:Y:S04]  /*69ce0*/  STL [R1+0xe4], R29 ;  /* 0x0000e41d01007387 */ /* 0x0001e80000100800 */
[----:B0-----:R-:W3:Y:S04]  /*69cf0*/  LDL.LU R29, [R1+0x104] ;  /* 0x00010400011d7983 */ /* 0x001ee80000300800 */
[----:B------:R0:W-:Y:S04]  /*69d00*/  STL [R1+0xe0], R9 ;  /* 0x0000e00901007387 */ /* 0x0001e80000100800 */
[----:B0-----:R-:W2:Y:S04]  /*69d10*/  LDL.LU R9, [R1+0x10c] ;  /* 0x00010c0001097983 */ /* 0x001ea80000300800 */
[----:B------:R-:W2:Y:S04]  /*69d20*/  LDL.LU R0, [R1+0x1da0] ;  /* 0x001da00001007983 */ /* 0x000ea80000300800 */
[----:B------:R0:W-:Y:S04]  /*69d30*/  STL [R1+0x1d40], R3 ;  /* 0x001d400301007387 */ /* 0x0001e80000100800 */
[----:B0-----:R-:W3:Y:S01]  /*69d40*/  LDL.LU R3, [R1+0x108] ;  /* 0x0001080001037983 */ /* 0x001ee20000300800 */
[----:B--2---:R-:W-:-:S03]  /*69d50*/  F2FP.SATFINITE.E4M3.F32.PACK_AB_MERGE_C R0, R0, R2, RZ ;  /* 0x000000020000723e */ /* 0x004fc600048070ff */
[----:B------:R-:W2:Y:S04]  /*69d60*/  LDL.LU R2, [R1+0x1d9c] ;  /* 0x001d9c0001027983 */ /* 0x000ea80000300800 */
[----:B------:R0:W-:Y:S04]  /*69d70*/  STL [R1+0x1d44], R0 ;  /* 0x001d440001007387 */ /* 0x0001e80000100800 */
[----:B0-----:R-:W3:Y:S01]  /*69d80*/  LDL.LU R0, [R1+0x100] ;  /* 0x0001000001007983 */ /* 0x001ee20000300800 */
[----:B--2---:R-:W-:-:S03]  /*69d90*/  F2FP.SATFINITE.E4M3.F32.PACK_AB_MERGE_C R2, R2, R4, RZ ;  /* 0x000000040202723e */ /* 0x004fc600048070ff */
[----:B------:R-:W2:Y:S02]  /*69da0*/  LDL.LU R4, [R1+0x1d98] ;  /* 0x001d980001047983 */ /* 0x000ea40000300800 */
[----:B--2---:R-:W-:Y:S02]  /*69db0*/  F2FP.SATFINITE.E4M3.F32.PACK_AB_MERGE_C R4, R4, R24, RZ ;  /* 0x000000180404723e */ /* 0x004fe400048070ff */
[----:B------:R-:W2:Y:S01]  /*69dc0*/  LDL.LU R24, [R1+0x1d94] ;  /* 0x001d940001187983 */ /* 0x000ea20000300800 */
[----:B------:R-:W-:Y:S02]  /*69dd0*/  F2FP.SATFINITE.E4M3.F32.PACK_AB_MERGE_C R22, R22, R11, RZ ;  /* 0x0000000b1616723e */ /* 0x000fe400048070ff */
[----:B------:R-:W-:Y:S02]  /*69de0*/  F2FP.SATFINITE.E4M3.F32.PACK_AB_MERGE_C R6, R6, R23, RZ ;  /* 0x000000170606723e */ /* 0x000fe400048070ff */
[----:B------:R-:W-:Y:S02]  /*69df0*/  F2FP.SATFINITE.E4M3.F32.PACK_AB_MERGE_C R26, R26, R25, RZ ;  /* 0x000000191a1a723e */ /* 0x000fe400048070ff */
[----:B------:R-:W-:-:S02]  /*69e00*/  F2FP.SATFINITE.E4M3.F32.PACK_AB_MERGE_C R7, R7, R27, RZ ;  /* 0x0000001b0707723e */ /* 0x000fc400048070ff */
[----:B------:R-:W-:Y:S02]  /*69e10*/  F2FP.SATFINITE.E4M3.F32.PACK_AB_MERGE_C R8, R8, R17, RZ ;  /* 0x000000110808723e */ /* 0x000fe400048070ff */
[----:B------:R-:W-:Y:S02]  /*69e20*/  F2FP.SATFINITE.E4M3.F32.PACK_AB_MERGE_C R10, R10, R15, RZ ;  /* 0x0000000f0a0a723e */ /* 0x000fe400048070ff */
[----:B------:R-:W-:Y:S02]  /*69e30*/  F2FP.SATFINITE.E4M3.F32.PACK_AB_MERGE_C R12, R12, R16, RZ ;  /* 0x000000100c0c723e */ /* 0x000fe400048070ff */
[----:B------:R-:W-:Y:S02]  /*69e40*/  F2FP.SATFINITE.E4M3.F32.PACK_AB_MERGE_C R21, R21, R14, RZ ;  /* 0x0000000e1515723e */ /* 0x000fe400048070ff */
[----:B------:R-:W-:Y:S02]  /*69e50*/  F2FP.SATFINITE.E4M3.F32.PACK_AB_MERGE_C R20, R20, R13, RZ ;  /* 0x0000000d1414723e */ /* 0x000fe400048070ff */
[----:B--2---:R-:W-:-:S02]  /*69e60*/  F2FP.SATFINITE.E4M3.F32.PACK_AB_MERGE_C R5, R5, R24, RZ ;  /* 0x000000180505723e */ /* 0x004fc400048070ff */
[----:B------:R-:W2:Y:S04]  /*69e70*/  LDL.LU R24, [R1+0x2c] ;  /* 0x00002c0001187983 */ /* 0x000ea80000300800 */
[----:B------:R-:W2:Y:S04]  /*69e80*/  LDL.LU R23, [R1+0x14] ;  /* 0x0000140001177983 */ /* 0x000ea80000300800 */
[----:B------:R-:W2:Y:S04]  /*69e90*/  LDL.LU R11, [R1+0x1d90] ;  /* 0x001d9000010b7983 */ /* 0x000ea80000300800 */
[----:B------:R0:W-:Y:S04]  /*69ea0*/  STL [R1+0xcc], R22 ;  /* 0x0000cc1601007387 */ /* 0x0001e80000100800 */
[----:B0-----:R-:W2:Y:S04]  /*69eb0*/  LDL.LU R22, [R1+0x8] ;  /* 0x0000080001167983 */ /* 0x001ea80000300800 */
[----:B------:R-:W2:Y:S04]  /*69ec0*/  LDL.LU R25, [R1+0x1d8c] ;  /* 0x001d8c0001197983 */ /* 0x000ea80000300800 */
[----:B------:R0:W-:Y:S04]  /*69ed0*/  STL [R1+0xc8], R26 ;  /* 0x0000c81a01007387 */ /* 0x0001e80000100800 */
[----:B0-----:R-:W2:Y:S04]  /*69ee0*/  LDL.LU R26, [R1+0x1d88] ;  /* 0x001d8800011a7983 */ /* 0x001ea80000300800 */
[----:B------:R-:W2:Y:S04]  /*69ef0*/  LDL.LU R27, [R1+0x1d84] ;  /* 0x001d8400011b7983 */ /* 0x000ea80000300800 */
[----:B------:R-:W2:Y:S04]  /*69f00*/  LDL.LU R17, [R1+0x1d80] ;  /* 0x001d800001117983 */ /* 0x000ea80000300800 */
[----:B------:R-:W2:Y:S04]  /*69f10*/  LDL.LU R15, [R1+0x1d7c] ;  /* 0x001d7c00010f7983 */ /* 0x000ea80000300800 */
[----:B------:R-:W3:Y:S04]  /*69f20*/  LDL.LU R16, [R1+0x1d78] ;  /* 0x001d780001107983 */ /* 0x000ee80000300800 */
[----:B------:R-:W4:Y:S04]  /*69f30*/  LDL.LU R14, [R1+0x1d74] ;  /* 0x001d7400010e7983 */ /* 0x000f280000300800 */
[----:B------:R-:W5:Y:S01]  /*69f40*/  LDL.LU R13, [R1+0x1d70] ;  /* 0x001d7000010d7983 */ /* 0x000f620000300800 */
[----:B------:R-:W-:-:S02]  /*69f50*/  LOP3.LUT R19, R19, 0xffff, RZ, 0xc0, !PT ;  /* 0x0000ffff13137812 */ /* 0x000fc400078ec0ff */
[----:B------:R-:W-:Y:S02]  /*69f60*/  LOP3.LUT R18, R18, 0xffff, RZ, 0xc0, !PT ;  /* 0x0000ffff12127812 */ /* 0x000fe400078ec0ff */
[----:B------:R-:W-:Y:S01]  /*69f70*/  LOP3.LUT R28, R28, 0xffff, RZ, 0xc0, !PT ;  /* 0x0000ffff1c1c7812 */ /* 0x000fe200078ec0ff */
[----:B------:R-:W-:Y:S04]  /*69f80*/  STL [R1+0x6c], R19 ;  /* 0x00006c1301007387 */ /* 0x000fe80000100800 */
[----:B------:R-:W-:Y:S01]  /*69f90*/  STL [R1+0x64], R18 ;  /* 0x0000641201007387 */ /* 0x000fe20000100800 */
[----:B--2---:R-:W-:Y:S02]  /*69fa0*/  LOP3.LUT R15, R15, 0xffff, RZ, 0xc0, !PT ;  /* 0x0000ffff0f0f7812 */ /* 0x004fe400078ec0ff */
[----:B---3--:R-:W-:-:S02]  /*69fb0*/  LOP3.LUT R16, R16, 0xffff, RZ, 0xc0, !PT ;  /* 0x0000ffff10107812 */ /* 0x008fc400078ec0ff */
[----:B----4-:R-:W-:-:S04]  /*69fc0*/  LOP3.LUT R14, R14, 0xffff, RZ, 0xc0, !PT ;  /* 0x0000ffff0e0e7812 */ /* 0x010fc800078ec0ff */
[----:B-----5:R-:W-:Y:S01]  /*69fd0*/  PRMT R13, R14, 0x3340, R13 ;  /* 0x000033400e0d7816 */ /* 0x020fe2000000000d */
[----:B------:R0:W-:Y:S04]  /*69fe0*/  STL [R1+0x60], R14 ;  /* 0x0000600e01007387 */ /* 0x0001e80000100800 */
[----:B------:R-:W-:Y:S04]  /*69ff0*/  STL [R1+0x70], R15 ;  /* 0x0000700f01007387 */ /* 0x000fe80000100800 */
[----:B0-----:R-:W2:Y:S01]  /*6a000*/  LDL.LU R14, [R1+0x1d6c] ;  /* 0x001d6c00010e7983 */ /* 0x001ea20000300800 */
[----:B------:R-:W-:-:S03]  /*6a010*/  F2FP.SATFINITE.E4M3.F32.PACK_AB_MERGE_C R0, R29, R0, RZ ;  /* 0x000000001d00723e */ /* 0x000fc600048070ff */
[----:B------:R-:W-:Y:S01]  /*6a020*/  STL [R1+0x58], R28 ;  /* 0x0000581c01007387 */ /* 0x000fe20000100800 */
[----:B------:R-:W-:-:S03]  /*6a030*/  F2FP.SATFINITE.E4M3.F32.PACK_AB_MERGE_C R9, R9, R3, RZ ;  /* 0x000000030909723e */ /* 0x000fc600048070ff */
[----:B------:R0:W-:Y:S02]  /*6a040*/  STL [R1+0x44], R16 ;  /* 0x0000441001007387 */ /* 0x0001e40000100800 */
[----:B0-----:R-:W-:Y:S02]  /*6a050*/  PRMT R16, R28, 0x3340, R16 ;  /* 0x000033401c107816 */ /* 0x001fe40000000010 */
[----:B--2---:R-:W-:Y:S02]  /*6a060*/  PRMT R14, R15, 0x3340, R14 ;  /* 0x000033400f0e7816 */ /* 0x004fe4000000000e */
[----:B------:R-:W-:Y:S02]  /*6a070*/  PRMT R15, R19, 0x3340, R18 ;  /* 0x00003340130f7816 */ /* 0x000fe40000000012 */
[----:B------:R-:W2:Y:S04]  /*6a080*/  LDL.LU R18, [R1+0x1d68] ;  /* 0x001d680001127983 */ /* 0x000ea80000300800 */
[----:B------:R-:W3:Y:S01]  /*6a090*/  LDL.LU R19, [R1+0x1d64] ;  /* 0x001d640001137983 */ /* 0x000ee20000300800 */
[----:B------:R-:W-:-:S03]  /*6a0a0*/  PRMT R13, R15, 0x5410, R13 ;  /* 0x000054100f0d7816 */ /* 0x000fc6000000000d */
[----:B------:R-:W4:Y:S04]  /*6a0b0*/  LDL.LU R28, [R1+0x1d60] ;  /* 0x001d6000011c7983 */ /* 0x000f280000300800 */
[----:B------:R-:W5:Y:S04]  /*6a0c0*/  LDL.LU R29, [R1+0x5c] ;  /* 0x00005c00011d7983 */ /* 0x000f680000300800 */
[----:B------:R0:W-:Y:S04]  /*6a0d0*/  STL [R1+0xa8], R0 ;  /* 0x0000a80001007387 */ /* 0x0001e80000100800 */
[----:B0-----:R-:W2:Y:S04]  /*6a0e0*/  LDL.LU R0, [R1+0x50] ;  /* 0x0000500001007983 */ /* 0x001ea80000300800 */
[----:B------:R-:W2:Y:S04]  /*6a0f0*/  LDL.LU R3, [R1+0x48] ;  /* 0x0000480001037983 */ /* 0x000ea80000300800 */
[----:B------:R0:W-:Y:S04]  /*6a100*/  STL [R1+0x8c], R9 ;  /* 0x00008c0901007387 */ /* 0x0001e80000100800 */
[----:B0-----:R-:W2:Y:S04]  /*6a110*/  LDL.LU R9, [R1+0x40] ;  /* 0x0000400001097983 */ /* 0x001ea80000300800 */
[----:B------:R-:W2:Y:S04]  /*6a120*/  LDL.LU R15, [R1+0x68] ;  /* 0x00006800010f7983 */ /* 0x000ea80000300800 */
[----:B------:R0:W-:Y:S04]  /*6a130*/  STL [R1+0x104], R13 ;  /* 0x0001040d01007387 */ /* 0x0001e80000100800 */
[----:B0-----:R-:W3:Y:S01]  /*6a140*/  LDL.LU R13, [R1+0x4c] ;  /* 0x00004c00010d7983 */ /* 0x001ee20000300800 */
[----:B------:R-:W-:-:S02]  /*6a150*/  PRMT R16, R16, 0x5410, R14 ;  /* 0x0000541010107816 */ /* 0x000fc4000000000e */
[----:B------:R-:W-:-:S03]  /*6a160*/  LOP3.LUT R23, R23, 0xffff, RZ, 0xc0, !PT ;  /* 0x0000ffff17177812 */ /* 0x000fc600078ec0ff */
[----:B------:R0:W-:Y:S02]  /*6a170*/  STL [R1+0x100], R16 ;  /* 0x0001001001007387 */ /* 0x0001e40000100800 */
[----:B0-----:R-:W-:Y:S02]  /*6a180*/  LOP3.LUT R16, R17, 0xffff, RZ, 0xc0, !PT ;  /* 0x0000ffff11107812 */ /* 0x001fe400078ec0ff */
[----:B--2---:R-:W-:Y:S02]  /*6a190*/  LOP3.LUT R14, R15, 0xffff, RZ, 0xc0, !PT ;  /* 0x0000ffff0f0e7812 */ /* 0x004fe400078ec0ff */
[----:B---3--:R-:W-:Y:S02]  /*6a1a0*/  LOP3.LUT R15, R13, 0xffff, RZ, 0xc0, !PT ;  /* 0x0000ffff0d0f7812 */ /* 0x008fe400078ec0ff */
[----:B------:R-:W-:Y:S02]  /*6a1b0*/  LOP3.LUT R13, R24, 0xffff, RZ, 0xc0, !PT ;  /* 0x0000ffff180d7812 */ /* 0x000fe400078ec0ff */
[----:B------:R-:W-:Y:S01]  /*6a1c0*/  LOP3.LUT R24, R22, 0xffff, RZ, 0xc0, !PT ;  /* 0x0000ffff16187812 */ /* 0x000fe200078ec0ff */
[----:B------:R4:W-:Y:S04]  /*6a1d0*/  STL [R1+0x74], R15 ;  /* 0x0000740f01007387 */ /* 0x0009e80000100800 */
[----:B------:R-:W-:Y:S04]  /*6a1e0*/  STL [R1+0x78], R14 ;  /* 0x0000780e01007387 */ /* 0x000fe80000100800 */
[----:B------:R-:W-:Y:S01]  /*6a1f0*/  STL [R1+0x7c], R13 ;  /* 0x00007c0d01007387 */ /* 0x000fe20000100800 */
[----:B----4-:R-:W-:-:S03]  /*6a200*/  LOP3.LUT R15, R28, 0xffff, RZ, 0xc0, !PT ;  /* 0x0000ffff1c0f7812 */ /* 0x010fc600078ec0ff */
[----:B------:R-:W-:Y:S04]  /*6a210*/  STL [R1+0x4c], R23 ;  /* 0x00004c1701007387 */ /* 0x000fe80000100800 */
[----:B------:R-:W-:Y:S04]  /*6a220*/  STL [R1+0x34], R24 ;  /* 0x0000341801007387 */ /* 0x000fe80000100800 */
[----:B------:R-:W2:Y:S01]  /*6a230*/  LDL R28, [R1+0x74] ;  /* 0x00007400011c7983 */ /* 0x000ea20000100800 */
[----:B------:R-:W-:Y:S02]  /*6a240*/  LOP3.LUT R22, R19, 0xffff, RZ, 0xc0, !PT ;  /* 0x0000ffff13167812 */ /* 0x000fe400078ec0ff */
[----:B------:R-:W-:Y:S01]  /*6a250*/  LOP3.LUT R18, R18, 0xffff, RZ, 0xc0, !PT ;  /* 0x0000ffff12127812 */ /* 0x000fe200078ec0ff */
[----:B------:R0:W-:Y:S01]  /*6a260*/  STL [R1+0x2c], R15 ;  /* 0x00002c0f01007387 */ /* 0x0001e20000100800 */
[----:B------:R-:W-:-:S03]  /*6a270*/  PRMT R17, R23, 0x3340, R24 ;  /* 0x0000334017117816 */ /* 0x000fc60000000018 */
[----:B------:R-:W-:Y:S04]  /*6a280*/  STL [R1+0x28], R22 ;  /* 0x0000281601007387 */ /* 0x000fe80000100800 */
[----:B------:R3:W-:Y:S01]  /*6a290*/  STL [R1+0x18], R18 ;  /* 0x0000181201007387 */ /* 0x0007e20000100800 */
[----:B0-----:R-:W-:-:S03]  /*6a2a0*/  PRMT R15, R15, 0x3340, R1 ;  /* 0x000033400f0f7816 */ /* 0x001fc60000000001 */
[----:B------:R0:W-:Y:S04]  /*6a2b0*/  STL [R1+0x14], R16 ;  /* 0x0000141001007387 */ /* 0x0001e80000100800 */
[----:B------:R-:W4:Y:S01]  /*6a2c0*/  LDL.LU R24, [R1+0x1d5c] ;  /* 0x001d5c0001187983 */ /* 0x000f220000300800 */
[----:B---3--:R-:W-:-:S03]  /*6a2d0*/  PRMT R18, R22, 0x3340, R18 ;  /* 0x0000334016127816 */ /* 0x008fc60000000012 */
[----:B------:R-:W3:Y:S01]  /*6a2e0*/  LDL.LU R23, [R1+0x1d58] ;  /* 0x001d580001177983 */ /* 0x000ee20000300800 */
[----:B0-----:R-:W-:-:S03]  /*6a2f0*/  PRMT R16, R16, 0x3340, R1 ;  /* 0x0000334010107816 */ /* 0x001fc60000000001 */
[----:B------:R-:W3:Y:S01]  /*6a300*/  LDL.LU R22, [R1+0x1d54] ;  /* 0x001d540001167983 */ /* 0x000ee20000300800 */
[----:B------:R-:W0:Y:S01]  /*6a310*/  S2R R19, SR_TID.X ;  /* 0x0000000000137919 */ /* 0x000e220000002100 */
[----:B------:R-:W-:Y:S02]  /*6a320*/  PRMT R17, R17, 0x5410, R15 ;  /* 0x0000541011117816 */ /* 0x000fe4000000000f */
[----:B------:R-:W-:Y:S01]  /*6a330*/  PRMT R13, R13, 0x3340, R1 ;  /* 0x000033400d0d7816 */ /* 0x000fe20000000001 */
[----:B------:R-:W3:Y:S01]  /*6a340*/  LDL.LU R15, [R1+0x54] ;  /* 0x00005400010f7983 */ /* 0x000ee20000300800 */
[----:B------:R-:W-:-:S03]  /*6a350*/  PRMT R16, R18, 0x5410, R16 ;  /* 0x0000541012107816 */ /* 0x000fc60000000010 */
[----:B------:R-:W-:Y:S01]  /*6a360*/  STL [R1+0xf8], R17 ;  /* 0x0000f81101007387 */ /* 0x000fe20000100800 */
[----:B0-----:R-:W-:-:S05]  /*6a370*/  IMAD.SHL.U32 R19, R19, 0x200, RZ ;  /* 0x0000020013137824 */ /* 0x001fca00078e00ff */
[----:B------:R-:W-:Y:S02]  /*6a380*/  LOP3.LUT R19, R19, 0x3000, RZ, 0xc0, !PT ;  /* 0x0000300013137812 */ /* 0x000fe400078ec0ff */
[----:B--2---:R-:W-:Y:S02]  /*6a390*/  PRMT R14, R14, 0x3340, R28 ;  /* 0x000033400e0e7816 */ /* 0x004fe4000000001c */
[----:B------:R-:W0:Y:S02]  /*6a3a0*/  S2R R28, SR_TID.X ;  /* 0x00000000001c7919 */ /* 0x000e240000002100 */
[----:B------:R-:W-:Y:S01]  /*6a3b0*/  PRMT R13, R14, 0x5410, R13 ;  /* 0x000054100e0d7816 */ /* 0x000fe2000000000d */
[----:B0-----:R-:W-:-:S05]  /*6a3c0*/  IMAD.SHL.U32 R28, R28, 0x20, RZ ;  /* 0x000000201c1c7824 */ /* 0x001fca00078e00ff */
[----:B------:R-:W-:-:S05]  /*6a3d0*/  LOP3.LUT R19, R19, 0xc60, R28, 0xf8, !PT ;  /* 0x00000c6013137812 */ /* 0x000fca00078ef81c */
[----:B------:R-:W-:Y:S04]  /*6a3e0*/  STL [R1+0x1d30], R19 ;  /* 0x001d301301007387 */ /* 0x000fe80000100800 */
[----:B------:R5:W-:Y:S01]  /*6a3f0*/  STL [R1+0xf4], R16 ;  /* 0x0000f41001007387 */ /* 0x000be20000100800 */
[----:B---3--:R-:W-:Y:S02]  /*6a400*/  LOP3.LUT R14, R23, 0xffff, RZ, 0xc0, !PT ;  /* 0x0000ffff170e7812 */ /* 0x008fe400078ec0ff */
[----:B-----5:R-:W-:Y:S02]  /*6a410*/  LOP3.LUT R16, R29, 0xffff, RZ, 0xc0, !PT ;  /* 0x0000ffff1d107812 */ /* 0x020fe400078ec0ff */
[----:B------:R-:W2:Y:S04]  /*6a420*/  LDL.LU R29, [R1+0x1c] ;  /* 0x00001c00011d7983 */ /* 0x000ea80000300800 */
[----:B------:R0:W-:Y:S02]  /*6a430*/  STL [R1+0xf0], R13 ;  /* 0x0000f00d01007387 */ /* 0x0001e40000100800 */
[----:B0-----:R-:W-:-:S02]  /*6a440*/  LOP3.LUT R13, R22, 0xffff, RZ, 0xc0, !PT ;  /* 0x0000ffff160d7812 */ /* 0x001fc400078ec0ff */
[----:B------:R-:W3:Y:S04]  /*6a450*/  LDL.LU R22, [R1+0x1d50] ;  /* 0x001d500001167983 */ /* 0x000ee80000300800 */
[----:B------:R-:W5:Y:S01]  /*6a460*/  LDL.LU R23, [R1+0x1d4c] ;  /* 0x001d4c0001177983 */ /* 0x000f620000300800 */
[----:B------:R-:W-:Y:S02]  /*6a470*/  LOP3.LUT R19, R3, 0xffff, RZ, 0xc0, !PT ;  /* 0x0000ffff03137812 */ /* 0x000fe400078ec0ff */
[----:B------:R-:W-:Y:S02]  /*6a480*/  LOP3.LUT R3, R9, 0xffff, RZ, 0xc0, !PT ;  /* 0x0000ffff09037812 */ /* 0x000fe400078ec0ff */
[----:B------:R-:W-:Y:S02]  /*6a490*/  LOP3.LUT R18, R0, 0xffff, RZ, 0xc0, !PT ;  /* 0x0000ffff00127812 */ /* 0x000fe400078ec0ff */
[----:B------:R-:W-:Y:S01]  /*6a4a0*/  LOP3.LUT R0, R27, 0xffff, RZ, 0xc0, !PT ;  /* 0x0000ffff1b007812 */ /* 0x000fe200078ec0ff */
[----:B------:R-:W-:Y:S01]  /*6a4b0*/  STL [R1+0x48], R19 ;  /* 0x0000481301007387 */ /* 0x000fe20000100800 */
[----:B------:R-:W-:-:S02]  /*6a4c0*/  LOP3.LUT R28, R26, 0xffff, RZ, 0xc0, !PT ;  /* 0x0000ffff1a1c7812 */ /* 0x000fc400078ec0ff */
[----:B------:R-:W-:Y:S01]  /*6a4d0*/  LOP3.LUT R17, R15, 0xffff, RZ, 0xc0, !PT ;  /* 0x0000ffff0f117812 */ /* 0x000fe200078ec0ff */
[----:B------:R-:W-:Y:S01]  /*6a4e0*/  STL [R1+0x8], R3 ;  /* 0x0000080301007387 */ /* 0x000fe20000100800 */
[----:B------:R-:W-:Y:S02]  /*6a4f0*/  LOP3.LUT R9, R25, 0xffff, RZ, 0xc0, !PT ;  /* 0x0000ffff19097812 */ /* 0x000fe400078ec0ff */
[----:B----4-:R-:W-:Y:S02]  /*6a500*/  LOP3.LUT R15, R24, 0xffff, RZ, 0xc0, !PT ;  /* 0x0000ffff180f7812 */ /* 0x010fe400078ec0ff */
[----:B------:R-:W-:Y:S01]  /*6a510*/  LOP3.LUT R27, R11, 0xffff, RZ, 0xc0, !PT ;  /* 0x0000ffff0b1b7812 */ /* 0x000fe200078ec0ff */
[----:B------:R-:W4:Y:S01]  /*6a520*/  LDL.LU R24, [R1+0x1d48] ;  /* 0x001d480001187983 */ /* 0x000f220000300800 */
[----:B------:R-:W-:-:S03]  /*6a530*/  PRMT R11, R18, 0x3340, R1 ;  /* 0x00003340120b7816 */ /* 0x000fc60000000001 */
[----:B------:R-:W-:Y:S01]  /*6a540*/  STL [R1+0x50], R0 ;  /* 0x0000500001007387 */ /* 0x000fe20000100800 */
[----:B------:R-:W-:-:S03]  /*6a550*/  PRMT R25, R16, 0x3340, R17 ;  /* 0x0000334010197816 */ /* 0x000fc60000000011 */
[----:B------:R0:W-:Y:S01]  /*6a560*/  STL [R1+0x54], R28 ;  /* 0x0000541c01007387 */ /* 0x0001e20000100800 */
[----:B------:R-:W-:-:S03]  /*6a570*/  PRMT R26, R19, 0x3340, R3 ;  /* 0x00003340131a7816 */ /* 0x000fc60000000003 */
[----:B------:R-:W-:Y:S04]  /*6a580*/  STL [R1+0x38], R9 ;  /* 0x0000380901007387 */ /* 0x000fe80000100800 */
[----:B------:R-:W-:Y:S04]  /*6a590*/  STL [R1+0x3c], R27 ;  /* 0x00003c1b01007387 */ /* 0x000fe80000100800 */
[----:B------:R1:W-:Y:S01]  /*6a5a0*/  STL [R1+0x1d34], R18 ;  /* 0x001d341201007387 */ /* 0x0003e20000100800 */
[----:B0-----:R-:W-:Y:S02]  /*6a5b0*/  PRMT R28, R28, 0x3340, R9 ;  /* 0x000033401c1c7816 */ /* 0x001fe40000000009 */
[----:B-1----:R-:W-:-:S02]  /*6a5c0*/  PRMT R18, R25, 0x5410, R11 ;  /* 0x0000541019127816 */ /* 0x002fc4000000000b */
[----:B---3--:R-:W-:Y:S02]  /*6a5d0*/  PRMT R22, R13, 0x3340, R22 ;  /* 0x000033400d167816 */ /* 0x008fe40000000016 */
[----:B-----5:R-:W-:Y:S02]  /*6a5e0*/  PRMT R23, R0, 0x3340, R23 ;  /* 0x0000334000177816 */ /* 0x020fe40000000017 */
[----:B------:R-:W3:Y:S04]  /*6a5f0*/  LDL.LU R0, [R1+0x1d44] ;  /* 0x001d440001007983 */ /* 0x000ee80000300800 */
[----:B------:R-:W5:Y:S04]  /*6a600*/  LDL.LU R3, [R1+0x1d40] ;  /* 0x001d400001037983 */ /* 0x000f680000300800 */
[----:B------:R-:W3:Y:S04]  /*6a610*/  LDL.LU R19, [R1+0x20] ;  /* 0x0000200001137983 */ /* 0x000ee80000300800 */
[----:B------:R-:W3:Y:S04]  /*6a620*/  LDL.LU R9, [R1+0x1d3c] ;  /* 0x001d3c0001097983 */ /* 0x000ee80000300800 */
[----:B------:R-:W3:Y:S04]  /*6a630*/  LDL.LU R25, [R1+0x4] ;  /* 0x0000040001197983 */ /* 0x000ee80000300800 */
[----:B------:R-:W3:Y:S04]  /*6a640*/  LDL.LU R11, [R1] ;  /* 0x00000000010b7983 */ /* 0x000ee80000300800 */
[----:B------:R0:W-:Y:S02]  /*6a650*/  STL [R1+0xdc], R18 ;  /* 0x0000dc1201007387 */ /* 0x0001e40000100800 */
[----:B0-----:R-:W-:-:S02]  /*6a660*/  PRMT R18, R26, 0x5410, R22 ;  /* 0x000054101a127816 */ /* 0x001fc40000000016 */
[----:B------:R-:W3:Y:S04]  /*6a670*/  LDL.LU R26, [R1+0x24] ;  /* 0x00002400011a7983 */ /* 0x000ee80000300800 */
[----:B------:R-:W5:Y:S01]  /*6a680*/  LDL.LU R22, [R1+0xc] ;  /* 0x00000c0001167983 */ /* 0x000f620000300800 */
[----:B----4-:R-:W-:Y:S02]  /*6a690*/  PRMT R24, R27, 0x3340, R24 ;  /* 0x000033401b187816 */ /* 0x010fe40000000018 */
[----:B------:R-:W-:Y:S01]  /*6a6a0*/  PRMT R27, R14, 0x3340, R15 ;  /* 0x000033400e1b7816 */ /* 0x000fe2000000000f */
[----:B------:R0:W-:Y:S03]  /*6a6b0*/  STL [R1+0xd8], R18 ;  /* 0x0000d81201007387 */ /* 0x0001e60000100800 */
[----:B------:R-:W-:-:S02]  /*6a6c0*/  PRMT R27, R27, 0x5410, R23 ;  /* 0x000054101b1b7816 */ /* 0x000fc40000000017 */
[----:B------:R-:W-:Y:S02]  /*6a6d0*/  PRMT R23, R28, 0x5410, R24 ;  /* 0x000054101c177816 */ /* 0x000fe40000000018 */
[----:B--2---:R-:W-:Y:S01]  /*6a6e0*/  LOP3.LUT R29, R29, 0xffff, RZ, 0xc0, !PT ;  /* 0x0000ffff1d1d7812 */ /* 0x004fe200078ec0ff */
[----:B0-----:R-:W2:Y:S04]  /*6a6f0*/  LDL.LU R18, [R1+0x10] ;  /* 0x0000100001127983 */ /* 0x001ea80000300800 */
[----:B------:R3:W-:Y:S01]  /*6a700*/  STL [R1+0xd4], R27 ;  /* 0x0000d41b01007387 */ /* 0x0007e20000100800 */
[----:B------:R-:W-:Y:S02]  /*6a710*/  LOP3.LUT R24, R7, 0xffff, RZ, 0xc0, !PT ;  /* 0x0000ffff07187812 */ /* 0x000fe400078ec0ff */
[----:B------:R-:W-:Y:S01]  /*6a720*/  LOP3.LUT R21, R21, 0xffff, RZ, 0xc0, !PT ;  /* 0x0000ffff15157812 */ /* 0x000fe200078ec0ff */
[----:B------:R-:W-:Y:S01]  /*6a730*/  STL [R1+0xd0], R23 ;  /* 0x0000d01701007387 */ /* 0x000fe20000100800 */
[----:B---3--:R-:W-:-:S02]  /*6a740*/  LOP3.LUT R27, R26, 0xffff, RZ, 0xc0, !PT ;  /* 0x0000ffff1a1b7812 */ /* 0x008fc400078ec0ff */
[----:B-----5:R-:W-:-:S03]  /*6a750*/  LOP3.LUT R22, R22, 0xffff, RZ, 0xc0, !PT ;  /* 0x0000ffff16167812 */ /* 0x020fc600078ec0ff */
[----:B------:R0:W-:Y:S04]  /*6a760*/  STL [R1+0xc4], R27 ;  /* 0x0000c41b01007387 */ /* 0x0001e80000100800 */
[----:B------:R1:W-:Y:S04]  /*6a770*/  STL [R1+0xc0], R29 ;  /* 0x0000c01d01007387 */ /* 0x0003e80000100800 */
[----:B------:R-:W-:Y:S01]  /*6a780*/  STL [R1+0xbc], R22 ;  /* 0x0000bc1601007387 */ /* 0x000fe20000100800 */
[----:B0-----:R-:W-:-:S03]  /*6a790*/  PRMT R27, R27, 0x3340, R29 ;  /* 0x000033401b1b7816 */ /* 0x001fc6000000001d */
[----:B------:R-:W-:Y:S04]  /*6a7a0*/  STL [R1+0x24], R24 ;  /* 0x0000241801007387 */ /* 0x000fe80000100800 */
[----:B------:R0:W-:Y:S04]  /*6a7b0*/  STL [R1+0x1c], R21 ;  /* 0x00001c1501007387 */ /* 0x0001e80000100800 */
[----:B-1----:R-:W3:Y:S01]  /*6a7c0*/  LDL.LU R29, [R1+0x1d38] ;  /* 0x001d3800011d7983 */ /* 0x002ee20000300800 */
[----:B------:R-:W-:Y:S02]  /*6a7d0*/  LOP3.LUT R26, R25, 0xffff, RZ, 0xc0, !PT ;  /* 0x0000ffff191a7812 */ /* 0x000fe400078ec0ff */
[----:B------:R-:W-:-:S02]  /*6a7e0*/  LOP3.LUT R25, R11, 0xffff, RZ, 0xc0, !PT ;  /* 0x0000ffff0b197812 */ /* 0x000fc400078ec0ff */
[----:B------:R-:W-:Y:S02]  /*6a7f0*/  LOP3.LUT R9, R9, 0xffff, RZ, 0xc0, !PT ;  /* 0x0000ffff09097812 */ /* 0x000fe400078ec0ff */
[----:B------:R-:W-:Y:S02]  /*6a800*/  LOP3.LUT R3, R3, 0xffff, RZ, 0xc0, !PT ;  /* 0x0000ffff03037812 */ /* 0x000fe400078ec0ff */
[----:B------:R-:W-:Y:S02]  /*6a810*/  LOP3.LUT R11, R2, 0xffff, RZ, 0xc0, !PT ;  /* 0x0000ffff020b7812 */ /* 0x000fe400078ec0ff */
[----:B------:R-:W-:Y:S02]  /*6a820*/  LOP3.LUT R28, R5, 0xffff, RZ, 0xc0, !PT ;  /* 0x0000ffff051c7812 */ /* 0x000fe400078ec0ff */
[----:B------:R-:W-:Y:S02]  /*6a830*/  PRMT R7, R21, 0x3340, R1 ;  /* 0x0000334015077816 */ /* 0x000fe40000000001 */
[----:B------:R-:W-:-:S02]  /*6a840*/  LOP3.LUT R10, R10, 0xffff, RZ, 0xc0, !PT ;  /* 0x0000ffff0a0a7812 */ /* 0x000fc400078ec0ff */
[--C-:B0-----:R-:W-:Y:S02]  /*6a850*/  PRMT R21, R22, 0x3340, R1.reuse ;  /* 0x0000334016157816 */ /* 0x101fe40000000001 */
[----:B------:R-:W-:Y:S02]  /*6a860*/  PRMT R2, R9, 0x3340, R1 ;  /* 0x0000334009027816 */ /* 0x000fe40000000001 */
[----:B------:R-:W-:Y:S02]  /*6a870*/  PRMT R22, R26, 0x3340, R25 ;  /* 0x000033401a167816 */ /* 0x000fe40000000019 */
[----:B------:R-:W-:Y:S02]  /*6a880*/  PRMT R5, R28, 0x3340, R1 ;  /* 0x000033401c057816 */ /* 0x000fe40000000001 */
[----:B------:R-:W-:Y:S02]  /*6a890*/  PRMT R23, R3, 0x3340, R11 ;  /* 0x0000334003177816 */ /* 0x000fe4000000000b */
[----:B------:R-:W-:-:S02]  /*6a8a0*/  PRMT R24, R24, 0x3340, R10 ;  /* 0x0000334018187816 */ /* 0x000fc4000000000a */
[----:B------:R-:W-:Y:S02]  /*6a8b0*/  PRMT R2, R22, 0x5410, R2 ;  /* 0x0000541016027816 */ /* 0x000fe40000000002 */
[----:B------:R-:W-:Y:S02]  /*6a8c0*/  PRMT R22, R23, 0x5410, R5 ;  /* 0x0000541017167816 */ /* 0x000fe40000000005 */
[----:B------:R-:W-:Y:S01]  /*6a8d0*/  PRMT R5, R24, 0x5410, R7 ;  /* 0x0000541018057816 */ /* 0x000fe20000000007 */
[----:B------:R0:W-:Y:S01]  /*6a8e0*/  STL [R1+0xb0], R2 ;  /* 0x0000b00201007387 */ /* 0x0001e20000100800 */
[----:B------:R-:W-:-:S03]  /*6a8f0*/  LOP3.LUT R19, R19, 0xffff, RZ, 0xc0, !PT ;  /* 0x0000ffff13137812 */ /* 0x000fc600078ec0ff */
[----:B------:R-:W-:Y:S01]  /*6a900*/  STL [R1+0xac], R22 ;  /* 0x0000ac1601007387 */ /* 0x000fe20000100800 */
[----:B------:R-:W-:-:S03]  /*6a910*/  LOP3.LUT R7, R0, 0xffff, RZ, 0xc0, !PT ;  /* 0x0000ffff00077812 */ /* 0x000fc600078ec0ff */
[----:B------:R2:W-:Y:S01]  /*6a920*/  STL [R1+0xa4], R5 ;  /* 0x0000a40501007387 */ /* 0x0005e20000100800 */
[----:B0-----:R-:W-:-:S03]  /*6a930*/  PRMT R2, R27, 0x5410, R21 ;  /* 0x000054101b027816 */ /* 0x001fc60000000015 */
[----:B------:R-:W4:Y:S01]  /*6a940*/  LDL.LU R27, [R1+0x58] ;  /* 0x00005800011b7983 */ /* 0x000f220000300800 */
[----:B------:R-:W-:-:S03]  /*6a950*/  LOP3.LUT R23, R4, 0xffff, RZ, 0xc0, !PT ;  /* 0x0000ffff04177812 */ /* 0x000fc600078ec0ff */
[----:B------:R0:W-:Y:S01]  /*6a960*/  STL [R1+0xa0], R2 ;  /* 0x0000a00201007387 */ /* 0x0001e20000100800 */
[----:B--2---:R-:W-:-:S03]  /*6a970*/  LOP3.LUT R5, R18, 0xffff, RZ, 0xc0, !PT ;  /* 0x0000ffff12057812 */ /* 0x004fc600078ec0ff */
[----:B------:R-:W2:Y:S01]  /*6a980*/  LDL.LU R21, [R1+0x44] ;  /* 0x0000440001157983 */ /* 0x000ea20000300800 */
[----:B------:R-:W-:-:S03]  /*6a990*/  LOP3.LUT R8, R8, 0xffff, RZ, 0xc0, !PT ;  /* 0x0000ffff08087812 */ /* 0x000fc600078ec0ff */
[----:B------:R-:W5:Y:S01]  /*6a9a0*/  LDL.LU R24, [R1+0x70] ;  /* 0x0000700001187983 */ /* 0x000f620000300800 */
[----:B0-----:R-:W-:-:S03]  /*6a9b0*/  LOP3.LUT R2, R6, 0xffff, RZ, 0xc0, !PT ;  /* 0x0000ffff06027812 */ /* 0x001fc600078ec0ff */
[----:B------:R-:W-:Y:S01]  /*6a9c0*/  STL [R1+0xc], R19 ;  /* 0x00000c1301007387 */ /* 0x000fe20000100800 */
[----:B------:R-:W-:Y:S02]  /*6a9d0*/  LOP3.LUT R4, R20, 0xffff, RZ, 0xc0, !PT ;  /* 0x0000ffff14047812 */ /* 0x000fe400078ec0ff */
[----:B------:R-:W-:Y:S02]  /*6a9e0*/  PRMT R6, R19, 0x3340, R5 ;  /* 0x0000334013067816 */ /* 0x000fe40000000005 */
[----:B---3--:R-:W-:Y:S02]  /*6a9f0*/  LOP3.LUT R18, R29, 0xffff, RZ, 0xc0, !PT ;  /* 0x0000ffff1d127812 */ /* 0x008fe400078ec0ff */
[----:B------:R-:W-:-:S03]  /*6aa00*/  LOP3.LUT R29, R12, 0xffff, RZ, 0xc0, !PT ;  /* 0x0000ffff0c1d7812 */ /* 0x000fc600078ec0ff */
[----:B------:R-:W-:Y:S01]  /*6aa10*/  STL [R1+0x80], R18 ;  /* 0x0000801201007387 */ /* 0x000fe20000100800 */
[----:B------:R-:W-:-:S03]  /*6aa20*/  PRMT R0, R18, 0x3340, R1 ;  /* 0x0000334012007816 */ /* 0x000fc60000000001 */
[----:B------:R0:W-:Y:S04]  /*6aa30*/  STL [R1+0x84], R7 ;  /* 0x0000840701007387 */ /* 0x0001e80000100800 */
[----:B------:R-:W-:Y:S04]  /*6aa40*/  STL [R1+0x10], R23 ;  /* 0x0000101701007387 */ /* 0x000fe80000100800 */
[----:B------:R1:W-:Y:S01]  /*6aa50*/  STL [R1+0x5c], R2 ;  /* 0x00005c0201007387 */ /* 0x0003e20000100800 */
[----:B------:R-:W-:-:S03]  /*6aa60*/  PRMT R0, R6, 0x5410, R0 ;  /* 0x0000541006007816 */ /* 0x000fc60000000000 */
[----:B------:R3:W-:Y:S01]  /*6aa70*/  STL [R1+0xb8], R8 ;  /* 0x0000b80801007387 */ /* 0x0007e20000100800 */
[----:B0-----:R-:W-:-:S03]  /*6aa80*/  PRMT R7, R7, 0x3340, R23 ;  /* 0x0000334007077816 */ /* 0x001fc60000000017 */
[----:B------:R0:W-:Y:S01]  /*6aa90*/  STL [R1+0x88], R29 ;  /* 0x0000881d01007387 */ /* 0x0001e20000100800 */
[----:B-1----:R-:W-:-:S03]  /*6aaa0*/  PRMT R2, R2, 0x3340, R1 ;  /* 0x0000334002027816 */ /* 0x002fc60000000001 */
[----:B------:R-:W-:Y:S01]  /*6aab0*/  STL [R1+0xb4], R4 ;  /* 0x0000b40401007387 */ /* 0x000fe20000100800 */
[----:B---3--:R-:W-:-:S03]  /*6aac0*/  PRMT R8, R8, 0x3340, R29 ;  /* 0x0000334008087816 */ /* 0x008fc6000000001d */
[----:B------:R-:W3:Y:S04]  /*6aad0*/  LDL.LU R18, [R1+0x1d34] ;  /* 0x001d340001127983 */ /* 0x000ee80000300800 */
[----:B------:R-:W2:Y:S04]  /*6aae0*/  LDL.LU R19, [R1+0x1d30] ;  /* 0x001d300001137983 */ /* 0x000ea80000300800 */
[----:B------:R-:W2:Y:S01]  /*6aaf0*/  LDL.LU R23, [R1+0x34] ;  /* 0x0000340001177983 */ /* 0x000ea20000300800 */
[----:B------:R-:W-:-:S03]  /*6ab00*/  PRMT R7, R7, 0x5410, R2 ;  /* 0x0000541007077816 */ /* 0x000fc60000000002 */
[----:B0-----:R-:W2:Y:S04]  /*6ab10*/  LDL.LU R29, [R1+0x18] ;  /* 0x00001800011d7983 */ /* 0x001ea80000300800 */
[----:B------:R-:W2:Y:S04]  /*6ab20*/  LDL.LU R6, [R1+0x64] ;  /* 0x0000640001067983 */ /* 0x000ea80000300800 */
[----:B------:R0:W-:Y:S04]  /*6ab30*/  STL [R1+0x9c], R0 ;  /* 0x00009c0001007387 */ /* 0x0001e80000100800 */
[----:B0-----:R-:W3:Y:S04]  /*6ab40*/  LDL.LU R0, [R1+0x60] ;  /* 0x0000600001007983 */ /* 0x001ee80000300800 */
[----:B------:R-:W3:Y:S01]  /*6ab50*/  LDL.LU R2, [R1+0x6c] ;  /* 0x00006c0001027983 */ /* 0x000ee20000300800 */
[----:B------:R-:W0:Y:S01]  /*6ab60*/  S2R R22, SR_TID.X ;  /* 0x0000000000167919 */ /* 0x000e220000002100 */
[----:B------:R-:W-:-:S02]  /*6ab70*/  PRMT R4, R4, 0x3340, R1 ;  /* 0x0000334004047816 */ /* 0x000fc40000000001 */
[----:B------:R1:W-:Y:S02]  /*6ab80*/  STL [R1+0x98], R7 ;  /* 0x0000980701007387 */ /* 0x0003e40000100800 */
[----:B-1----:R-:W-:Y:S01]  /*6ab90*/  PRMT R7, R8, 0x5410, R4 ;  /* 0x0000541008077816 */ /* 0x002fe20000000004 */
[C---:B0-----:R-:W-:Y:S02]  /*6aba0*/  IMAD.SHL.U32 R12, R22.reuse, 0x800, RZ ;  /* 0x00000800160c7824 */ /* 0x041fe400078e00ff */
[----:B------:R-:W-:-:S03]  /*6abb0*/  IMAD.SHL.U32 R20, R22, 0x10, RZ ;  /* 0x0000001016147824 */ /* 0x000fc600078e00ff */
[----:B------:R-:W-:-:S04]  /*6abc0*/  LOP3.LUT R12, R12, 0x3000, RZ, 0xc0, !PT ;  /* 0x000030000c0c7812 */ /* 0x000fc800078ec0ff */
[----:B------:R-:W-:Y:S02]  /*6abd0*/  LOP3.LUT R4, R12, 0x3f0, R20, 0xf8, !PT ;  /* 0x000003f00c047812 */ /* 0x000fe400078ef814 */
[----:B------:R-:W5:Y:S04]  /*6abe0*/  LDL.LU R20, [R1+0x28] ;  /* 0x0000280001147983 */ /* 0x000f680000300800 */
[----:B------:R0:W-:Y:S01]  /*6abf0*/  STL [R1+0x94], R7 ;  /* 0x0000940701007387 */ /* 0x0001e20000100800 */
[----:B--2---:R-:W-:-:S04]  /*6ac00*/  SHF.R.U32.HI R8, RZ, 0x8, R6 ;  /* 0x00000008ff087819 */ /* 0x004fc80000011606 */
[----:B------:R-:W-:Y:S02]  /*6ac10*/  LOP3.LUT R8, R8, 0xffff, RZ, 0xc0, !PT ;  /* 0x0000ffff08087812 */ /* 0x000fe400078ec0ff */
[----:B----4-:R-:W-:Y:S02]  /*6ac20*/  SHF.R.U32.HI R6, RZ, 0x8, R27 ;  /* 0x00000008ff067819 */ /* 0x010fe4000001161b */
[----:B------:R-:W2:Y:S01]  /*6ac30*/  LDL.LU R27, [R1+0x14] ;  /* 0x00001400011b7983 */ /* 0x000ea20000300800 */
[----:B---3--:R-:W-:-:S04]  /*6ac40*/  SHF.R.U32.HI R12, RZ, 0x8, R2 ;  /* 0x00000008ff0c7819 */ /* 0x008fc80000011602 */
[----:B------:R-:W-:Y:S02]  /*6ac50*/  LOP3.LUT R12, R12, 0xffff, RZ, 0xc0, !PT ;  /* 0x0000ffff0c0c7812 */ /* 0x000fe400078ec0ff */
[----:B0-----:R-:W-:Y:S02]  /*6ac60*/  SHF.R.U32.HI R7, RZ, 0x8, R0 ;  /* 0x00000008ff077819 */ /* 0x001fe40000011600 */
[----:B------:R-:W-:Y:S02]  /*6ac70*/  PRMT R8, R12, 0x3340, R8 ;  /* 0x000033400c087816 */ /* 0x000fe40000000008 */
[----:B------:R-:W-:Y:S02]  /*6ac80*/  SHF.R.U32.HI R2, RZ, 0x8, R21 ;  /* 0x00000008ff027819 */ /* 0x000fe40000011615 */
[----:B-----5:R-:W-:Y:S01]  /*6ac90*/  SHF.R.U32.HI R0, RZ, 0x8, R24 ;  /* 0x00000008ff007819 */ /* 0x020fe20000011618 */
[----:B------:R-:W3:Y:S04]  /*6aca0*/  LDL.LU R21, [R1+0x74] ;  /* 0x0000740001157983 */ /* 0x000ee80000300800 */
[----:B------:R-:W4:Y:S04]  /*6acb0*/  LDL.LU R24, [R1+0x78] ;  /* 0x0000780001187983 */ /* 0x000f280000300800 */
[----:B------:R-:W5:Y:S04]  /*6acc0*/  LDL.LU R12, [R1+0x4c] ;  /* 0x00004c00010c7983 */ /* 0x000f680000300800 */
[----:B------:R0:W-:Y:S04]  /*6acd0*/  STL [R1+0x30], R8 ;  /* 0x0000300801007387 */ /* 0x0001e80000100800 */
[----:B0-----:R-:W2:Y:S01]  /*6ace0*/  LDL.LU R8, [R1+0x2c] ;  /* 0x00002c0001087983 */ /* 0x001ea20000300800 */
[----:B------:R-:W-:-:S02]  /*6acf0*/  LOP3.LUT R7, R7, 0xffff, RZ, 0xc0, !PT ;  /* 0x0000ffff07077812 */ /* 0x000fc400078ec0ff */
[----:B------:R-:W-:Y:S02]  /*6ad00*/  LOP3.LUT R2, R2, 0xffff, RZ, 0xc0, !PT ;  /* 0x0000ffff02027812 */ /* 0x000fe400078ec0ff */
[----:B------:R-:W-:Y:S02]  /*6ad10*/  LOP3.LUT R6, R6, 0xffff, RZ, 0xc0, !PT ;  /* 0x0000ffff06067812 */ /* 0x000fe400078ec0ff */
[----:B------:R-:W-:Y:S02]  /*6ad20*/  LOP3.LUT R0, R0, 0xffff, RZ, 0xc0, !PT ;  /* 0x0000ffff00007812 */ /* 0x000fe400078ec0ff */
[--C-:B------:R-:W-:Y:S02]  /*6ad30*/  PRMT R7, R7, 0x3340, R1.reuse ;  /* 0x0000334007077816 */ /* 0x100fe40000000001 */
[----:B------:R-:W-:Y:S02]  /*6ad40*/  PRMT R6, R6, 0x3340, R2 ;  /* 0x0000334006067816 */ /* 0x000fe40000000002 */
[----:B------:R-:W-:Y:S01]  /*6ad50*/  PRMT R2, R0, 0x3340, R1 ;  /* 0x0000334000027816 */ /* 0x000fe20000000001 */
[----:B------:R-:W-:Y:S04]  /*6ad60*/  STL [R1+0x4], R7 ;  /* 0x0000040701007387 */ /* 0x000fe80000100800 */
[----:B------:R-:W-:Y:S04]  /*6ad70*/  STL [R1+0x90], R6 ;  /* 0x0000900601007387 */ /* 0x000fe80000100800 */
[----:B------:R0:W-:Y:S02]  /*6ad80*/  STL [R1], R2 ;  /* 0x0000000201007387 */ /* 0x0001e40000100800 */
[----:B0-----:R-:W-:-:S02]  /*6ad90*/  SHF.R.U32.HI R2, RZ, 0x8, R23 ;  /* 0x00000008ff027819 */ /* 0x001fc40000011617 */
[----:B------:R-:W3:Y:S02]  /*6ada0*/  LDL.LU R23, [R1+0x7c] ;  /* 0x00007c0001177983 */ /* 0x000ee40000300800 */
[----:B------:R-:W-:Y:S02]  /*6adb0*/  LOP3.LUT R2, R2, 0xffff, RZ, 0xc0, !PT ;  /* 0x0000ffff02027812 */ /* 0x000fe400078ec0ff */
[----:B------:R-:W-:-:S04]  /*6adc0*/  SHF.R.U32.HI R7, RZ, 0x8, R20 ;  /* 0x00000008ff077819 */ /* 0x000fc80000011614 */
[----:B------:R-:W-:Y:S02]  /*6add0*/  LOP3.LUT R7, R7, 0xffff, RZ, 0xc0, !PT ;  /* 0x0000ffff07077812 */ /* 0x000fe400078ec0ff */
[----:B-----5:R-:W-:-:S04]  /*6ade0*/  SHF.R.U32.HI R0, RZ, 0x8, R12 ;  /* 0x00000008ff007819 */ /* 0x020fc8000001160c */
[----:B------:R-:W-:Y:S02]  /*6adf0*/  LOP3.LUT R0, R0, 0xffff, RZ, 0xc0, !PT ;  /* 0x0000ffff00007812 */ /* 0x000fe400078ec0ff */
[----:B--2---:R-:W-:-:S04]  /*6ae00*/  SHF.R.U32.HI R6, RZ, 0x8, R8 ;  /* 0x00000008ff067819 */ /* 0x004fc80000011608 */
[----:B------:R-:W-:Y:S02]  /*6ae10*/  LOP3.LUT R6, R6, 0xffff, RZ, 0xc0, !PT ;  /* 0x0000ffff06067812 */ /* 0x000fe400078ec0ff */
[----:B------:R-:W-:Y:S02]  /*6ae20*/  SHF.R.U32.HI R8, RZ, 0x8, R29 ;  /* 0x00000008ff087819 */ /* 0x000fe4000001161d */
[----:B------:R-:W-:Y:S02]  /*6ae30*/  PRMT R29, R6, 0x3340, R1 ;  /* 0x00003340061d7816 */ /* 0x000fe40000000001 */
[----:B------:R-:W-:Y:S02]  /*6ae40*/  PRMT R0, R0, 0x3340, R2 ;  /* 0x0000334000007816 */ /* 0x000fe40000000002 */
[----:B------:R-:W-:Y:S01]  /*6ae50*/  LOP3.LUT R8, R8, 0xffff, RZ, 0xc0, !PT ;  /* 0x0000ffff08087812 */ /* 0x000fe200078ec0ff */
[----:B------:R-:W-:Y:S04]  /*6ae60*/  STL [R1+0x1cf4], R29 ;  /* 0x001cf41d01007387 */ /* 0x000fe80000100800 */
[----:B------:R0:W-:Y:S01]  /*6ae70*/  STL [R1+0x68], R0 ;  /* 0x0000680001007387 */ /* 0x0001e20000100800 */
[----:B------:R-:W-:-:S02]  /*6ae80*/  SHF.R.U32.HI R2, RZ, 0x8, R27 ;  /* 0x00000008ff027819 */ /* 0x000fc4000001161b */
[----:B0-----:R-:W-:Y:S02]  /*6ae90*/  PRMT R0, R7, 0x3340, R8 ;  /* 0x0000334007007816 */ /* 0x001fe40000000008 */
[----:B------:R-:W-:-:S03]  /*6aea0*/  LOP3.LUT R2, R2, 0xffff, RZ, 0xc0, !PT ;  /* 0x0000ffff02027812 */ /* 0x000fc600078ec0ff */
[----:B------:R0:W-:Y:S04]  /*6aeb0*/  STL [R1+0x70], R0 ;  /* 0x0000700001007387 */ /* 0x0001e80000100800 */
[----:B------:R-:W2:Y:S01]  /*6aec0*/  LDL.LU R29, [R1+0x48] ;  /* 0x00004800011d7983 */ /* 0x000ea20000300800 */
[----:B---3--:R-:W-:Y:S01]  /*6aed0*/  SHF.R.U32.HI R6, RZ, 0x8, R21 ;  /* 0x00000008ff067819 */ /* 0x008fe20000011615 */
[----:B0-----:R-:W-:Y:S02]  /*6aee0*/  IMAD.SHL.U32 R0, R22, 0x4, RZ ;  /* 0x0000000416007824 */ /* 0x001fe400078e00ff */
[----:B------:R-:W3:Y:S01]  /*6aef0*/  LDL.LU R22, [R1+0x8] ;  /* 0x0000080001167983 */ /* 0x000ee20000300800 */
[----:B----4-:R-:W-:Y:S02]  /*6af00*/  SHF.R.U32.HI R7, RZ, 0x8, R24 ;  /* 0x00000008ff077819 */ /* 0x010fe40000011618 */
[----:B------:R-:W-:-:S02]  /*6af10*/  PRMT R2, R2, 0x3340, R1 ;  /* 0x0000334002027816 */ /* 0x000fc40000000001 */
[----:B------:R-:W-:Y:S02]  /*6af20*/  LOP3.LUT R0, R19, 0x70, R0, 0x78, !PT ;  /* 0x0000007013007812 */ /* 0x000fe400078e7800 */
[----:B------:R-:W-:Y:S02]  /*6af30*/  LOP3.LUT R6, R6, 0xffff, RZ, 0xc0, !PT ;  /* 0x0000ffff06067812 */ /* 0x000fe400078ec0ff */
[----:B------:R-:W-:Y:S01]  /*6af40*/  LOP3.LUT R7, R7, 0xffff, RZ, 0xc0, !PT ;  /* 0x0000ffff07077812 */ /* 0x000fe200078ec0ff */
[----:B------:R-:W-:Y:S04]  /*6af50*/  STL [R1+0x1cf8], R2 ;  /* 0x001cf80201007387 */ /* 0x000fe80000100800 */
[----:B------:R0:W-:Y:S02]  /*6af60*/  STL [R1+0x1cfc], R0 ;  /* 0x001cfc0001007387 */ /* 0x0001e40000100800 */
[----:B0-----:R-:W-:-:S02]  /*6af70*/  PRMT R0, R7, 0x3340, R6 ;  /* 0x0000334007007816 */ /* 0x001fc40000000006 */
[----:B------:R-:W-:-:S03]  /*6af80*/  SHF.R.U32.HI R6, RZ, 0x8, R23 ;  /* 0x00000008ff067819 */ /* 0x000fc60000011617 */
[----:B------:R0:W-:Y:S04]  /*6af90*/  STL [R1+0x64], R0 ;  /* 0x0000640001007387 */ /* 0x0001e80000100800 */
[----:B------:R-:W4:Y:S04]  /*6afa0*/  LDL.LU R23, [R1+0x50] ;  /* 0x0000500001177983 */ /* 0x000f280000300800 */
[----:B------:R-:W5:Y:S04]  /*6afb0*/  LDL.LU R12, [R1+0x38] ;  /* 0x00003800010c7983 */ /* 0x000f680000300800 */
[----:B------:R-:W5:Y:S01]  /*6afc0*/  LDL.LU R27, [R1+0x54] ;  /* 0x00005400011b7983 */ /* 0x000f620000300800 */
[----:B------:R-:W-:-:S02]  /*6afd0*/  SHF.R.U32.HI R18, RZ, 0x8, R18 ;  /* 0x00000008ff127819 */ /* 0x000fc40000011612 */
[----:B------:R-:W-:Y:S01]  /*6afe0*/  SHF.R.U32.HI R17, RZ, 0x8, R17 ;  /* 0x00000008ff117819 */ /* 0x000fe20000011611 */
[----:B------:R-:W5:Y:S01]  /*6aff0*/  LDL.LU R24, [R1+0x3c] ;  /* 0x00003c0001187983 */ /* 0x000f620000300800 */
[----:B------:R-:W-:Y:S02]  /*6b000*/  SHF.R.U32.HI R16, RZ, 0x8, R16 ;  /* 0x00000008ff107819 */ /* 0x000fe40000011610 */
[----:B------:R-:W-:Y:S02]  /*6b010*/  LOP3.LUT R6, R6, 0xffff, RZ, 0xc0, !PT ;  /* 0x0000ffff06067812 */ /* 0x000fe400078ec0ff */
[----:B------:R-:W-:Y:S02]  /*6b020*/  LOP3.LUT R18, R18, 0xffff, RZ, 0xc0, !PT ;  /* 0x0000ffff12127812 */ /* 0x000fe400078ec0ff */
[----:B------:R-:W-:Y:S02]  /*6b030*/  LOP3.LUT R17, R17, 0xffff, RZ, 0xc0, !PT ;  /* 0x0000ffff11117812 */ /* 0x000fe400078ec0ff */
[----:B------:R-:W-:-:S02]  /*6b040*/  LOP3.LUT R16, R16, 0xffff, RZ, 0xc0, !PT ;  /* 0x0000ffff10107812 */ /* 0x000fc400078ec0ff */
[----:B------:R-:W-:Y:S02]  /*6b050*/  PRMT R20, R6, 0x3340, R1 ;  /* 0x0000334006147816 */ /* 0x000fe40000000001 */
[----:B------:R-:W-:Y:S02]  /*6b060*/  SHF.R.U32.HI R13, RZ, 0x8, R13 ;  /* 0x00000008ff0d7819 */ /* 0x000fe4000001160d */
[----:B------:R-:W-:Y:S02]  /*6b070*/  PRMT R21, R18, 0x3340, R1 ;  /* 0x0000334012157816 */ /* 0x000fe40000000001 */
[----:B0-----:R-:W-:Y:S02]  /*6b080*/  PRMT R0, R16, 0x3340, R17 ;  /* 0x0000334010007816 */ /* 0x001fe40000000011 */
[----:B------:R-:W-:Y:S01]  /*6b090*/  LOP3.LUT R13, R13, 0xffff, RZ, 0xc0, !PT ;  /* 0x0000ffff0d0d7812 */ /* 0x000fe200078ec0ff */
[----:B------:R-:W-:Y:S01]  /*6b0a0*/  STL [R1+0x1d00], R20 ;  /* 0x001d001401007387 */ /* 0x000fe20000100800 */
[----:B------:R-:W-:-:S02]  /*6b0b0*/  SHF.R.U32.HI R14, RZ, 0x8, R14 ;  /* 0x00000008ff0e7819 */ /* 0x000fc4000001160e */
[----:B------:R-:W-:Y:S01]  /*6b0c0*/  SHF.R.U32.HI R15, RZ, 0x8, R15 ;  /* 0x00000008ff0f7819 */ /* 0x000fe2000001160f */
[----:B------:R-:W-:Y:S01]  /*6b0d0*/  STL [R1+0x1d04], R21 ;  /* 0x001d041501007387 */ /* 0x000fe20000100800 */
[----:B------:R-:W-:-:S03]  /*6b0e0*/  LOP3.LUT R14, R14, 0xffff, RZ, 0xc0, !PT ;  /* 0x0000ffff0e0e7812 */ /* 0x000fc600078ec0ff */
[----:B------:R0:W-:Y:S01]  /*6b0f0*/  STL [R1+0x40], R0 ;  /* 0x0000400001007387 */ /* 0x0001e20000100800 */
[----:B------:R-:W-:Y:S02]  /*6b100*/  LOP3.LUT R15, R15, 0xffff, RZ, 0xc0, !PT ;  /* 0x0000ffff0f0f7812 */ /* 0x000fe400078ec0ff */
[----:B--2---:R-:W-:-:S04]  /*6b110*/  SHF.R.U32.HI R6, RZ, 0x8, R29 ;  /* 0x00000008ff067819 */ /* 0x004fc8000001161d */
[----:B------:R-:W-:Y:S02]  /*6b120*/  LOP3.LUT R6, R6, 0xffff, RZ, 0xc0, !PT ;  /* 0x0000ffff06067812 */ /* 0x000fe400078ec0ff */
[----:B---3--:R-:W-:-:S04]  /*6b130*/  SHF.R.U32.HI R7, RZ, 0x8, R22 ;  /* 0x00000008ff077819 */ /* 0x008fc80000011616 */
[----:B------:R-:W-:Y:S02]  /*6b140*/  LOP3.LUT R7, R7, 0xffff, RZ, 0xc0, !PT ;  /* 0x0000ffff07077812 */ /* 0x000fe400078ec0ff */
[----:B------:R-:W-:Y:S02]  /*6b150*/  PRMT R22, R13, 0x3340, R1 ;  /* 0x000033400d167816 */ /* 0x000fe40000000001 */
[----:B0-----:R-:W-:-:S03]  /*6b160*/  PRMT R0, R6, 0x3340, R7 ;  /* 0x0000334006007816 */ /* 0x001fc60000000007 */
[----:B------:R-:W-:Y:S04]  /*6b170*/  STL [R1+0x1d08], R22 ;  /* 0x001d081601007387 */ /* 0x000fe80000100800 */
[----:B------:R0:W-:Y:S02]  /*6b180*/  STL [R1+0x28], R0 ;  /* 0x0000280001007387 */ /* 0x0001e40000100800 */
[----:B0-----:R-:W-:-:S05]  /*6b190*/  PRMT R0, R14, 0x3340, R15 ;  /* 0x000033400e007816 */ /* 0x001fca000000000f */
[----:B------:R0:W-:Y:S01]  /*6b1a0*/  STL [R1+0x2c], R0 ;  /* 0x00002c0001007387 */ /* 0x0001e20000100800 */
[----:B----4-:R-:W-:Y:S02]  /*6b1b0*/  SHF.R.U32.HI R23, RZ, 0x8, R23 ;  /* 0x00000008ff177819 */ /* 0x010fe40000011617 */
[----:B-----5:R-:W-:Y:S02]  /*6b1c0*/  SHF.R.U32.HI R6, RZ, 0x8, R12 ;  /* 0x00000008ff067819 */ /* 0x020fe4000001160c */
[----:B------:R-:W2:Y:S01]  /*6b1d0*/  LDL.LU R12, [R1+0x24] ;  /* 0x00002400010c7983 */ /* 0x000ea20000300800 */
[----:B------:R-:W-:-:S03]  /*6b1e0*/  SHF.R.U32.HI R7, RZ, 0x8, R27 ;  /* 0x00000008ff077819 */ /* 0x000fc6000001161b */
[----:B------:R-:W3:Y:S01]  /*6b1f0*/  LDL.LU R27, [R1+0x1c] ;  /* 0x00001c00011b7983 */ /* 0x000ee20000300800 */
[----:B------:R-:W-:Y:S02]  /*6b200*/  LOP3.LUT R23, R23, 0xffff, RZ, 0xc0, !PT ;  /* 0x0000ffff17177812 */ /* 0x000fe400078ec0ff */
[----:B------:R-:W-:Y:S02]  /*6b210*/  LOP3.LUT R6, R6, 0xffff, RZ, 0xc0, !PT ;  /* 0x0000ffff06067812 */ /* 0x000fe400078ec0ff */
[----:B------:R-:W-:Y:S02]  /*6b220*/  LOP3.LUT R7, R7, 0xffff, RZ, 0xc0, !PT ;  /* 0x0000ffff07077812 */ /* 0x000fe400078ec0ff */
[----:B------:R-:W-:Y:S02]  /*6b230*/  PRMT R23, R23, 0x3340, R1 ;  /* 0x0000334017177816 */ /* 0x000fe40000000001 */
[----:B0-----:R-:W-:-:S03]  /*6b240*/  PRMT R0, R7, 0x3340, R6 ;  /* 0x0000334007007816 */ /* 0x001fc60000000006 */
[----:B------:R-:W-:Y:S04]  /*6b250*/  STL [R1+0x1d0c], R23 ;  /* 0x001d0c1701007387 */ /* 0x000fe80000100800 */
[----:B------:R-:W4:Y:S04]  /*6b260*/  LDL.LU R8, [R1+0xc4] ;  /* 0x0000c40001087983 */ /* 0x000f280000300800 */
[----:B------:R-:W5:Y:S04]  /*6b270*/  LDL.LU R19, [R1+0xc0] ;  /* 0x0000c00001137983 */ /* 0x000f680000300800 */
[----:B------:R0:W-:Y:S04]  /*6b280*/  STL [R1+0x34], R0 ;  /* 0x0000340001007387 */ /* 0x0001e80000100800 */
[----:B------:R-:W4:Y:S04]  /*6b290*/  LDL.LU R2, [R1+0xbc] ;  /* 0x0000bc0001027983 */ /* 0x000f280000300800 */
[----:B------:R-:W4:Y:S01]  /*6b2a0*/  LDL.LU R29, [R1+0xc] ;  /* 0x00000c00011d7983 */ /* 0x000f220000300800 */
[----:B------:R-:W-:-:S02]  /*6b2b0*/  SHF.R.U32.HI R24, RZ, 0x8, R24 ;  /* 0x00000008ff187819 */ /* 0x000fc40000011618 */
[----:B------:R-:W-:Y:S02]  /*6b2c0*/  SHF.R.U32.HI R26, RZ, 0x8, R26 ;  /* 0x00000008ff1a7819 */ /* 0x000fe4000001161a */
[----:B------:R-:W-:Y:S02]  /*6b2d0*/  SHF.R.U32.HI R25, RZ, 0x8, R25 ;  /* 0x00000008ff197819 */ /* 0x000fe40000011619 */
[----:B------:R-:W-:Y:S02]  /*6b2e0*/  SHF.R.U32.HI R9, RZ, 0x8, R9 ;  /* 0x00000008ff097819 */ /* 0x000fe40000011609 */
[----:B------:R-:W-:Y:S02]  /*6b2f0*/  LOP3.LUT R24, R24, 0xffff, RZ, 0xc0, !PT ;  /* 0x0000ffff18187812 */ /* 0x000fe400078ec0ff */
[----:B------:R-:W-:Y:S02]  /*6b300*/  LOP3.LUT R25, R25, 0xffff, RZ, 0xc0, !PT ;  /* 0x0000ffff19197812 */ /* 0x000fe400078ec0ff */
[----:B------:R-:W-:-:S02]  /*6b310*/  LOP3.LUT R26, R26, 0xffff, RZ, 0xc0, !PT ;  /* 0x0000ffff1a1a7812 */ /* 0x000fc400078ec0ff */
[----:B------:R-:W-:Y:S02]  /*6b320*/  LOP3.LUT R9, R9, 0xffff, RZ, 0xc0, !PT ;  /* 0x0000ffff09097812 */ /* 0x000fe400078ec0ff */
[----:B------:R-:W-:Y:S02]  /*6b330*/  PRMT R24, R24, 0x3340, R1 ;  /* 0x0000334018187816 */ /* 0x000fe40000000001 */
[----:B------:R-:W-:Y:S02]  /*6b340*/  SHF.R.U32.HI R3, RZ, 0x8, R3 ;  /* 0x00000008ff037819 */ /* 0x000fe40000011603 */
[----:B------:R-:W-:Y:S02]  /*6b350*/  SHF.R.U32.HI R11, RZ, 0x8, R11 ;  /* 0x00000008ff0b7819 */ /* 0x000fe4000001160b */
[----:B0-----:R-:W-:Y:S02]  /*6b360*/  PRMT R0, R26, 0x3340, R25 ;  /* 0x000033401a007816 */ /* 0x001fe40000000019 */
[----:B------:R-:W-:Y:S01]  /*6b370*/  PRMT R25, R9, 0x3340, R1 ;  /* 0x0000334009197816 */ /* 0x000fe20000000001 */
[----:B------:R-:W-:Y:S01]  /*6b380*/  STL [R1+0x1d10], R24 ;  /* 0x001d101801007387 */ /* 0x000fe20000100800 */
[----:B------:R-:W-:-:S02]  /*6b390*/  LOP3.LUT R11, R11, 0xffff, RZ, 0xc0, !PT ;  /* 0x0000ffff0b0b7812 */ /* 0x000fc400078ec0ff */
[----:B------:R-:W-:Y:S01]  /*6b3a0*/  LOP3.LUT R3, R3, 0xffff, RZ, 0xc0, !PT ;  /* 0x0000ffff03037812 */ /* 0x000fe200078ec0ff */
[----:B------:R-:W-:Y:S04]  /*6b3b0*/  STL [R1+0x1d14], R25 ;  /* 0x001d141901007387 */ /* 0x000fe80000100800 */
[----:B------:R0:W-:Y:S01]  /*6b3c0*/  STL [R1+0x14], R0 ;  /* 0x0000140001007387 */ /* 0x0001e20000100800 */
[----:B------:R-:W-:Y:S02]  /*6b3d0*/  SHF.R.U32.HI R26, RZ, 0x8, R28 ;  /* 0x00000008ff1a7819 */ /* 0x000fe4000001161c */
[----:B0-----:R-:W-:Y:S02]  /*6b3e0*/  PRMT R0, R3, 0x3340, R11 ;  /* 0x0000334003007816 */ /* 0x001fe4000000000b */
[----:B------:R-:W-:-:S03]  /*6b3f0*/  SHF.R.U32.HI R3, RZ, 0x8, R10 ;  /* 0x00000008ff037819 */ /* 0x000fc6000001160a */
[----:B------:R0:W-:Y:S01]  /*6b400*/  STL [R1+0x20], R0 ;  /* 0x0000200001007387 */ /* 0x0001e20000100800 */
[----:B------:R-:W-:Y:S02]  /*6b410*/  LOP3.LUT R26, R26, 0xffff, RZ, 0xc0, !PT ;  /* 0x0000ffff1a1a7812 */ /* 0x000fe400078ec0ff */
[----:B------:R-:W-:Y:S02]  /*6b420*/  LOP3.LUT R3, R3, 0xffff, RZ, 0xc0, !PT ;  /* 0x0000ffff03037812 */ /* 0x000fe400078ec0ff */
[----:B------:R-:W-:Y:S02]  /*6b430*/  PRMT R26, R26, 0x3340, R1 ;  /* 0x000033401a1a7816 */ /* 0x000fe40000000001 */
[----:B--2---:R-:W-:Y:S02]  /*6b440*/  SHF.R.U32.HI R6, RZ, 0x8, R12 ;  /* 0x00000008ff067819 */ /* 0x004fe4000001160c */
[----:B------:R-:W2:Y:S01]  /*6b450*/  LDL.LU R12, [R1+0x80] ;  /* 0x00008000010c7983 */ /* 0x000ea20000300800 */
[----:B---3--:R-:W-:-:S03]  /*6b460*/  SHF.R.U32.HI R27, RZ, 0x8, R27 ;  /* 0x00000008ff1b7819 */ /* 0x008fc6000001161b */
[----:B------:R-:W3:Y:S01]  /*6b470*/  LDL.LU R16, [R1+0x10] ;  /* 0x0000100001107983 */ /* 0x000ee20000300800 */
[----:B------:R-:W-:Y:S02]  /*6b480*/  LOP3.LUT R6, R6, 0xffff, RZ, 0xc0, !PT ;  /* 0x0000ffff06067812 */ /* 0x000fe400078ec0ff */
[----:B------:R-:W-:Y:S01]  /*6b490*/  LOP3.LUT R27, R27, 0xffff, RZ, 0xc0, !PT ;  /* 0x0000ffff1b1b7812 */ /* 0x000fe200078ec0ff */
[----:B------:R-:W3:Y:S01]  /*6b4a0*/  LDL.LU R17, [R1+0x84] ;  /* 0x0000840001117983 */ /* 0x000ee20000300800 */
[----:B0-----:R-:W-:Y:S02]  /*6b4b0*/  PRMT R0, R6, 0x3340, R3 ;  /* 0x0000334006007816 */ /* 0x001fe40000000003 */
[----:B------:R-:W-:Y:S01]  /*6b4c0*/  PRMT R27, R27, 0x3340, R1 ;  /* 0x000033401b1b7816 */ /* 0x000fe20000000001 */
[----:B------:R-:W3:Y:S04]  /*6b4d0*/  LDL.LU R20, [R1+0x5c] ;  /* 0x00005c0001147983 */ /* 0x000ee80000300800 */
[----:B------:R-:W-:Y:S04]  /*6b4e0*/  STL [R1+0x1d18], R26 ;  /* 0x001d181a01007387 */ /* 0x000fe80000100800 */
[----:B------:R-:W-:Y:S01]  /*6b4f0*/  STL [R1+0x1d1c], R27 ;  /* 0x001d1c1b01007387 */ /* 0x000fe20000100800 */
[----:B-----5:R-:W-:-:S03]  /*6b500*/  SHF.R.U32.HI R7, RZ, 0x8, R19 ;  /* 0x00000008ff077819 */ /* 0x020fc60000011613 */
[----:B------:R0:W-:Y:S01]  /*6b510*/  STL [R1+0x1c], R0 ;  /* 0x00001c0001007387 */ /* 0x0001e20000100800 */
[----:B----4-:R-:W-:-:S03]  /*6b520*/  SHF.R.U32.HI R28, RZ, 0x8, R2 ;  /* 0x00000008ff1c7819 */ /* 0x010fc60000011602 */
[----:B0-----:R-:W4:Y:S04]  /*6b530*/  LDL.LU R0, [R1+0x88] ;  /* 0x0000880001007983 */ /* 0x001f280000300800 */
[----:B------:R-:W5:Y:S04]  /*6b540*/  LDL.LU R19, [R1+0xb8] ;  /* 0x0000b80001137983 */ /* 0x000f680000300800 */
[----:B------:R-:W4:Y:S01]  /*6b550*/  LDL.LU R2, [R1+0xb4] ;  /* 0x0000b40001027983 */ /* 0x000f220000300800 */
[----:B------:R-:W-:Y:S02]  /*6b560*/  SHF.R.U32.HI R8, RZ, 0x8, R8 ;  /* 0x00000008ff087819 */ /* 0x000fe40000011608 */
[----:B------:R-:W-:-:S02]  /*6b570*/  SHF.R.U32.HI R6, RZ, 0x8, R29 ;  /* 0x00000008ff067819 */ /* 0x000fc4000001161d */
[----:B------:R-:W-:Y:S02]  /*6b580*/  SHF.R.U32.HI R3, RZ, 0x8, R5 ;  /* 0x00000008ff037819 */ /* 0x000fe40000011605 */
[----:B------:R-:W-:Y:S02]  /*6b590*/  LOP3.LUT R28, R28, 0xffff, RZ, 0xc0, !PT ;  /* 0x0000ffff1c1c7812 */ /* 0x000fe400078ec0ff */
[----:B------:R-:W-:Y:S02]  /*6b5a0*/  LOP3.LUT R7, R7, 0xffff, RZ, 0xc0, !PT ;  /* 0x0000ffff07077812 */ /* 0x000fe400078ec0ff */
[----:B------:R-:W-:Y:S02]  /*6b5b0*/  LOP3.LUT R8, R8, 0xffff, RZ, 0xc0, !PT ;  /* 0x0000ffff08087812 */ /* 0x000fe400078ec0ff */
[----:B------:R-:W-:Y:S02]  /*6b5c0*/  LOP3.LUT R3, R3, 0xffff, RZ, 0xc0, !PT ;  /* 0x0000ffff03037812 */ /* 0x000fe400078ec0ff */
[----:B------:R-:W-:-:S02]  /*6b5d0*/  LOP3.LUT R5, R6, 0xffff, RZ, 0xc0, !PT ;  /* 0x0000ffff06057812 */ /* 0x000fc400078ec0ff */
[----:B------:R-:W-:Y:S02]  /*6b5e0*/  PRMT R28, R28, 0x3340, R1 ;  /* 0x000033401c1c7816 */ /* 0x000fe40000000001 */
[----:B------:R-:W-:Y:S02]  /*6b5f0*/  PRMT R6, R8, 0x3340, R7 ;  /* 0x0000334008067816 */ /* 0x000fe40000000007 */
[----:B------:R-:W-:Y:S01]  /*6b600*/  PRMT R3, R5, 0x3340, R3 ;  /* 0x0000334005037816 */ /* 0x000fe20000000003 */
[----:B------:R-:W-:Y:S04]  /*6b610*/  STL [R1+0x1d20], R28 ;  /* 0x001d201c01007387 */ /* 0x000fe80000100800 */
[----:B------:R0:W-:Y:S04]  /*6b620*/  STL [R1+0x18], R6 ;  /* 0x0000180601007387 */ /* 0x0001e80000100800 */
[----:B------:R1:W-:Y:S04]  /*6b630*/  STL [R1+0x24], R3 ;  /* 0x0000240301007387 */ /* 0x0003e80000100800 */
[----:B------:R-:W5:Y:S01]  /*6b640*/  LDL.LU R29, [R1+0x128] ;  /* 0x00012800011d7983 */ /* 0x000f620000300800 */
[----:B--2---:R-:W-:-:S03]  /*6b650*/  SHF.R.U32.HI R7, RZ, 0x8, R12 ;  /* 0x00000008ff077819 */ /* 0x004fc6000001160c */
[----:B------:R-:W2:Y:S01]  /*6b660*/  LDL.LU R12, [R1+0x124] ;  /* 0x00012400010c7983 */ /* 0x000ea20000300800 */
[----:B---3--:R-:W-:Y:S02]  /*6b670*/  SHF.R.U32.HI R5, RZ, 0x8, R16 ;  /* 0x00000008ff057819 */ /* 0x008fe40000011610 */
[----:B0-----:R-:W-:Y:S02]  /*6b680*/  SHF.R.U32.HI R6, RZ, 0x8, R17 ;  /* 0x00000008ff067819 */ /* 0x001fe40000011611 */
[----:B------:R-:W-:Y:S02]  /*6b690*/  LOP3.LUT R7, R7, 0xffff, RZ, 0xc0, !PT ;  /* 0x0000ffff07077812 */ /* 0x000fe400078ec0ff */
[----:B------:R-:W-:Y:S02]  /*6b6a0*/  LOP3.LUT R5, R5, 0xffff, RZ, 0xc0, !PT ;  /* 0x0000ffff05057812 */ /* 0x000fe400078ec0ff */
[----:B------:R-:W-:Y:S02]  /*6b6b0*/  LOP3.LUT R6, R6, 0xffff, RZ, 0xc0, !PT ;  /* 0x0000ffff06067812 */ /* 0x000fe400078ec0ff */
[----:B------:R-:W-:-:S02]  /*6b6c0*/  PRMT R7, R7, 0x3340, R1 ;  /* 0x0000334007077816 */ /* 0x000fc40000000001 */
[----:B------:R-:W-:-:S03]  /*6b6d0*/  PRMT R5, R6, 0x3340, R5 ;  /* 0x0000334006057816 */ /* 0x000fc60000000005 */
[----:B------:R-:W-:Y:S04]  /*6b6e0*/  STL [R1+0x8], R7 ;  /* 0x0000080701007387 */ /* 0x000fe80000100800 */
[----:B------:R4:W-:Y:S01]  /*6b6f0*/  STL [R1+0x3c], R5 ;  /* 0x00003c0501007387 */ /* 0x0009e20000100800 */
[----:B-1----:R-:W-:Y:S02]  /*6b700*/  SHF.R.U32.HI R3, RZ, 0x8, R20 ;  /* 0x00000008ff037819 */ /* 0x002fe40000011614 */
[----:B----4-:R-:W-:Y:S02]  /*6b710*/  SHF.R.U32.HI R5, RZ, 0x8, R2 ;  /* 0x00000008ff057819 */ /* 0x010fe40000011602 */
[----:B------:R-:W0:Y:S01]  /*6b720*/  S2R R2, SR_TID.X ;  /* 0x0000000000027919 */ /* 0x000e220000002100 */
[----:B------:R-:W-:-:S04]  /*6b730*/  LOP3.LUT R3, R3, 0xffff, RZ, 0xc0, !PT ;  /* 0x0000ffff03037812 */ /* 0x000fc800078ec0ff */
[----:B------:R-:W-:Y:S02]  /*6b740*/  PRMT R3, R3, 0x3340, R1 ;  /* 0x0000334003037816 */ /* 0x000fe40000000001 */
[----:B-----5:R-:W-:-:S03]  /*6b750*/  SHF.R.U32.HI R6, RZ, 0x8, R19 ;  /* 0x00000008ff067819 */ /* 0x020fc60000011613 */
[----:B------:R1:W-:Y:S01]  /*6b760*/  STL [R1+0x10], R3 ;  /* 0x0000100301007387 */ /* 0x0003e20000100800 */
[----:B------:R-:W-:Y:S02]  /*6b770*/  LOP3.LUT R6, R6, 0xffff, RZ, 0xc0, !PT ;  /* 0x0000ffff06067812 */ /* 0x000fe400078ec0ff */
[----:B------:R-:W-:Y:S02]  /*6b780*/  LOP3.LUT R5, R5, 0xffff, RZ, 0xc0, !PT ;  /* 0x0000ffff05057812 */ /* 0x000fe400078ec0ff */
[----:B-1----:R-:W-:-:S04]  /*6b790*/  SHF.R.U32.HI R3, RZ, 0x8, R0 ;  /* 0x00000008ff037819 */ /* 0x002fc80000011600 */
[----:B------:R-:W-:Y:S02]  /*6b7a0*/  LOP3.LUT R3, R3, 0xffff, RZ, 0xc0, !PT ;  /* 0x0000ffff03037812 */ /* 0x000fe400078ec0ff */
[----:B------:R-:W-:Y:S02]  /*6b7b0*/  PRMT R0, R5, 0x3340, R1 ;  /* 0x0000334005007816 */ /* 0x000fe40000000001 */
[----:B0-----:R-:W-:Y:S02]  /*6b7c0*/  SHF.R.U32.HI R7, RZ, 0x1, R2 ;  /* 0x00000001ff077819 */ /* 0x001fe40000011602 */
[----:B------:R-:W-:Y:S02]  /*6b7d0*/  PRMT R2, R6, 0x3340, R3 ;  /* 0x0000334006027816 */ /* 0x000fe40000000003 */
[----:B------:R-:W-:-:S03]  /*6b7e0*/  LOP3.LUT R3, R4, 0x20, R7, 0x78, !PT ;  /* 0x0000002004037812 */ /* 0x000fc600078e7807 */
[----:B------:R-:W-:Y:S04]  /*6b7f0*/  STL [R1+0x38], R2 ;  /* 0x0000380201007387 */ /* 0x000fe80000100800 */
[----:B------:R-:W-:Y:S04]  /*6b800*/  STL [R1+0x1cd8], R3 ;  /* 0x001cd80301007387 */ /* 0x000fe80000100800 */
[----:B------:R0:W-:Y:S04]  /*6b810*/  STL [R1+0xc], R0 ;  /* 0x00000c0001007387 */ /* 0x0001e80000100800 */
[----:B------:R-:W3:Y:S01]  /*6b820*/  LDL.LU R26, [R1+0x11c] ;  /* 0x00011c00011a7983 */ /* 0x000ee20000300800 */
[----:B0-----:R-:W-:-:S05]  /*6b830*/  LOP3.LUT R0, R29, 0xffff, RZ, 0xc0, !PT ;  /* 0x0000ffff1d007812 */ /* 0x001fca00078ec0ff */
[----:B------:R0:W-:Y:S04]  /*6b840*/  STL [R1+0x44], R0 ;  /* 0x0000440001007387 */ /* 0x0001e80000100800 */
[----:B------:R-:W4:Y:S04]  /*6b850*/  LDL.LU R25, [R1+0x114] ;  /* 0x0001140001197983 */ /* 0x000f280000300800 */
[----:B------:R-:W5:Y:S04]  /*6b860*/  LDL.LU R28, [R1+0x110] ;  /* 0x00011000011c7983 */ /* 0x000f680000300800 */
[----:B------:R-:W2:Y:S04]  /*6b870*/  LDL.LU R24, [R1+0xfc] ;  /* 0x0000fc0001187983 */ /* 0x000ea80000300800 */
[----:B------:R-:W2:Y:S04]  /*6b880*/  LDL.LU R23, [R1+0xec] ;  /* 0x0000ec0001177983 */ /* 0x000ea80000300800 */
        /* <DEDUP_REMOVED lines=9> */
[----:B--2---:R0:W-:Y:S04]  /*6b920*/  STL [R1+0x1d2c], R5 ;  /* 0x001d2c0501007387 */ /* 0x0041e80000100800 */
[----:B0-----:R-:W2:Y:S04]  /*6b930*/  LDL R5, [R1+0x44] ;  /* 0x0000440001057983 */ /* 0x001ea80000100800 */
[----:B------:R-:W2:Y:S04]  /*6b940*/  LDL.LU R6, [R1+0xf8] ;  /* 0x0000f80001067983 */ /* 0x000ea80000300800 */
[----:B--2---:R0:W-:Y:S04]  /*6b950*/  STL [R1+0x1d28], R6 ;  /* 0x001d280601007387 */ /* 0x0041e80000100800 */
[----:B0-----:R-:W2:Y:S04]  /*6b960*/  LDL.LU R6, [R1+0x120] ;  /* 0x0001200001067983 */ /* 0x001ea80000300800 */
[----:B------:R-:W2:Y:S01]  /*6b970*/  LDL.LU R7, [R1+0xf4] ;  /* 0x0000f40001077983 */ /* 0x000ea20000300800 */
[----:B------:R-:W-:-:S03]  /*6b980*/  LOP3.LUT R27, R12, 0xffff, RZ, 0xc0, !PT ;  /* 0x0000ffff0c1b7812 */ /* 0x000fc600078ec0ff */
[----:B--2---:R0:W-:Y:S04]  /*6b990*/  STL [R1+0x1d24], R7 ;  /* 0x001d240701007387 */ /* 0x0041e80000100800 */
[----:B0-----:R-:W2:Y:S04]  /*6b9a0*/  LDL.LU R7, [R1+0x118] ;  /* 0x0001180001077983 */ /* 0x001ea80000300800 */
[----:B------:R-:W2:Y:S04]  /*6b9b0*/  LDL.LU R8, [R1+0xf0] ;  /* 0x0000f00001087983 */ /* 0x000ea80000300800 */
[----:B------:R-:W2:Y:S04]  /*6b9c0*/  LDL.LU R9, [R1+0xdc] ;  /* 0x0000dc0001097983 */ /* 0x000ea80000300800 */
[----:B------:R-:W2:Y:S04]  /*6b9d0*/  LDL.LU R10, [R1+0xd8] ;  /* 0x0000d800010a7983 */ /* 0x000ea80000300800 */
[----:B------:R-:W-:Y:S04]  /*6b9e0*/  STL [R1+0x54], R27 ;  /* 0x0000541b01007387 */ /* 0x000fe80000100800 */
[----:B------:R-:W2:Y:S01]  /*6b9f0*/  LDL.LU R11, [R1+0xd4] ;  /* 0x0000d400010b7983 */ /* 0x000ea20000300800 */
[----:B------:R-:W-:-:S03]  /*6ba00*/  LOP3.LUT R6, R6, 0xffff, RZ, 0xc0, !PT ;  /* 0x0000ffff06067812 */ /* 0x000fc600078ec0ff */
[----:B------:R-:W2:Y:S01]  /*6ba10*/  LDL.LU R12, [R1+0xd0] ;  /* 0x0000d000010c7983 */ /* 0x000ea20000300800 */
[----:B---3--:R-:W-:-:S03]  /*6ba20*/  LOP3.LUT R26, R26, 0xffff, RZ, 0xc0, !PT ;  /* 0x0000ffff1a1a7812 */ /* 0x008fc600078ec0ff */
[----:B------:R-:W3:Y:S04]  /*6ba30*/  LDL.LU R13, [R1+0xb0] ;  /* 0x0000b000010d7983 */ /* 0x000ee80000300800 */
[----:B------:R-:W3:Y:S01]  /*6ba40*/  LDL.LU R14, [R1+0xac] ;  /* 0x0000ac00010e7983 */ /* 0x000ee20000300800 */
[----:B-----5:R-:W-:-:S03]  /*6ba50*/  LOP3.LUT R28, R28, 0xffff, RZ, 0xc0, !PT ;  /* 0x0000ffff1c1c7812 */ /* 0x020fc600078ec0ff */
[----:B------:R-:W5:Y:S01]  /*6ba60*/  LDL.LU R15, [R1+0xa4] ;  /* 0x0000a400010f7983 */ /* 0x000f620000300800 */
[----:B----4-:R-:W-:-:S03]  /*6ba70*/  LOP3.LUT R25, R25, 0xffff, RZ, 0xc0, !PT ;  /* 0x0000ffff19197812 */ /* 0x010fc600078ec0ff */
[----:B------:R-:W4:Y:S01]  /*6ba80*/  LDL.LU R16, [R1+0xa0] ;  /* 0x0000a00001107983 */ /* 0x000f220000300800 */
[----:B------:R-:W-:-:S03]  /*6ba90*/  LOP3.LUT R24, R24, 0xffff, RZ, 0xc0, !PT ;  /* 0x0000ffff18187812 */ /* 0x000fc600078ec0ff */
[----:B------:R-:W3:Y:S01]  /*6baa0*/  LDL.LU R17, [R1+0x9c] ;  /* 0x00009c0001117983 */ /* 0x000ee20000300800 */
[----:B------:R-:W-:-:S03]  /*6bab0*/  LOP3.LUT R23, R23, 0xffff, RZ, 0xc0, !PT ;  /* 0x0000ffff17177812 */ /* 0x000fc600078ec0ff */
[----:B------:R-:W3:Y:S01]  /*6bac0*/  LDL.LU R18, [R1+0x98] ;  /* 0x0000980001127983 */ /* 0x000ee20000300800 */
[----:B------:R-:W-:-:S03]  /*6bad0*/  LOP3.LUT R0, R0, 0xffff, RZ, 0xc0, !PT ;  /* 0x0000ffff00007812 */ /* 0x000fc600078ec0ff */
[----:B------:R-:W3:Y:S01]  /*6bae0*/  LDL.LU R19, [R1+0x94] ;  /* 0x0000940001137983 */ /* 0x000ee20000300800 */
[----:B------:R-:W-:-:S03]  /*6baf0*/  LOP3.LUT R22, R22, 0xffff, RZ, 0xc0, !PT ;  /* 0x0000ffff16167812 */ /* 0x000fc600078ec0ff */
[----:B------:R0:W-:Y:S01]  /*6bb00*/  STL [R1+0x48], R6 ;  /* 0x0000480601007387 */ /* 0x0001e20000100800 */
[----:B------:R-:W-:-:S03]  /*6bb10*/  LOP3.LUT R21, R21, 0xffff, RZ, 0xc0, !PT ;  /* 0x0000ffff15157812 */ /* 0x000fc600078ec0ff */
[----:B------:R-:W-:Y:S01]  /*6bb20*/  STL [R1+0x58], R26 ;  /* 0x0000581a01007387 */ /* 0x000fe20000100800 */
[----:B------:R-:W-:Y:S02]  /*6bb30*/  LOP3.LUT R2, R2, 0xffff, RZ, 0xc0, !PT ;  /* 0x0000ffff02027812 */ /* 0x000fe400078ec0ff */
[----:B------:R-:W-:Y:S02]  /*6bb40*/  LOP3.LUT R20, R20, 0xffff, RZ, 0xc0, !PT ;  /* 0x0000ffff14147812 */ /* 0x000fe400078ec0ff */
[----:B------:R-:W-:Y:S02]  /*6bb50*/  LOP3.LUT R29, R29, 0xffff, RZ, 0xc0, !PT ;  /* 0x0000ffff1d1d7812 */ /* 0x000fe400078ec0ff */
[----:B------:R-:W-:Y:S02]  /*6bb60*/  PRMT R4, R4, 0x4210, R5 ;  /* 0x0000421004047816 */ /* 0x000fe40000000005 */
[----:B--2---:R-:W-:-:S05]  /*6bb70*/  LOP3.LUT R7, R7, 0xffff, RZ, 0xc0, !PT ;  /* 0x0000ffff07077812 */ /* 0x004fca00078ec0ff */
[----:B------:R1:W-:Y:S04]  /*6bb80*/  STL [R1+0x4c], R7 ;  /* 0x00004c0701007387 */ /* 0x0003e80000100800 */
[----:B------:R2:W-:Y:S04]  /*6bb90*/  STL [R1+0x50], R28 ;  /* 0x0000501c01007387 */ /* 0x0005e80000100800 */
[----:B------:R0:W-:Y:S04]  /*6bba0*/  STL [R1+0x5c], R25 ;  /* 0x00005c1901007387 */ /* 0x0001e80000100800 */
[----:B------:R0:W-:Y:S04]  /*6bbb0*/  STL [R1+0x60], R24 ;  /* 0x0000601801007387 */ /* 0x0001e80000100800 */
[----:B------:R0:W-:Y:S04]  /*6bbc0*/  STL [R1+0x6c], R23 ;  /* 0x00006c1701007387 */ /* 0x0001e80000100800 */
[----:B------:R-:W-:Y:S04]  /*6bbd0*/  STL [R1+0x80], R0 ;  /* 0x0000800001007387 */ /* 0x000fe80000100800 */
[----:B------:R0:W-:Y:S04]  /*6bbe0*/  STL [R1+0x74], R22 ;  /* 0x0000741601007387 */ /* 0x0001e80000100800 */
[----:B------:R0:W-:Y:S04]  /*6bbf0*/  STL [R1+0x78], R21 ;  /* 0x0000781501007387 */ /* 0x0001e80000100800 */
[----:B------:R-:W-:Y:S04]  /*6bc00*/  STL [R1+0x84], R2 ;  /* 0x0000840201007387 */ /* 0x000fe80000100800 */
[----:B------:R0:W-:Y:S04]  /*6bc10*/  STL [R1+0x7c], R20 ;  /* 0x00007c1401007387 */ /* 0x0001e80000100800 */
[----:B------:R0:W-:Y:S04]  /*6bc20*/  STL [R1+0x88], R29 ;  /* 0x0000881d01007387 */ /* 0x0001e80000100800 */
[----:B------:R-:W2:Y:S02]  /*6bc30*/  LDL.LU R5, [R1+0x1d2c] ;  /* 0x001d2c0001057983 */ /* 0x000ea40000300800 */
[----:B--2---:R-:W-:-:S02]  /*6bc40*/  PRMT R5, R5, 0x4210, R6 ;  /* 0x0000421005057816 */ /* 0x004fc40000000006 */
[----:B0-----:R-:W2:Y:S02]  /*6bc50*/  LDL.LU R6, [R1+0x1d28] ;  /* 0x001d280001067983 */ /* 0x001ea40000300800 */
[----:B--2---:R-:W-:Y:S02]  /*6bc60*/  PRMT R6, R6, 0x4210, R7 ;  /* 0x0000421006067816 */ /* 0x004fe40000000007 */
[----:B-1----:R-:W2:Y:S01]  /*6bc70*/  LDL.LU R7, [R1+0x1d24] ;  /* 0x001d240001077983 */ /* 0x002ea20000300800 */
[----:B------:R-:W-:Y:S02]  /*6bc80*/  PRMT R8, R8, 0x4210, R27 ;  /* 0x0000421008087816 */ /* 0x000fe4000000001b */
[----:B------:R-:W-:Y:S02]  /*6bc90*/  PRMT R9, R9, 0x4210, R26 ;  /* 0x0000421009097816 */ /* 0x000fe4000000001a */
[----:B------:R-:W-:Y:S02]  /*6bca0*/  PRMT R10, R10, 0x4210, R25 ;  /* 0x000042100a0a7816 */ /* 0x000fe40000000019 */
[----:B------:R-:W-:-:S02]  /*6bcb0*/  PRMT R11, R11, 0x4210, R24 ;  /* 0x000042100b0b7816 */ /* 0x000fc40000000018 */
[----:B------:R-:W-:Y:S02]  /*6bcc0*/  PRMT R12, R12, 0x4210, R23 ;  /* 0x000042100c0c7816 */ /* 0x000fe40000000017 */
[----:B---3--:R-:W-:Y:S02]  /*6bcd0*/  PRMT R13, R13, 0x4210, R22 ;  /* 0x000042100d0d7816 */ /* 0x008fe40000000016 */
[----:B------:R-:W-:Y:S02]  /*6bce0*/  PRMT R14, R14, 0x4210, R21 ;  /* 0x000042100e0e7816 */ /* 0x000fe40000000015 */
[----:B-----5:R-:W-:Y:S02]  /*6bcf0*/  PRMT R15, R15, 0x4210, R20 ;  /* 0x000042100f0f7816 */ /* 0x020fe40000000014 */
[----:B----4-:R-:W-:Y:S02]  /*6bd00*/  PRMT R16, R16, 0x4210, R0 ;  /* 0x0000421010107816 */ /* 0x010fe40000000000 */
[----:B--2---:R-:W-:-:S02]  /*6bd10*/  PRMT R7, R7, 0x4210, R28 ;  /* 0x0000421007077816 */ /* 0x004fc4000000001c */
[----:B------:R-:W2:Y:S04]  /*6bd20*/  LDL.LU R28, [R1+0x1d20] ;  /* 0x001d2000011c7983 */ /* 0x000ea80000300800 */
[----:B------:R-:W3:Y:S04]  /*6bd30*/  LDL.LU R27, [R1+0x1d1c] ;  /* 0x001d1c00011b7983 */ /* 0x000ee80000300800 */
[----:B------:R-:W4:Y:S04]  /*6bd40*/  LDL.LU R26, [R1+0x1d18] ;  /* 0x001d1800011a7983 */ /* 0x000f280000300800 */
[----:B------:R-:W5:Y:S04]  /*6bd50*/  LDL.LU R25, [R1+0x1d14] ;  /* 0x001d140001197983 */ /* 0x000f680000300800 */
[----:B------:R-:W2:Y:S04]  /*6bd60*/  LDL.LU R24, [R1+0x1d10] ;  /* 0x001d100001187983 */ /* 0x000ea80000300800 */
[----:B------:R-:W2:Y:S04]  /*6bd70*/  LDL.LU R23, [R1+0x1d0c] ;  /* 0x001d0c0001177983 */ /* 0x000ea80000300800 */
[----:B------:R-:W2:Y:S04]  /*6bd80*/  LDL.LU R22, [R1+0x1d08] ;  /* 0x001d080001167983 */ /* 0x000ea80000300800 */
[----:B------:R-:W2:Y:S04]  /*6bd90*/  LDL.LU R21, [R1+0x1d04] ;  /* 0x001d040001157983 */ /* 0x000ea80000300800 */
[----:B------:R-:W2:Y:S04]  /*6bda0*/  LDL.LU R20, [R1+0x1d00] ;  /* 0x001d000001147983 */ /* 0x000ea80000300800 */
[----:B------:R-:W2:Y:S01]  /*6bdb0*/  LDL.LU R0, [R1+0x1cfc] ;  /* 0x001cfc0001007983 */ /* 0x000ea20000300800 */
[----:B------:R-:W-:Y:S01]  /*6bdc0*/  ULEA UR4, UR5, UR4, 0x18 ;  /* 0x0000000405047291 */ /* 0x000fe2000f8ec0ff */
[----:B------:R-:W-:Y:S01]  /*6bdd0*/  LOP3.LUT R3, R3, 0xffff, RZ, 0xc0, !PT ;  /* 0x0000ffff03037812 */ /* 0x000fe200078ec0ff */
[----:B------:R-:W0:Y:S01]  /*6bde0*/  LDCU UR5, c[0x0][0x3b8] ;  /* 0x00007700ff0577ac */ /* 0x000e220008000800 */
[----:B------:R-:W-:-:S02]  /*6bdf0*/  PRMT R17, R17, 0x4210, R2 ;  /* 0x0000421011117816 */ /* 0x000fc40000000002 */
[----:B------:R-:W3:Y:S01]  /*6be00*/  LDL.LU R2, [R1+0x1cf8] ;  /* 0x001cf80001027983 */ /* 0x000ee20000300800 */
[----:B------:R-:W-:Y:S02]  /*6be10*/  PRMT R18, R18, 0x4210, R29 ;  /* 0x0000421012127816 */ /* 0x000fe4000000001d */
[----:B------:R-:W-:Y:S01]  /*6be20*/  PRMT R19, R19, 0x4210, R3 ;  /* 0x0000421013137816 */ /* 0x000fe20000000003 */
[----:B------:R-:W3:Y:S04]  /*6be30*/  LDL.LU R29, [R1+0x1cf4] ;  /* 0x001cf400011d7983 */ /* 0x000ee80000300800 */
[----:B------:R1:W-:Y:S04]  /*6be40*/  STL [R1+0x1cdc], R3 ;  /* 0x001cdc0301007387 */ /* 0x0003e80000100800 */
[----:B-1----:R-:W3:Y:S04]  /*6be50*/  LDL.LU R3, [R1+0x40] ;  /* 0x0000400001037983 */ /* 0x002ee80000300800 */
[----:B--2---:R1:W-:Y:S04]  /*6be60*/  STS.128 [R0+UR4], R4 ;  /* 0x0000000400007988 */ /* 0x0043e80008000c04 */
[----:B------:R2:W-:Y:S04]  /*6be70*/  STS.128 [R0+UR4+0x80], R8 ;  /* 0x0000800800007988 */ /* 0x0005e80008000c04 */
[----:B-1----:R-:W3:Y:S04]  /*6be80*/  LDL.LU R4, [R1+0x30] ;  /* 0x0000300001047983 */ /* 0x002ee80000300800 */
[----:B------:R-:W3:Y:S04]  /*6be90*/  LDL.LU R5, [R1+0x90] ;  /* 0x0000900001057983 */ /* 0x000ee80000300800 */
[----:B------:R-:W3:Y:S04]  /*6bea0*/  LDL.LU R6, [R1+0x70] ;  /* 0x0000700001067983 */ /* 0x000ee80000300800 */
[----:B------:R-:W3:Y:S04]  /*6beb0*/  LDL.LU R7, [R1+0x64] ;  /* 0x0000640001077983 */ /* 0x000ee80000300800 */
[----:B--2---:R-:W3:Y:S04]  /*6bec0*/  LDL.LU R8, [R1+0x4] ;  /* 0x0000040001087983 */ /* 0x004ee80000300800 */
[----:B------:R-:W2:Y:S04]  /*6bed0*/  LDL.LU R10, [R1] ;  /* 0x00000000010a7983 */ /* 0x000ea80000300800 */
[----:B------:R-:W4:Y:S04]  /*6bee0*/  LDL.LU R9, [R1+0x68] ;  /* 0x0000680001097983 */ /* 0x000f280000300800 */
[----:B------:R-:W4:Y:S04]  /*6bef0*/  LDL.LU R11, [R1+0x34] ;  /* 0x00003400010b7983 */ /* 0x000f280000300800 */
[----:B------:R1:W-:Y:S04]  /*6bf00*/  STS.128 [R0+UR4+0x100], R12 ;  /* 0x0001000c00007988 */ /* 0x0003e80008000c04 */
[----:B-1----:R-:W5:Y:S04]  /*6bf10*/  LDL.LU R12, [R1+0x28] ;  /* 0x00002800010c7983 */ /* 0x002f680000300800 */
[----:B------:R-:W5:Y:S04]  /*6bf20*/  LDL.LU R13, [R1+0x2c] ;  /* 0x00002c00010d7983 */ /* 0x000f680000300800 */
[----:B------:R-:W5:Y:S04]  /*6bf30*/  LDL.LU R14, [R1+0x14] ;  /* 0x00001400010e7983 */ /* 0x000f680000300800 */
[----:B------:R-:W-:Y:S01]  /*6bf40*/  STL [R1+0x1ce0], R0 ;  /* 0x001ce00001007387 */ /* 0x000fe20000100800 */
[----:B---3--:R-:W-:-:S02]  /*6bf50*/  PRMT R4, R4, 0x5410, R8 ;  /* 0x0000541004047816 */ /* 0x008fc40000000008 */
[----:B--2---:R-:W-:-:S03]  /*6bf60*/  PRMT R5, R5, 0x5410, R10 ;  /* 0x0000541005057816 */ /* 0x004fc6000000000a */
[----:B------:R1:W-:Y:S04]  /*6bf70*/  STL [R1+0x1cec], R4 ;  /* 0x001cec0401007387 */ /* 0x0003e80000100800 */
[----:B------:R-:W2:Y:S04]  /*6bf80*/  LDL.LU R10, [R1+0x20] ;  /* 0x00002000010a7983 */ /* 0x000ea80000300800 */
[----:B------:R-:W-:Y:S04]  /*6bf90*/  STL [R1+0x1ce8], R5 ;  /* 0x001ce80501007387 */ /* 0x000fe80000100800 */
[----:B------:R-:W3:Y:S04]  /*6bfa0*/  LDL.LU R15, [R1+0x1c] ;  /* 0x00001c00010f7983 */ /* 0x000ee80000300800 */
[----:B-1----:R-:W2:Y:S01]  /*6bfb0*/  LDL.LU R4, [R1+0x8] ;  /* 0x0000080001047983 */ /* 0x002ea20000300800 */
[----:B----4-:R-:W-:-:S02]  /*6bfc0*/  PRMT R29, R9, 0x5410, R29 ;  /* 0x00005410091d7816 */ /* 0x010fc4000000001d */
[----:B------:R-:W-:Y:S01]  /*6bfd0*/  PRMT R2, R6, 0x5410, R2 ;  /* 0x0000541006027816 */ /* 0x000fe20000000002 */
[----:B------:R-:W-:Y:S01]  /*6bfe0*/  STS.128 [R0+UR4+0x180], R16 ;  /* 0x0001801000007988 */ /* 0x000fe20008000c04 */
[----:B------:R-:W-:Y:S02]  /*6bff0*/  PRMT R20, R7, 0x5410, R20 ;  /* 0x0000541007147816 */ /* 0x000fe40000000014 */
[----:B------:R-:W-:Y:S01]  /*6c000*/  PRMT R21, R3, 0x5410, R21 ;  /* 0x0000541003157816 */ /* 0x000fe20000000015 */
[----:B--2---:R1:W-:Y:S04]  /*6c010*/  STL [R1+0x1cf0], R4 ;  /* 0x001cf00401007387 */ /* 0x0043e80000100800 */
[----:B-1----:R-:W2:Y:S04]  /*6c020*/  LDL.LU R4, [R1+0x18] ;  /* 0x0000180001047983 */ /* 0x002ea80000300800 */
[----:B------:R-:W4:Y:S04]  /*6c030*/  LDL.LU R8, [R1+0x24] ;  /* 0x0000240001087983 */ /* 0x000f280000300800 */
[----:B------:R-:W4:Y:S04]  /*6c040*/  LDL.LU R5, [R1+0x44] ;  /* 0x0000440001057983 */ /* 0x000f280000300800 */
[----:B------:R1:W-:Y:S01]  /*6c050*/  STL [R1+0x1ce4], R29 ;  /* 0x001ce41d01007387 */ /* 0x0003e20000100800 */
[----:B-----5:R-:W-:-:S02]  /*6c060*/  PRMT R22, R12, 0x5410, R22 ;  /* 0x000054100c167816 */ /* 0x020fc40000000016 */
[----:B------:R-:W-:Y:S01]  /*6c070*/  PRMT R23, R13, 0x5410, R23 ;  /* 0x000054100d177816 */ /* 0x000fe20000000017 */
[----:B-1----:R-:W5:Y:S04]  /*6c080*/  LDL.LU R29, [R1+0x48] ;  /* 0x00004800011d7983 */ /* 0x002f680000300800 */
[----:B------:R-:W4:Y:S04]  /*6c090*/  LDL.LU R6, [R1+0x4c] ;  /* 0x00004c0001067983 */ /* 0x000f280000300800 */
[----:B------:R-:W4:Y:S01]  /*6c0a0*/  LDL.LU R7, [R1+0x50] ;  /* 0x0000500001077983 */ /* 0x000f220000300800 */
[----:B------:R-:W-:-:S03]  /*6c0b0*/  PRMT R12, R11, 0x5410, R24 ;  /* 0x000054100b0c7816 */ /* 0x000fc60000000018 */
[----:B------:R-:W4:Y:S01]  /*6c0c0*/  LDL.LU R0, [R1+0x54] ;  /* 0x0000540001007983 */ /* 0x000f220000300800 */
[----:B------:R-:W-:-:S03]  /*6c0d0*/  PRMT R13, R14, 0x5410, R25 ;  /* 0x000054100e0d7816 */ /* 0x000fc60000000019 */
[----:B------:R-:W4:Y:S04]  /*6c0e0*/  LDL.LU R3, [R1+0x58] ;  /* 0x0000580001037983 */ /* 0x000f280000300800 */
[----:B------:R-:W4:Y:S04]  /*6c0f0*/  LDL.LU R16, [R1+0xc] ;  /* 0x00000c0001107983 */ /* 0x000f280000300800 */
[----:B------:R-:W4:Y:S01]  /*6c100*/  LDL.LU R9, [R1+0x38] ;  /* 0x0000380001097983 */ /* 0x000f220000300800 */
[----:B------:R-:W-:-:S03]  /*6c110*/  PRMT R14, R10, 0x5410, R26 ;  /* 0x000054100a0e7816 */ /* 0x000fc6000000001a */
[----:B------:R-:W4:Y:S04]  /*6c120*/  LDL.LU R11, [R1+0x74] ;  /* 0x00007400010b7983 */ /* 0x000f280000300800 */
[----:B------:R-:W4:Y:S01]  /*6c130*/  LDL.LU R25, [R1+0x6c] ;  /* 0x00006c0001197983 */ /* 0x000f220000300800 */
[----:B---3--:R-:W-:-:S03]  /*6c140*/  PRMT R15, R15, 0x5410, R27 ;  /* 0x000054100f0f7816 */ /* 0x008fc6000000001b */
[----:B------:R-:W3:Y:S04]  /*6c150*/  LDL.LU R24, [R1+0x78] ;  /* 0x0000780001187983 */ /* 0x000ee80000300800 */
[----:B------:R-:W3:Y:S04]  /*6c160*/  LDL.LU R17, [R1+0x7c] ;  /* 0x00007c0001117983 */ /* 0x000ee80000300800 */
[----:B------:R-:W3:Y:S04]  /*6c170*/  LDL.LU R26, [R1+0x3c] ;  /* 0x00003c00011a7983 */ /* 0x000ee80000300800 */
[----:B------:R-:W3:Y:S04]  /*6c180*/  LDL.LU R10, [R1+0x80] ;  /* 0x00008000010a7983 */ /* 0x000ee80000300800 */
[----:B------:R-:W3:Y:S04]  /*6c190*/  LDL.LU R27, [R1+0x10] ;  /* 0x00001000011b7983 */ /* 0x000ee80000300800 */
[----:B------:R-:W3:Y:S04]  /*6c1a0*/  LDL.LU R18, [R1+0x84] ;  /* 0x0000840001127983 */ /* 0x000ee80000300800 */
[----:B------:R-:W3:Y:S01]  /*6c1b0*/  LDL.LU R19, [R1+0x88] ;  /* 0x0000880001137983 */ /* 0x000ee20000300800 */
[----:B--2---:R-:W-:-:S03]  /*6c1c0*/  PRMT R28, R4, 0x5410, R28 ;  /* 0x00005410041c7816 */ /* 0x004fc6000000001c */
[----:B------:R-:W4:Y:S02]  /*6c1d0*/  LDL.LU R4, [R1+0x1cf0] ;  /* 0x001cf00001047983 */ /* 0x000f240000300800 */
[----:B----4-:R-:W-:Y:S02]  /*6c1e0*/  PRMT R8, R8, 0x5410, R4 ;  /* 0x0000541008087816 */ /* 0x010fe40000000004 */
[----:B------:R-:W2:Y:S02]  /*6c1f0*/  LDL.LU R4, [R1+0x1cec] ;  /* 0x001cec0001047983 */ /* 0x000ea40000300800 */
[----:B--2---:R-:W-:Y:S02]  /*6c200*/  PRMT R4, R4, 0x5210, R5 ;  /* 0x0000521004047816 */ /* 0x004fe40000000005 */
[----:B------:R-:W5:Y:S02]  /*6c210*/  LDL.LU R5, [R1+0x1ce8] ;  /* 0x001ce80001057983 */ /* 0x000f640000300800 */
[----:B-----5:R-:W-:-:S02]  /*6c220*/  PRMT R5, R5, 0x5210, R29 ;  /* 0x0000521005057816 */ /* 0x020fc4000000001d */
[----:B------:R-:W2:Y:S01]  /*6c230*/  LDL.LU R29, [R1+0x1ce4] ;  /* 0x001ce400011d7983 */ /* 0x000ea20000300800 */
[----:B------:R-:W-:Y:S02]  /*6c240*/  PRMT R7, R2, 0x5210, R7 ;  /* 0x0000521002077816 */ /* 0x000fe40000000007 */
[----:B------:R-:W-:Y:S02]  /*6c250*/  PRMT R20, R20, 0x5210, R0 ;  /* 0x0000521014147816 */ /* 0x000fe40000000000 */
[----:B------:R-:W-:Y:S02]  /*6c260*/  PRMT R21, R21, 0x5210, R3 ;  /* 0x0000521015157816 */ /* 0x000fe40000000003 */
[----:B------:R-:W-:Y:S02]  /*6c270*/  PRMT R9, R9, 0x5410, R16 ;  /* 0x0000541009097816 */ /* 0x000fe40000000010 */
[----:B------:R-:W-:Y:S02]  /*6c280*/  PRMT R13, R13, 0x5210, R11 ;  /* 0x000052100d0d7816 */ /* 0x000fe4000000000b */
[----:B--2---:R-:W-:-:S02]  /*6c290*/  PRMT R6, R29, 0x5210, R6 ;  /* 0x000052101d067816 */ /* 0x004fc40000000006 */
[----:B------:R-:W2:Y:S04]  /*6c2a0*/  LDL.LU R29, [R1+0x60] ;  /* 0x00006000011d7983 */ /* 0x000ea80000300800 */
[----:B------:R-:W4:Y:S04]  /*6c2b0*/  LDL.LU R2, [R1+0x5c] ;  /* 0x00005c0001027983 */ /* 0x000f280000300800 */
[----:B------:R-:W5:Y:S04]  /*6c2c0*/  LDL.LU R0, [R1+0x1ce0] ;  /* 0x001ce00001007983 */ /* 0x000f680000300800 */
[----:B------:R-:W2:Y:S04]  /*6c2d0*/  LDL.LU R3, [R1+0x1cdc] ;  /* 0x001cdc0001037983 */ /* 0x000ea80000300800 */
[----:B------:R-:W2:Y:S04]  /*6c2e0*/  LDL.LU R16, [R1+0x1cac] ;  /* 0x001cac0001107983 */ /* 0x000ea80000300800 */
[----:B------:R-:W2:Y:S01]  /*6c2f0*/  LDL.LU R11, [R1+0x400] ;  /* 0x00040000010b7983 */ /* 0x000ea20000300800 */
[----:B------:R-:W-:-:S02]  /*6c300*/  PRMT R12, R12, 0x5210, R25 ;  /* 0x000052100c0c7816 */ /* 0x000fc40000000019 */
[----:B---3--:R-:W-:Y:S02]  /*6c310*/  PRMT R14, R14, 0x5210, R24 ;  /* 0x000052100e0e7816 */ /* 0x008fe40000000018 */
[----:B------:R-:W-:Y:S01]  /*6c320*/  PRMT R15, R15, 0x5210, R17 ;  /* 0x000052100f0f7816 */ /* 0x000fe20000000011 */
[----:B-----5:R2:W-:Y:S02]  /*6c330*/  STS.128 [R0+UR4+0x200], R4 ;  /* 0x0002000400007988 */ /* 0x0205e40008000c04 */
[----:B--2---:R-:W-:Y:S02]  /*6c340*/  PRMT R7, R9, 0x5210, R3 ;  /* 0x0000521009077816 */ /* 0x004fe40000000003 */
[----:B------:R-:W2:Y:S01]  /*6c350*/  LDL.LU R3, [R1+0x1cd8] ;  /* 0x001cd80001037983 */ /* 0x000ea20000300800 */
[----:B------:R-:W-:Y:S02]  /*6c360*/  PRMT R4, R28, 0x5210, R10 ;  /* 0x000052101c047816 */ /* 0x000fe4000000000a */
[----:B------:R-:W1:Y:S01]  /*6c370*/  S2R R10, SR_TID.X ;  /* 0x00000000000a7919 */ /* 0x000e620000002100 */
[----:B----4-:R-:W-:-:S02]  /*6c380*/  PRMT R22, R22, 0x5210, R2 ;  /* 0x0000521016167816 */ /* 0x010fc40000000002 */
[----:B------:R-:W-:Y:S02]  /*6c390*/  PRMT R2, R26, 0x5410, R27 ;  /* 0x000054101a027816 */ /* 0x000fe4000000001b */
[----:B------:R-:W-:Y:S02]  /*6c3a0*/  PRMT R5, R8, 0x5210, R18 ;  /* 0x0000521008057816 */ /* 0x000fe40000000012 */
[----:B------:R-:W-:-:S05]  /*6c3b0*/  PRMT R6, R2, 0x5210, R19 ;  /* 0x0000521002067816 */ /* 0x000fca0000000013 */
[----:B------:R3:W-:Y:S01]  /*6c3c0*/  STS.128 [R0+UR4+0x380], R4 ;  /* 0x0003800400007988 */ /* 0x0007e20008000c04 */
[----:B-1----:R-:W-:-:S04]  /*6c3d0*/  SHF.R.U32.HI R10, RZ, 0x5, R10 ;  /* 0x00000005ff0a7819 */ /* 0x002fc8000001160a */
[----:B------:R-:W-:-:S04]  /*6c3e0*/  SGXT.U32 R10, R10, 0x2 ;  /* 0x000000020a0a781a */ /* 0x000fc80000000000 */
[C-C-:B---3--:R-:W-:Y:S02]  /*6c3f0*/  LOP3.LUT R4, R11.reuse, 0x1c, R10.reuse, 0xfe, !PT ;  /* 0x0000001c0b047812 */ /* 0x148fe400078efe0a */
[C-C-:B------:R-:W-:Y:S02]  /*6c400*/  LOP3.LUT R6, R11.reuse, 0x20, R10.reuse, 0xfe, !PT ;  /* 0x000000200b067812 */ /* 0x140fe400078efe0a */
[C-C-:B------:R-:W-:Y:S01]  /*6c410*/  LOP3.LUT R5, R11.reuse, 0x24, R10.reuse, 0xfe, !PT ;  /* 0x000000240b057812 */ /* 0x140fe200078efe0a */
[----:B------:R1:W-:Y:S04]  /*6c420*/  STL [R1+0x20], R4 ;  /* 0x0000200401007387 */ /* 0x0003e80000100800 */
[----:B------:R3:W-:Y:S01]  /*6c430*/  STL [R1+0x24], R6 ;  /* 0x0000240601007387 */ /* 0x0007e20000100800 */
[----:B-1----:R-:W-:-:S03]  /*6c440*/  LOP3.LUT R4, R11, 0x28, R10, 0xfe, !PT ;  /* 0x000000280b047812 */ /* 0x002fc600078efe0a */
[----:B------:R1:W-:Y:S01]  /*6c450*/  STL [R1+0x28], R5 ;  /* 0x0000280501007387 */ /* 0x0003e20000100800 */
[----:B---3--:R-:W-:-:S03]  /*6c460*/  LOP3.LUT R6, R11, 0x2c, R10, 0xfe, !PT ;  /* 0x0000002c0b067812 */ /* 0x008fc600078efe0a */
[----:B------:R3:W-:Y:S01]  /*6c470*/  STL [R1+0x2c], R4 ;  /* 0x00002c0401007387 */ /* 0x0007e20000100800 */
[----:B-1----:R-:W-:-:S03]  /*6c480*/  LOP3.LUT R5, R11, 0x30, R10, 0xfe, !PT ;  /* 0x000000300b057812 */ /* 0x002fc600078efe0a */
[----:B------:R1:W-:Y:S01]  /*6c490*/  STL [R1+0x40], R6 ;  /* 0x0000400601007387 */ /* 0x0003e20000100800 */
[----:B---3--:R-:W-:-:S03]  /*6c4a0*/  LOP3.LUT R4, R11, 0x34, R10, 0xfe, !PT ;  /* 0x000000340b047812 */ /* 0x008fc600078efe0a */
[----:B------:R3:W-:Y:S04]  /*6c4b0*/  STL [R1+0x44], R5 ;  /* 0x0000440501007387 */ /* 0x0007e80000100800 */
[----:B------:R4:W-:Y:S01]  /*6c4c0*/  STL [R1+0x48], R4 ;  /* 0x0000480401007387 */ /* 0x0009e20000100800 */
[C-C-:B-1----:R-:W-:Y:S02]  /*6c4d0*/  LOP3.LUT R6, R11.reuse, 0x38, R10.reuse, 0xfe, !PT ;  /* 0x000000380b067812 */ /* 0x142fe400078efe0a */
[----:B---3--:R-:W-:-:S03]  /*6c4e0*/  LOP3.LUT R5, R11, 0x3c, R10, 0xfe, !PT ;  /* 0x0000003c0b057812 */ /* 0x008fc600078efe0a */
[----:B------:R1:W-:Y:S01]  /*6c4f0*/  STL [R1+0x4c], R6 ;  /* 0x00004c0601007387 */ /* 0x0003e20000100800 */
[----:B----4-:R-:W-:-:S03]  /*6c500*/  LOP3.LUT R4, R11, 0x40, R10, 0xfe, !PT ;  /* 0x000000400b047812 */ /* 0x010fc600078efe0a */
        /* <DEDUP_REMOVED lines=90> */
[----:B------:R3:W-:Y:S01]  /*6cab0*/  STL [R1+0x104], R5 ;  /* 0x0001040501007387 */ /* 0x0007e20000100800 */
[----:B------:R-:W-:-:S03]  /*6cac0*/  PRMT R23, R23, 0x5210, R29 ;  /* 0x0000521017177816 */ /* 0x000fc6000000001d */
[----:B------:R4:W-:Y:S01]  /*6cad0*/  STL [R1+0x108], R4 ;  /* 0x0001080401007387 */ /* 0x0009e20000100800 */
[C-C-:B-1----:R-:W-:Y:S02]  /*6cae0*/  LOP3.LUT R6, R11.reuse, 0xf4, R10.reuse, 0xfe, !PT ;  /* 0x000000f40b067812 */ /* 0x142fe400078efe0a */
[----:B---3--:R-:W-:-:S03]  /*6caf0*/  LOP3.LUT R5, R11, 0xf8, R10, 0xfe, !PT ;  /* 0x000000f80b057812 */ /* 0x008fc600078efe0a */
[----:B------:R1:W-:Y:S01]  /*6cb00*/  STL [R1+0x10c], R6 ;  /* 0x00010c0601007387 */ /* 0x0003e20000100800 */
[----:B----4-:R-:W-:-:S03]  /*6cb10*/  LOP3.LUT R4, R11, 0xfc, R10, 0xfe, !PT ;  /* 0x000000fc0b047812 */ /* 0x010fc600078efe0a */
[----:B------:R3:W-:Y:S04]  /*6cb20*/  STL [R1+0x110], R5 ;  /* 0x0001100501007387 */ /* 0x0007e80000100800 */
[----:B------:R4:W-:Y:S01]  /*6cb30*/  STL [R1+0x114], R4 ;  /* 0x0001140401007387 */ /* 0x0009e20000100800 */
[----:B-1----:R-:W-:-:S03]  /*6cb40*/  LOP3.LUT R6, R11, 0x100, R10, 0xfe, !PT ;  /* 0x000001000b067812 */ /* 0x002fc600078efe0a */
[----:B------:R-:W-:Y:S01]  /*6cb50*/  STS.128 [R0+UR4+0x280], R20 ;  /* 0x0002801400007988 */ /* 0x000fe20008000c04 */
[----:B---3--:R-:W-:-:S03]  /*6cb60*/  LOP3.LUT R5, R11, 0x104, R10, 0xfe, !PT ;  /* 0x000001040b057812 */ /* 0x008fc600078efe0a */
[----:B------:R-:W-:Y:S01]  /*6cb70*/  STS.128 [R0+UR4+0x300], R12 ;  /* 0x0003000c00007988 */ /* 0x000fe20008000c04 */
[C-C-:B----4-:R-:W-:Y:S01]  /*6cb80*/  LOP3.LUT R4, R11.reuse, 0x108, R10.reuse, 0xfe, !PT ;  /* 0x000001080b047812 */ /* 0x150fe200078efe0a */
[----:B------:R-:W-:Y:S06]  /*6cb90*/  BAR.SYNC.DEFER_BLOCKING 0x0 ;  /* 0x0000000000007b1d */ /* 0x000fec0000010000 */
[----:B------:R1:W-:Y:S04]  /*6cba0*/  STL [R1+0x11c], R6 ;  /* 0x00011c0601007387 */ /* 0x0003e80000100800 */
[----:B------:R3:W-:Y:S04]  /*6cbb0*/  STL [R1+0x120], R5 ;  /* 0x0001200501007387 */ /* 0x0007e80000100800 */
[----:B------:R4:W-:Y:S01]  /*6cbc0*/  STL [R1+0x128], R4 ;  /* 0x0001280401007387 */ /* 0x0009e20000100800 */
[----:B-1----:R-:W-:-:S02]  /*6cbd0*/  LOP3.LUT R6, R11, 0x10c, R10, 0xfe, !PT ;  /* 0x0000010c0b067812 */ /* 0x002fc400078efe0a */
[----:B---3--:R-:W-:-:S03]  /*6cbe0*/  LOP3.LUT R5, R11, 0x110, R10, 0xfe, !PT ;  /* 0x000001100b057812 */ /* 0x008fc600078efe0a */
[----:B------:R1:W-:Y:S01]  /*6cbf0*/  STL [R1+0x12c], R6 ;  /* 0x00012c0601007387 */ /* 0x0003e20000100800 */
[----:B----4-:R-:W-:-:S03]  /*6cc00*/  LOP3.LUT R4, R11, 0x114, R10, 0xfe, !PT ;  /* 0x000001140b047812 */ /* 0x010fc600078efe0a */
[----:B------:R3:W-:Y:S04]  /*6cc10*/  STL [R1+0x130], R5 ;  /* 0x0001300501007387 */ /* 0x0007e80000100800 */
[----:B------:R4:W-:Y:S01]  /*6cc20*/  STL [R1+0x134], R4 ;  /* 0x0001340401007387 */ /* 0x0009e20000100800 */
[C-C-:B-1----:R-:W-:Y:S01]  /*6cc30*/  LOP3.LUT R6, R11.reuse, 0x118, R10.reuse, 0xfe, !PT ;  /* 0x000001180b067812 */ /* 0x142fe200078efe0a */
[C---:B------:R-:W-:Y:S01]  /*6cc40*/  IMAD R2, R16.reuse, UR8, RZ ;  /* 0x0000000810027c24 */ /* 0x040fe2000f8e02ff */
[----:B------:R-:W-:Y:S01]  /*6cc50*/  ISETP.GE.AND P0, PT, R16, UR6, PT ;  /* 0x0000000610007c0c */ /* 0x000fe2000bf06270 */
[----:B--2---:R-:W-:Y:S01]  /*6cc60*/  LDS.128 R20, [R3+UR4+0x800] ;  /* 0x0008000403147984 */ /* 0x004fe20008000c00 */
[C-C-:B---3--:R-:W-:Y:S01]  /*6cc70*/  LOP3.LUT R5, R11.reuse, 0x11c, R10.reuse, 0xfe, !PT ;  /* 0x0000011c0b057812 */ /* 0x148fe200078efe0a */
[----:B------:R-:W1:Y:S01]  /*6cc80*/  LDCU UR6, c[0x0][0x3b8] ;  /* 0x00007700ff0677ac */ /* 0x000e620008000800 */
[--C-:B----4-:R-:W-:Y:S01]  /*6cc90*/  LOP3.LUT R4, R11, 0x120, R10.reuse, 0xfe, !PT ;  /* 0x000001200b047812 */ /* 0x110fe200078efe0a */
[----:B------:R2:W-:Y:S01]  /*6cca0*/  STL [R1+0x138], R6 ;  /* 0x0001380601007387 */ /* 0x0005e20000100800 */
[----:B------:R-:W-:Y:S01]  /*6ccb0*/  LOP3.LUT R27, R3, 0x40, RZ, 0x3c, !PT ;  /* 0x00000040031b7812 */ /* 0x000fe200078e3cff */
[----:B------:R-:W3:Y:S02]  /*6ccc0*/  LDCU UR8, c[0x0][0x3b8] ;  /* 0x00007700ff0877ac */ /* 0x000ee40008000800 */
[----:B------:R4:W-:Y:S04]  /*6ccd0*/  STL [R1+0x13c], R5 ;  /* 0x00013c0501007387 */ /* 0x0009e80000100800 */
[----:B------:R5:W-:Y:S01]  /*6cce0*/  STL [R1+0x140], R4 ;  /* 0x0001400401007387 */ /* 0x000be20000100800 */
[----:B--2---:R-:W-:-:S03]  /*6ccf0*/  LOP3.LUT R6, R11, 0x124, R10, 0xfe, !PT ;  /* 0x000001240b067812 */ /* 0x004fc600078efe0a */
[----:B------:R-:W2:Y:S01]  /*6cd00*/  LDS.128 R16, [R3+UR4] ;  /* 0x0000000403107984 */ /* 0x000ea20008000c00 */
[C-C-:B----4-:R-:W-:Y:S02]  /*6cd10*/  LOP3.LUT R5, R11.reuse, 0x128, R10.reuse, 0xfe, !PT ;  /* 0x000001280b057812 */ /* 0x150fe400078efe0a */
[C-C-:B-----5:R-:W-:Y:S01]  /*6cd20*/  LOP3.LUT R4, R11.reuse, 0x12c, R10.reuse, 0xfe, !PT ;  /* 0x0000012c0b047812 */ /* 0x160fe200078efe0a */
[----:B------:R4:W-:Y:S04]  /*6cd30*/  STL [R1+0x144], R6 ;  /* 0x0001440601007387 */ /* 0x0009e80000100800 */
[----:B------:R5:W-:Y:S04]  /*6cd40*/  STL [R1+0x148], R5 ;  /* 0x0001480501007387 */ /* 0x000be80000100800 */
[----:B------:R0:W-:Y:S01]  /*6cd50*/  STL [R1+0x14c], R4 ;  /* 0x00014c0401007387 */ /* 0x0001e20000100800 */
[----:B----4-:R-:W-:-:S02]  /*6cd60*/  LOP3.LUT R6, R11, 0x130, R10, 0xfe, !PT ;  /* 0x000001300b067812 */ /* 0x010fc400078efe0a */
[----:B-----5:R-:W-:-:S03]  /*6cd70*/  LOP3.LUT R5, R11, 0x134, R10, 0xfe, !PT ;  /* 0x000001340b057812 */ /* 0x020fc600078efe0a */
[----:B------:R4:W-:Y:S01]  /*6cd80*/  STL [R1+0x150], R6 ;  /* 0x0001500601007387 */ /* 0x0009e20000100800 */
[----:B0-----:R-:W-:-:S03]  /*6cd90*/  LOP3.LUT R4, R11, 0x138, R10, 0xfe, !PT ;  /* 0x000001380b047812 */ /* 0x001fc600078efe0a */
[----:B------:R0:W-:Y:S04]  /*6cda0*/  STL [R1+0x154], R5 ;  /* 0x0001540501007387 */ /* 0x0001e80000100800 */
[----:B------:R5:W-:Y:S01]  /*6cdb0*/  STL [R1+0x158], R4 ;  /* 0x0001580401007387 */ /* 0x000be20000100800 */
[C-C-:B----4-:R-:W-:Y:S02]  /*6cdc0*/  LOP3.LUT R6, R11.reuse, 0x13c, R10.reuse, 0xfe, !PT ;  /* 0x0000013c0b067812 */ /* 0x150fe400078efe0a */
[----:B0-----:R-:W-:-:S03]  /*6cdd0*/  LOP3.LUT R5, R11, 0x140, R10, 0xfe, !PT ;  /* 0x000001400b057812 */ /* 0x001fc600078efe0a */
[----:B------:R0:W-:Y:S01]  /*6cde0*/  STL [R1+0x15c], R6 ;  /* 0x00015c0601007387 */ /* 0x0001e20000100800 */
[----:B-----5:R-:W-:-:S03]  /*6cdf0*/  LOP3.LUT R4, R11, 0x144, R10, 0xfe, !PT ;  /* 0x000001440b047812 */ /* 0x020fc600078efe0a */
[----:B------:R4:W-:Y:S04]  /*6ce00*/  STL [R1+0x160], R5 ;  /* 0x0001600501007387 */ /* 0x0009e80000100800 */
[----:B------:R5:W-:Y:S01]  /*6ce10*/  STL [R1+0x164], R4 ;  /* 0x0001640401007387 */ /* 0x000be20000100800 */
[C-C-:B0-----:R-:W-:Y:S02]  /*6ce20*/  LOP3.LUT R6, R11.reuse, 0x148, R10.reuse, 0xfe, !PT ;  /* 0x000001480b067812 */ /* 0x141fe400078efe0a */
[----:B----4-:R-:W-:-:S03]  /*6ce30*/  LOP3.LUT R5, R11, 0x14c, R10, 0xfe, !PT ;  /* 0x0000014c0b057812 */ /* 0x010fc600078efe0a */
        /* <DEDUP_REMOVED lines=27> */
[----:B------:R5:W-:Y:S04]  /*6cff0*/  STL [R1+0x1a0], R4 ;  /* 0x0001a00401007387 */ /* 0x000be80000100800 */
[----:B--2---:R-:W-:Y:S04]  /*6d000*/  STL.64 [R1+0x30], R16 ;  /* 0x0000301001007387 */ /* 0x004fe80000100a00 */
[----:B------:R-:W-:Y:S04]  /*6d010*/  STL.64 [R1+0x38], R18 ;  /* 0x0000381201007387 */ /* 0x000fe80000100a00 */
[----:B------:R-:W2:Y:S01]  /*6d020*/  LDS.128 R16, [R27+UR4] ;  /* 0x000000041b107984 */ /* 0x000ea20008000c00 */
[----:B0-----:R-:W-:-:S02]  /*6d030*/  LOP3.LUT R6, R11, 0x184, R10, 0xfe, !PT ;  /* 0x000001840b067812 */ /* 0x001fc400078efe0a */
[C-C-:B----4-:R-:W-:Y:S02]  /*6d040*/  LOP3.LUT R5, R11.reuse, 0x188, R10.reuse, 0xfe, !PT ;  /* 0x000001880b057812 */ /* 0x150fe400078efe0a */
[C-C-:B-----5:R-:W-:Y:S01]  /*6d050*/  LOP3.LUT R4, R11.reuse, 0x18c, R10.reuse, 0xfe, !PT ;  /* 0x0000018c0b047812 */ /* 0x160fe200078efe0a */
[----:B------:R0:W-:Y:S04]  /*6d060*/  STL [R1+0x1a4], R6 ;  /* 0x0001a40601007387 */ /* 0x0001e80000100800 */
[----:B------:R4:W-:Y:S01]  /*6d070*/  STL [R1+0x1a8], R5 ;  /* 0x0001a80501007387 */ /* 0x0009e20000100800 */
[----:B0-----:R-:W-:-:S03]  /*6d080*/  LOP3.LUT R6, R11, 0x190, R10, 0xfe, !PT ;  /* 0x000001900b067812 */ /* 0x001fc600078efe0a */
[----:B------:R0:W-:Y:S01]  /*6d090*/  STL [R1+0x1ac], R4 ;  /* 0x0001ac0401007387 */ /* 0x0001e20000100800 */
[----:B----4-:R-:W-:-:S03]  /*6d0a0*/  LOP3.LUT R5, R11, 0x194, R10, 0xfe, !PT ;  /* 0x000001940b057812 */ /* 0x010fc600078efe0a */
[----:B------:R4:W-:Y:S04]  /*6d0b0*/  STL [R1+0x1b0], R6 ;  /* 0x0001b00601007387 */ /* 0x0009e80000100800 */
[----:B------:R5:W-:Y:S01]  /*6d0c0*/  STL [R1+0x1b4], R5 ;  /* 0x0001b40501007387 */ /* 0x000be20000100800 */
[C-C-:B0-----:R-:W-:Y:S02]  /*6d0d0*/  LOP3.LUT R4, R11.reuse, 0x198, R10.reuse, 0xfe, !PT ;  /* 0x000001980b047812 */ /* 0x141fe400078efe0a */
[----:B----4-:R-:W-:-:S03]  /*6d0e0*/  LOP3.LUT R6, R11, 0x1a0, R10, 0xfe, !PT ;  /* 0x000001a00b067812 */ /* 0x010fc600078efe0a */
[----:B------:R0:W-:Y:S01]  /*6d0f0*/  STL [R1+0x1b8], R4 ;  /* 0x0001b80401007387 */ /* 0x0001e20000100800 */
[----:B-----5:R-:W-:-:S05]  /*6d100*/  LOP3.LUT R5, R11, 0x19c, R10, 0xfe, !PT ;  /* 0x0000019c0b057812 */ /* 0x020fca00078efe0a */
[----:B------:R4:W-:Y:S01]  /*6d110*/  STL [R1+0x1bc], R5 ;  /* 0x0001bc0501007387 */ /* 0x0009e20000100800 */
[----:B0-----:R-:W-:-:S03]  /*6d120*/  LOP3.LUT R4, R11, 0x1a4, R10, 0xfe, !PT ;  /* 0x000001a40b047812 */ /* 0x001fc600078efe0a */
[----:B------:R-:W-:Y:S04]  /*6d130*/  STL [R1+0x1c0], R6 ;  /* 0x0001c00601007387 */ /* 0x000fe80000100800 */
[----:B------:R0:W-:Y:S01]  /*6d140*/  STL [R1+0x1c4], R4 ;  /* 0x0001c40401007387 */ /* 0x0001e20000100800 */
[----:B----4-:R-:W-:-:S05]  /*6d150*/  LOP3.LUT R5, R11, 0x1a8, R10, 0xfe, !PT ;  /* 0x000001a80b057812 */ /* 0x010fca00078efe0a */
[----:B------:R4:W-:Y:S01]  /*6d160*/  STL [R1+0x1c8], R5 ;  /* 0x0001c80501007387 */ /* 0x0009e20000100800 */
[----:B0-----:R-:W-:-:S03]  /*6d170*/  LOP3.LUT R4, R11, 0x1ac, R10, 0xfe, !PT ;  /* 0x000001ac0b047812 */ /* 0x001fc600078efe0a */
[----:B--2---:R-:W-:Y:S01]  /*6d180*/  STL.64 [R1], R16 ;  /* 0x0000001001007387 */ /* 0x004fe20000100a00 */
[----:B------:R-:W-:-:S03]  /*6d190*/  LOP3.LUT R6, R11, 0x1b0, R10, 0xfe, !PT ;  /* 0x000001b00b067812 */ /* 0x000fc600078efe0a */
[----:B------:R-:W-:Y:S01]  /*6d1a0*/  STL.64 [R1+0x8], R18 ;  /* 0x0000081201007387 */ /* 0x000fe20000100a00 */
[----:B----4-:R-:W-:-:S03]  /*6d1b0*/  LOP3.LUT R5, R11, 0x1b4, R10, 0xfe, !PT ;  /* 0x000001b40b057812 */ /* 0x010fc600078efe0a */
[----:B------:R0:W-:Y:S04]  /*6d1c0*/  STL [R1+0x1cc], R4 ;  /* 0x0001cc0401007387 */ /* 0x0001e80000100800 */
[----:B------:R2:W-:Y:S04]  /*6d1d0*/  STL [R1+0x1d0], R6 ;  /* 0x0001d00601007387 */ /* 0x0005e80000100800 */
[----:B------:R-:W4:Y:S01]  /*6d1e0*/  LDS.128 R16, [R3+UR4+0x400] ;  /* 0x0004000403107984 */ /* 0x000f220008000c00 */
[----:B0-----:R-:W-:-:S03]  /*6d1f0*/  LOP3.LUT R4, R11, 0x1b8, R10, 0xfe, !PT ;  /* 0x000001b80b047812 */ /* 0x001fc600078efe0a */
[----:B------:R0:W-:Y:S01]  /*6d200*/  STL [R1+0x1d4], R5 ;  /* 0x0001d40501007387 */ /* 0x0001e20000100800 */
[----:B--2---:R-:W-:-:S03]  /*6d210*/  LOP3.LUT R6, R11, 0x1bc, R10, 0xfe, !PT ;  /* 0x000001bc0b067812 */ /* 0x004fc600078efe0a */
[----:B------:R2:W-:Y:S01]  /*6d220*/  STL [R1+0x1d8], R4 ;  /* 0x0001d80401007387 */ /* 0x0005e20000100800 */
[----:B0-----:R-:W-:-:S03]  /*6d230*/  LOP3.LUT R5, R11, 0x1c0, R10, 0xfe, !PT ;  /* 0x000001c00b057812 */ /* 0x001fc600078efe0a */
[----:B------:R0:W-:Y:S01]  /*6d240*/  STL [R1+0x1dc], R6 ;  /* 0x0001dc0601007387 */ /* 0x0001e20000100800 */
[----:B--2---:R-:W-:-:S03]  /*6d250*/  LOP3.LUT R4, R11, 0x1c4, R10, 0xfe, !PT ;  /* 0x000001c40b047812 */ /* 0x004fc600078efe0a */
[----:B------:R2:W-:Y:S04]  /*6d260*/  STL [R1+0x1e0], R5 ;  /* 0x0001e00501007387 */ /* 0x0005e80000100800 */
[----:B------:R5:W-:Y:S01]  /*6d270*/  STL [R1+0x1e4], R4 ;  /* 0x0001e40401007387 */ /* 0x000be20000100800 */
[C-C-:B0-----:R-:W-:Y:S02]  /*6d280*/  LOP3.LUT R6, R11.reuse, 0x1c8, R10.reuse, 0xfe, !PT ;  /* 0x000001c80b067812 */ /* 0x141fe400078efe0a */
[----:B--2---:R-:W-:-:S03]  /*6d290*/  LOP3.LUT R5, R11, 0x1cc, R10, 0xfe, !PT ;  /* 0x000001cc0b057812 */ /* 0x004fc600078efe0a */
[----:B------:R-:W-:Y:S01]  /*6d2a0*/  STL [R1+0x1e8], R6 ;  /* 0x0001e80601007387 */ /* 0x000fe20000100800 */
[----:B-----5:R-:W-:-:S03]  /*6d2b0*/  LOP3.LUT R4, R11, 0x1d0, R10, 0xfe, !PT ;  /* 0x000001d00b047812 */ /* 0x020fc600078efe0a */
[----:B------:R-:W-:Y:S04]  /*6d2c0*/  STL [R1+0x1ec], R5 ;  /* 0x0001ec0501007387 */ /* 0x000fe80000100800 */
[----:B------:R-:W-:Y:S04]  /*6d2d0*/  STL [R1+0x1f0], R4 ;  /* 0x0001f00401007387 */ /* 0x000fe80000100800 */
[----:B------:R-:W0:Y:S01]  /*6d2e0*/  LDS.128 R4, [R27+UR4+0x400] ;  /* 0x000400041b047984 */ /* 0x000e220008000c00 */
[----:B------:R-:W-:-:S03]  /*6d2f0*/  LOP3.LUT R8, R11, 0x1d4, R10, 0xfe, !PT ;  /* 0x000001d40b087812 */ /* 0x000fc600078efe0a */
[----:B----4-:R-:W-:Y:S04]  /*6d300*/  STL.64 [R1+0x10], R16 ;  /* 0x0000101001007387 */ /* 0x010fe80000100a00 */
[----:B------:R-:W-:Y:S04]  /*6d310*/  STL.64 [R1+0x18], R18 ;  /* 0x0000181201007387 */ /* 0x000fe80000100a00 */
[----:B0-----:R0:W-:Y:S04]  /*6d320*/  STL [R1+0x1cb8], R5 ;  /* 0x001cb80501007387 */ /* 0x0011e80000100800 */
[----:B------:R2:W-:Y:S04]  /*6d330*/  STL [R1+0x1f4], R8 ;  /* 0x0001f40801007387 */ /* 0x0005e80000100800 */
[----:B0-----:R-:W4:Y:S01]  /*6d340*/  LDL.LU R5, [R1+0x30] ;  /* 0x0000300001057983 */ /* 0x001f220000300800 */
[----:B------:R-:W-:-:S03]  /*6d350*/  LOP3.LUT R12, R11, 0x1e0, R10, 0xfe, !PT ;  /* 0x000001e00b0c7812 */ /* 0x000fc600078efe0a */
[----:B------:R0:W-:Y:S01]  /*6d360*/  STL [R1+0x1cb4], R6 ;  /* 0x001cb40601007387 */ /* 0x0001e20000100800 */
[----:B--2---:R-:W-:-:S03]  /*6d370*/  LOP3.LUT R8, R11, 0x1d8, R10, 0xfe, !PT ;  /* 0x000001d80b087812 */ /* 0x004fc600078efe0a */
[----:B------:R2:W-:Y:S01]  /*6d380*/  STL [R1+0x1cb0], R7 ;  /* 0x001cb00701007387 */ /* 0x0005e20000100800 */
[----:B0-----:R-:W-:-:S03]  /*6d390*/  LOP3.LUT R6, R11, 0x1dc, R10, 0xfe, !PT ;  /* 0x000001dc0b067812 */ /* 0x001fc600078efe0a */
[----:B--2---:R-:W2:Y:S01]  /*6d3a0*/  LDL.LU R7, [R1] ;  /* 0x0000000001077983 */ /* 0x004ea20000300800 */
[----:B------:R-:W-:Y:S01]  /*6d3b0*/  IADD3 R28, P1, PT, R2, UR12, RZ ;  /* 0x0000000c021c7c10 */ /* 0x000fe2000ff3e0ff */
[----:B------:R-:W0:Y:S02]  /*6d3c0*/  LDCU UR12, c[0x0][0x3b8] ;  /* 0x00007700ff0c77ac */ /* 0x000e240008000800 */
[----:B------:R5:W-:Y:S01]  /*6d3d0*/  STL [R1+0x1f8], R8 ;  /* 0x0001f80801007387 */ /* 0x000be20000100800 */
[----:B------:R-:W-:-:S03]  /*6d3e0*/  LOP3.LUT R9, R11, R10, RZ, 0xfc, !PT ;  /* 0x0000000a0b097212 */ /* 0x000fc600078efcff */
[----:B------:R1:W-:Y:S01]  /*6d3f0*/  STL [R1+0x1fc], R6 ;  /* 0x0001fc0601007387 */ /* 0x0003e20000100800 */
[----:B------:R-:W-:Y:S01]  /*6d400*/  LEA.HI.X.SX32 R0, R2, UR13, 0x1, P1 ;  /* 0x0000000d02007c11 */ /* 0x000fe200088f0eff */
[----:B------:R-:W0:Y:S01]  /*6d410*/  LDCU UR13, c[0x0][0x3b8] ;  /* 0x00007700ff0d77ac */ /* 0x000e220008000800 */
[--C-:B-----5:R-:W-:Y:S01]  /*6d420*/  LOP3.LUT R8, R11, 0x1e4, R10.reuse, 0xfe, !PT ;  /* 0x000001e40b087812 */ /* 0x120fe200078efe0a */
[----:B-1----:R-:W5:Y:S04]  /*6d430*/  LDL.LU R6, [R1+0x10] ;  /* 0x0000100001067983 */ /* 0x002f680000300800 */
[----:B------:R1:W-:Y:S01]  /*6d440*/  STL [R1+0x200], R12 ;  /* 0x0002000c01007387 */ /* 0x0003e20000100800 */
[C---:B------:R-:W-:Y:S01]  /*6d450*/  ISETP.LT.AND P1, PT, R9.reuse, UR7, !P0 ;  /* 0x0000000709007c0c */ /* 0x040fe2000c721270 */
[----:B------:R-:W-:Y:S01]  /*6d460*/  IMAD R9, R9, UR16, RZ ;  /* 0x0000001009097c24 */ /* 0x000fe2000f8e02ff */
[C-C-:B------:R-:W-:Y:S01]  /*6d470*/  LOP3.LUT R16, R11.reuse, 0x1f0, R10.reuse, 0xfe, !PT ;  /* 0x000001f00b107812 */ /* 0x140fe200078efe0a */
[----:B------:R0:W-:Y:S01]  /*6d480*/  STL [R1+0x20c], R8 ;  /* 0x00020c0801007387 */ /* 0x0001e20000100800 */
[C-C-:B------:R-:W-:Y:S01]  /*6d490*/  LOP3.LUT R2, R11.reuse, 0x4, R10.reuse, 0xfe, !PT ;  /* 0x000000040b027812 */ /* 0x140fe200078efe0a */
[----:B------:R-:W2:Y:S01]  /*6d4a0*/  LDCU UR16, c[0x0][0x39c] ;  /* 0x00007380ff1077ac */ /* 0x000ea20008000800 */
[C-C-:B-1----:R-:W-:Y:S01]  /*6d4b0*/  LOP3.LUT R12, R11.reuse, 0x1e8, R10.reuse, 0xfe, !PT ;  /* 0x000001e80b0c7812 */ /* 0x142fe200078efe0a */
[----:B------:R-:W1:Y:S01]  /*6d4c0*/  LDCU UR7, c[0x0][0x3b8] ;  /* 0x00007700ff0777ac */ /* 0x000e620008000800 */
[----:B0-----:R-:W-:-:S03]  /*6d4d0*/  LOP3.LUT R8, R11, 0x1ec, R10, 0xfe, !PT ;  /* 0x000001ec0b087812 */ /* 0x001fc600078efe0a */
[----:B------:R0:W-:Y:S01]  /*6d4e0*/  STL [R1+0x124], R12 ;  /* 0x0001240c01007387 */ /* 0x0001e20000100800 */
[C-C-:B------:R-:W-:Y:S02]  /*6d4f0*/  LOP3.LUT R14, R11.reuse, 0x8, R10.reuse, 0xfe, !PT ;  /* 0x000000080b0e7812 */ /* 0x140fe400078efe0a */
[C-C-:B------:R-:W-:Y:S02]  /*6d500*/  LOP3.LUT R13, R11.reuse, 0xc, R10.reuse, 0xfe, !PT ;  /* 0x0000000c0b0d7812 */ /* 0x140fe400078efe0a */
[C-C-:B------:R-:W-:Y:S02]  /*6d510*/  LOP3.LUT R15, R11.reuse, 0x10, R10.reuse, 0xfe, !PT ;  /* 0x000000100b0f7812 */ /* 0x140fe400078efe0a */
[C-C-:B------:R-:W-:Y:S02]  /*6d520*/  LOP3.LUT R25, R11.reuse, 0x14, R10.reuse, 0xfe, !PT ;  /* 0x000000140b197812 */ /* 0x140fe400078efe0a */
[C-C-:B------:R-:W-:Y:S02]  /*6d530*/  LOP3.LUT R29, R11.reuse, 0x18, R10.reuse, 0xfe, !PT ;  /* 0x000000180b1d7812 */ /* 0x140fe400078efe0a */
[C-C-:B0-----:R-:W-:Y:S01]  /*6d540*/  LOP3.LUT R12, R11.reuse, 0x1f4, R10.reuse, 0xfe, !PT ;  /* 0x000001f40b0c7812 */ /* 0x141fe200078efe0a */
[----:B------:R0:W-:Y:S01]  /*6d550*/  STL [R1+0x204], R8 ;  /* 0x0002040801007387 */ /* 0x0001e20000100800 */
[----:B------:R-:W-:-:S03]  /*6d560*/  LOP3.LUT R10, R11, 0x1f8, R10, 0xfe, !PT ;  /* 0x000001f80b0a7812 */ /* 0x000fc600078efe0a */
[----:B------:R-:W-:Y:S04]  /*6d570*/  STL [R1+0x208], R16 ;  /* 0x0002081001007387 */ /* 0x000fe80000100800 */
[----:B------:R1:W-:Y:S01]  /*6d580*/  STL [R1+0x210], R12 ;  /* 0x0002100c01007387 */ /* 0x0003e20000100800 */
[----:B0-----:R-:W-:-:S03]  /*6d590*/  IADD3 R8, P2, PT, R9, R28, RZ ;  /* 0x0000001c09087210 */ /* 0x001fc60007f5e0ff */
[----:B------:R-:W-:Y:S01]  /*6d5a0*/  STL [R1+0x118], R10 ;  /* 0x0001180a01007387 */ /* 0x000fe20000100800 */
[----:B------:R-:W-:-:S03]  /*6d5b0*/  LEA.HI.X.SX32 R9, R9, R0, 0x1, P2 ;  /* 0x0000000009097211 */ /* 0x000fc600010f0eff */
[----:B------:R0:W-:Y:S01]  /*6d5c0*/  STL [R1+0x1cd0], R21 ;  /* 0x001cd01501007387 */ /* 0x0001e20000100800 */
[C---:B------:R-:W-:Y:S01]  /*6d5d0*/  ISETP.LT.AND P3, PT, R2.reuse, UR32, !P0 ;  /* 0x0000002002007c0c */ /* 0x040fe2000c761270 */
[----:B-1----:R-:W-:Y:S01]  /*6d5e0*/  IMAD R12, R2, UR17, RZ ;  /* 0x00000011020c7c24 */ /* 0x002fe2000f8e02ff */
[----:B------:R-:W-:Y:S01]  /*6d5f0*/  ISETP.LT.AND P5, PT, R13, UR34, !P0 ;  /* 0x000000220d007c0c */ /* 0x000fe2000c7a1270 */
[----:B------:R-:W-:Y:S01]  /*6d600*/  LDS.128 R16, [R3+UR4+0xc00] ;  /* 0x000c000403107984 */ /* 0x000fe20008000c00 */
[----:B------:R-:W-:Y:S01]  /*6d610*/  PRMT R24, R4, 0x7770, RZ ;  /* 0x0000777004187816 */ /* 0x000fe200000000ff */
[----:B------:R-:W1:Y:S02]  /*6d620*/  LDCU UR32, c[0x0][0x39c] ;  /* 0x00007380ff2077ac */ /* 0x000e640008000800 */
[----:B0-----:R-:W3:Y:S01]  /*6d630*/  LDL.LU R21, [R1+0x78] ;  /* 0x0000780001157983 */ /* 0x001ee20000300800 */
[----:B------:R-:W0:Y:S03]  /*6d640*/  LDCU UR17, c[0x0][0x3b8] ;  /* 0x00007700ff1177ac */ /* 0x000e260008000800 */
[----:B------:R1:W-:Y:S04]  /*6d650*/  STL.64 [R1+0x1cc0], R22 ;  /* 0x001cc01601007387 */ /* 0x0003e80000100a00 */
[----:B-1----:R-:W3:Y:S04]  /*6d660*/  LDL.LU R22, [R1+0x28] ;  /* 0x0000280001167983 */ /* 0x002ee80000300800 */
[----:B------:R-:W3:Y:S01]  /*6d670*/  LDL.LU R23, [R1+0x2c] ;  /* 0x00002c0001177983 */ /* 0x000ee20000300800 */
[----:B----4-:R-:W-:-:S05]  /*6d680*/  PRMT R10, R5, 0x7770, RZ ;  /* 0x00007770050a7816 */ /* 0x010fca00000000ff */
[----:B------:R-:W-:Y:S04]  /*6d690*/  @P1 STG.E.U8 desc[UR10][R8.64], R10 ;  /* 0x0000000a08001986 */ /* 0x000fe8000c10110a */
[----:B------:R-:W1:Y:S04]  /*6d6a0*/  LDS.128 R8, [R27+UR4+0x800] ;  /* 0x000800041b087984 */ /* 0x000e680008000c00 */
[----:B-1----:R1:W-:Y:S04]  /*6d6b0*/  STL [R1+0x1cd4], R9 ;  /* 0x001cd40901007387 */ /* 0x0023e80000100800 */
[----:B-1----:R-:W4:Y:S04]  /*6d6c0*/  LDL.LU R9, [R1+0x40] ;  /* 0x0000400001097983 */ /* 0x002f280000300800 */
[----:B------:R1:W-:Y:S04]  /*6d6d0*/  STL.64 [R1+0x1cc8], R10 ;  /* 0x001cc80a01007387 */ /* 0x0003e80000100a00 */
[----:B-1----:R-:W4:Y:S04]  /*6d6e0*/  LDL.LU R10, [R1+0x20] ;  /* 0x00002000010a7983 */ /* 0x002f280000300800 */
[----:B------:R-:W4:Y:S01]  /*6d6f0*/  LDL.LU R11, [R1+0x24] ;  /* 0x00002400010b7983 */ /* 0x000f220000300800 */
[----:B------:R-:W-:-:S02]  /*6d700*/  IADD3 R2, P2, PT, R12, R28, RZ ;  /* 0x0000001c0c027210 */ /* 0x000fc40007f5e0ff */
[----:B------:R-:W-:Y:S02]  /*6d710*/  ISETP.LT.AND P1, PT, R14, UR33, !P0 ;  /* 0x000000210e007c0c */ /* 0x000fe4000c721270 */
[----:B------:R-:W-:Y:S01]  /*6d720*/  LEA.HI.X.SX32 R3, R12, R0, 0x1, P2 ;  /* 0x000000000c037211 */ /* 0x000fe200010f0eff */
[----:B------:R-:W-:Y:S01]  /*6d730*/  IMAD R14, R14, UR18, RZ ;  /* 0x000000120e0e7c24 */ /* 0x000fe2000f8e02ff */
[----:B--2---:R-:W-:Y:S01]  /*6d740*/  PRMT R12, R7, 0x7770, RZ ;  /* 0x00007770070c7816 */ /* 0x004fe200000000ff */
[----:B------:R-:W-:Y:S01]  /*6d750*/  IMAD R13, R13, UR19, RZ ;  /* 0x000000130d0d7c24 */ /* 0x000fe2000f8e02ff */
[----:B-----5:R-:W-:Y:S01]  /*6d760*/  PRMT R26, R6, 0x7770, RZ ;  /* 0x00007770061a7816 */ /* 0x020fe200000000ff */
[----:B------:R-:W1:Y:S02]  /*6d770*/  LDCU UR18, c[0x0][0x3b8] ;  /* 0x00007700ff1277ac */ /* 0x000e640008000800 */
[----:B------:R2:W-:Y:S01]  /*6d780*/  @P3 STG.E.U8 desc[UR10][R2.64], R12 ;  /* 0x0000000c02003986 */ /* 0x0005e2000c10110a */
[----:B------:R-:W-:Y:S01]  /*6d790*/  ISETP.LT.AND P2, PT, R15, UR35, !P0 ;  /* 0x000000230f007c0c */ /* 0x000fe2000c741270 */
[----:B------:R-:W5:Y:S01]  /*6d7a0*/  LDCU UR19, c[0x0][0x3b8] ;  /* 0x00007700ff1377ac */ /* 0x000f620008000800 */
[----:B--2---:R-:W-:-:S02]  /*6d7b0*/  IADD3 R2, P3, PT, R14, R28, RZ ;  /* 0x0000001c0e027210 */ /* 0x004fc40007f7e0ff */
[----:B------:R-:W-:Y:S02]  /*6d7c0*/  IADD3 R12, P4, PT, R13, R28, RZ ;  /* 0x0000001c0d0c7210 */ /* 0x000fe40007f9e0ff */
[-C--:B------:R-:W-:Y:S01]  /*6d7d0*/  LEA.HI.X.SX32 R3, R14, R0.reuse, 0x1, P3 ;  /* 0x000000000e037211 */ /* 0x080fe200018f0eff */
[----:B------:R-:W-:Y:S01]  /*6d7e0*/  IMAD R14, R15, UR20, RZ ;  /* 0x000000140f0e7c24 */ /* 0x000fe2000f8e02ff */
[----:B------:R-:W-:Y:S01]  /*6d7f0*/  LEA.HI.X.SX32 R13, R13, R0, 0x1, P4 ;  /* 0x000000000d0d7211 */ /* 0x000fe200020f0eff */
[----:B------:R-:W2:Y:S02]  /*6d800*/  LDCU UR20, c[0x0][0x39c] ;  /* 0x00007380ff1477ac */ /* 0x000ea40008000800 */
[----:B------:R0:W-:Y:S04]  /*6d810*/  @P1 STG.E.U8 desc[UR10][R2.64], R26 ;  /* 0x0000001a02001986 */ /* 0x0001e8000c10110a */
[----:B------:R1:W-:Y:S01]  /*6d820*/  @P5 STG.E.U8 desc[UR10][R12.64], R24 ;  /* 0x000000180c005986 */ /* 0x0003e2000c10110a */
[C---:B------:R-:W-:Y:S01]  /*6d830*/  ISETP.LT.AND P3, PT, R25.reuse, UR36, !P0 ;  /* 0x0000002419007c0c */ /* 0x040fe2000c761270 */
[----:B0-----:R-:W-:Y:S01]  /*6d840*/  IMAD R3, R25, UR21, RZ ;  /* 0x0000001519037c24 */ /* 0x001fe2000f8e02ff */
[C---:B-1----:R-:W-:Y:S01]  /*6d850*/  IADD3 R24, P1, PT, R14.reuse, R28, RZ ;  /* 0x0000001c0e187210 */ /* 0x042fe20007f3e0ff */
[C---:B------:R-:W-:Y:S01]  /*6d860*/  IMAD R26, R29.reuse, UR22, RZ ;  /* 0x000000161d1a7c24 */ /* 0x040fe2000f8e02ff */
[----:B------:R-:W-:Y:S01]  /*6d870*/  ISETP.LT.AND P4, PT, R29, UR37, !P0 ;  /* 0x000000251d007c0c */ /* 0x000fe2000c781270 */
[----:B------:R-:W0:Y:S01]  /*6d880*/  LDCU UR21, c[0x0][0x39c] ;  /* 0x00007380ff1577ac */ /* 0x000e220008000800 */
[----:B------:R-:W-:-:S02]  /*6d890*/  LEA.HI.X.SX32 R25, R14, R0, 0x1, P1 ;  /* 0x000000000e197211 */ /* 0x000fc400008f0eff */
[----:B------:R1:W0:Y:S01]  /*6d8a0*/  LDS.128 R12, [R27+UR4+0xc00] ;  /* 0x000c00041b0c7984 */ /* 0x0002220008000c00 */
[----:B------:R-:W-:Y:S01]  /*6d8b0*/  IADD3 R2, P1, PT, R3, R28, RZ ;  /* 0x0000001c03027210 */ /* 0x000fe20007f3e0ff */
[----:B------:R-:W0:Y:S01]  /*6d8c0*/  LDCU UR4, c[0x0][0x3b8] ;  /* 0x00007700ff0477ac */ /* 0x000e220008000800 */
[----:B---3--:R-:W-:Y:S02]  /*6d8d0*/  ISETP.LT.AND P5, PT, R22, UR40, !P0 ;  /* 0x0000002816007c0c */ /* 0x008fe4000c7a1270 */
[----:B------:R-:W-:Y:S01]  /*6d8e0*/  ISETP.LT.AND P6, PT, R23, UR41, !P0 ;  /* 0x0000002917007c0c */ /* 0x000fe2000c7c1270 */
[----:B------:R-:W3:Y:S01]  /*6d8f0*/  LDCU UR22, c[0x0][0x39c] ;  /* 0x00007380ff1677ac */ /* 0x000ee20008000800 */
[----:B-1----:R-:W-:Y:S02]  /*6d900*/  PRMT R27, R20, 0x7770, RZ ;  /* 0x00007770141b7816 */ /* 0x002fe400000000ff */
[----:B------:R-:W-:-:S03]  /*6d910*/  LEA.HI.X.SX32 R3, R3, R0, 0x1, P1 ;  /* 0x0000000003037211 */ /* 0x000fc600008f0eff */
[----:B------:R1:W-:Y:S02]  /*6d920*/  @P2 STG.E.U8 desc[UR10][R24.64], R27 ;  /* 0x0000001b18002986 */ /* 0x0003e4000c10110a */
[----:B-1----:R-:W-:Y:S02]  /*6d930*/  IADD3 R24, P2, PT, R26, R28, RZ ;  /* 0x0000001c1a187210 */ /* 0x002fe40007f5e0ff */
[----:B------:R-:W-:Y:S02]  /*6d940*/  PRMT R27, R8, 0x7770, RZ ;  /* 0x00007770081b7816 */ /* 0x000fe400000000ff */
[----:B------:R-:W-:Y:S02]  /*6d950*/  LEA.HI.X.SX32 R25, R26, R0, 0x1, P2 ;  /* 0x000000001a197211 */ /* 0x000fe400010f0eff */
[----:B------:R-:W-:Y:S01]  /*6d960*/  PRMT R26, R16, 0x7770, RZ ;  /* 0x00007770101a7816 */ /* 0x000fe200000000ff */
[----:B------:R1:W-:Y:S04]  /*6d970*/  @P3 STG.E.U8 desc[UR10][R2.64], R27 ;  /* 0x0000001b02003986 */ /* 0x0003e8000c10110a */
[----:B------:R0:W-:Y:S01]  /*6d980*/  @P4 STG.E.U8 desc[UR10][R24.64], R26 ;  /* 0x0000001a18004986 */ /* 0x0001e2000c10110a */
[----:B-1----:R-:W-:Y:S01]  /*6d990*/  IMAD R27, R22, UR25, RZ ;  /* 0x00000019161b7c24 */ /* 0x002fe2000f8e02ff */
[----:B------:R-:W1:Y:S01]  /*6d9a0*/  LDCU UR25, c[0x0][0x39c] ;  /* 0x00007380ff1977ac */ /* 0x000e620008000800 */
[----:B------:R-:W-:Y:S01]  /*6d9b0*/  IMAD R22, R23, UR26, RZ ;  /* 0x0000001a17167c24 */ /* 0x000fe2000f8e02ff */
[----:B------:R-:W0:Y:S01]  /*6d9c0*/  LDCU UR26, c[0x0][0x39c] ;  /* 0x00007380ff1a77ac */ /* 0x000e220008000800 */
[----:B----4-:R-:W-:Y:S01]  /*6d9d0*/  IMAD R29, R9, UR5, RZ ;  /* 0x00000005091d7c24 */ /* 0x010fe2000f8e02ff */
[----:B------:R-:W4:Y:S01]  /*6d9e0*/  LDCU UR5, c[0x0][0x3b8] ;  /* 0x00007700ff0577ac */ /* 0x000f220008000800 */
[C---:B------:R-:W-:Y:S01]  /*6d9f0*/  IMAD R3, R10.reuse, UR23, RZ ;  /* 0x000000170a037c24 */ /* 0x040fe2000f8e02ff */
[----:B------:R-:W-:Y:S01]  /*6da00*/  ISETP.LT.AND P2, PT, R10, UR38, !P0 ;  /* 0x000000260a007c0c */ /* 0x000fe2000c741270 */
[----:B------:R-:W1:Y:S01]  /*6da10*/  LDCU UR23, c[0x0][0x39c] ;  /* 0x00007380ff1777ac */ /* 0x000e620008000800 */
[----:B0-----:R-:W-:-:S02]  /*6da20*/  IMAD R25, R11, UR24, RZ ;  /* 0x000000180b197c24 */ /* 0x001fc4000f8e02ff */
[-C--:B------:R-:W-:Y:S01]  /*6da30*/  IADD3 R2, P1, PT, R3, R28.reuse, RZ ;  /* 0x0000001c03027210 */ /* 0x080fe20007f3e0ff */
[----:B------:R-:W0:Y:S02]  /*6da40*/  LDCU UR24, c[0x0][0x39c] ;  /* 0x00007380ff1877ac */ /* 0x000e240008000800 */
[----:B------:R-:W-:Y:S02]  /*6da50*/  IADD3 R24, P3, PT, R25, R28, RZ ;  /* 0x0000001c19187210 */ /* 0x000fe40007f7e0ff */
[----:B------:R-:W-:Y:S02]  /*6da60*/  LEA.HI.X.SX32 R3, R3, R0, 0x1, P1 ;  /* 0x0000000003037211 */ /* 0x000fe400008f0eff */
[----:B------:R-:W-:Y:S02]  /*6da70*/  IADD3 R26, P1, PT, R27, R28, RZ ;  /* 0x0000001c1b1a7210 */ /* 0x000fe40007f3e0ff */
[----:B------:R-:W-:Y:S01]  /*6da80*/  ISETP.LT.AND P4, PT, R11, UR39, !P0 ;  /* 0x000000270b007c0c */ /* 0x000fe2000c781270 */
[----:B------:R-:W-:Y:S01]  /*6da90*/  IMAD.MOV.U32 R11, RZ, RZ, R22 ;  /* 0x000000ffff0b7224 */ /* 0x000fe200078e0016 */
[----:B------:R-:W-:-:S02]  /*6daa0*/  LEA.HI.X.SX32 R25, R25, R0, 0x1, P3 ;  /* 0x0000000019197211 */ /* 0x000fc400018f0eff */
[----:B------:R-:W-:Y:S02]  /*6dab0*/  IADD3 R10, P3, PT, R22, R28, RZ ;  /* 0x0000001c160a7210 */ /* 0x000fe40007f7e0ff */
[----:B------:R-:W-:Y:S02]  /*6dac0*/  LEA.HI.X.SX32 R27, R27, R0, 0x1, P1 ;  /* 0x000000001b1b7211 */ /* 0x000fe400008f0eff */
[----:B------:R-:W-:-:S04]  /*6dad0*/  IADD3 R22, P1, PT, R29, R28, RZ ;  /* 0x0000001c1d167210 */ /* 0x000fc80007f3e0ff */
[-C--:B------:R-:W-:Y:S02]  /*6dae0*/  LEA.HI.X.SX32 R23, R29, R0.reuse, 0x1, P1 ;  /* 0x000000001d177211 */ /* 0x080fe400008f0eff */
[----:B------:R-:W-:Y:S02]  /*6daf0*/  PRMT R29, R12, 0x7770, RZ ;  /* 0x000077700c1d7816 */ /* 0x000fe400000000ff */
[----:B------:R-:W-:Y:S02]  /*6db00*/  LEA.HI.X.SX32 R11, R11, R0, 0x1, P3 ;  /* 0x000000000b0b7211 */ /* 0x000fe400018f0eff */
[----:B------:R-:W-:Y:S01]  /*6db10*/  ISETP.LT.AND P3, PT, R9, UR42, !P0 ;  /* 0x0000002a09007c0c */ /* 0x000fe2000c761270 */
[----:B------:R0:W-:Y:S04]  /*6db20*/  @P2 STG.E.U8 desc[UR10][R2.64], R29 ;  /* 0x0000001d02002986 */ /* 0x0001e8000c10110a */
[----:B------:R-:W2:Y:S04]  /*6db30*/  LDL.LU R9, [R1+0x1cd4] ;  /* 0x001cd40001097983 */ /* 0x000ea80000300800 */
[----:B0-----:R-:W2:Y:S01]  /*6db40*/  LDL.LU R2, [R1+0x80] ;  /* 0x0000800001027983 */ /* 0x001ea20000300800 */
[----:B------:R-:W-:-:S03]  /*6db50*/  ISETP.LT.AND P1, PT, R21, UR49, !P0 ;  /* 0x0000003115007c0c */ /* 0x000fc6000c721270 */
[----:B------:R-:W3:Y:S01]  /*6db60*/  LDL.LU R3, [R1+0x44] ;  /* 0x0000440001037983 */ /* 0x000ee20000300800 */
[----:B------:R-:W-:-:S03]  /*6db70*/  PRMT R21, R5, 0x7771, RZ ;  /* 0x0000777105157816 */ /* 0x000fc600000000ff */
[----:B------:R-:W3:Y:S04]  /*6db80*/  LDL.LU R29, [R1+0x50] ;  /* 0x00005000011d7983 */ /* 0x000ee80000300800 */
[----:B------:R0:W-:Y:S04]  /*6db90*/  @P4 STG.E.U8 desc[UR10][R24.64], R21 ;  /* 0x0000001518004986 */ /* 0x0001e8000c10110a */
[----:B0-----:R-:W4:Y:S04]  /*6dba0*/  LDL.LU R21, [R1+0x1cd0] ;  /* 0x001cd00001157983 */ /* 0x001f280000300800 */
[----:B------:R-:W4:Y:S01]  /*6dbb0*/  LDL.LU R25, [R1+0x48] ;  /* 0x0000480001197983 */ /* 0x000f220000300800 */
[----:B--2---:R-:W-:Y:S01]  /*6dbc0*/  ISETP.LT.AND P2, PT, R2, UR16, !P0 ;  /* 0x0000001002007c0c */ /* 0x004fe2000c741270 */
[----:B------:R-:W0:Y:S01]  /*6dbd0*/  LDCU UR16, c[0x0][0x3b8] ;  /* 0x00007700ff1077ac */ /* 0x000e220008000800 */
[----:B------:R-:W-:-:S05]  /*6dbe0*/  PRMT R2, R7, 0x7771, RZ ;  /* 0x0000777107027816 */ /* 0x000fca00000000ff */
[----:B------:R2:W-:Y:S04]  /*6dbf0*/  @P5 STG.E.U8 desc[UR10][R26.64], R2 ;  /* 0x000000021a005986 */ /* 0x0005e8000c10110a */
[----:B--2---:R-:W2:Y:S01]  /*6dc00*/  LDL.LU R27, [R1+0x4c] ;  /* 0x00004c00011b7983 */ /* 0x004ea20000300800 */
[C---:B---3--:R-:W-:Y:S01]  /*6dc10*/  ISETP.LT.AND P4, PT, R3.reuse, UR43, !P0 ;  /* 0x0000002b03007c0c */ /* 0x048fe2000c781270 */
[----:B------:R-:W-:Y:S01]  /*6dc20*/  IMAD R3, R3, UR27, RZ ;  /* 0x0000001b03037c24 */ /* 0x000fe2000f8e02ff */
[----:B------:R-:W-:Y:S01]  /*6dc30*/  PRMT R24, R6, 0x7771, RZ ;  /* 0x0000777106187816 */ /* 0x000fe200000000ff */
[----:B------:R-:W3:Y:S03]  /*6dc40*/  LDCU UR27, c[0x0][0x39c] ;  /* 0x00007380ff1b77ac */ /* 0x000ee60008000800 */
[C---:B------:R-:W-:Y:S01]  /*6dc50*/  IADD3 R2, P5, PT, R3.reuse, R28, RZ ;  /* 0x0000001c03027210 */ /* 0x040fe20007fbe0ff */
[----:B------:R0:W-:Y:S03]  /*6dc60*/  @P6 STG.E.U8 desc[UR10][R10.64], R24 ;  /* 0x000000180a006986 */ /* 0x0001e6000c10110a */
[----:B------:R-:W-:-:S02]  /*6dc70*/  LEA.HI.X.SX32 R3, R3, R0, 0x1, P5 ;  /* 0x0000000003037211 */ /* 0x000fc400028f0eff */
[C---:B----4-:R-:W-:Y:S01]  /*6dc80*/  ISETP.LT.AND P5, PT, R25.reuse, UR44, !P0 ;  /* 0x0000002c19007c0c */ /* 0x050fe2000c7a1270 */
[----:B------:R-:W-:Y:S01]  /*6dc90*/  IMAD R25, R25, UR28, RZ ;  /* 0x0000001c19197c24 */ /* 0x000fe2000f8e02ff */
[----:B------:R-:W-:Y:S01]  /*6dca0*/  PRMT R26, R20, 0x7771, RZ ;  /* 0x00007771141a7816 */ /* 0x000fe200000000ff */
[----:B------:R-:W4:Y:S01]  /*6dcb0*/  LDCU UR28, c[0x0][0x39c] ;  /* 0x00007380ff1c77ac */ /* 0x000f220008000800 */
[----:B0-----:R-:W-:Y:S01]  /*6dcc0*/  PRMT R24, R4, 0x7771, RZ ;  /* 0x0000777104187816 */ /* 0x001fe200000000ff */
[----:B------:R-:W3:Y:S04]  /*6dcd0*/  LDL.LU.64 R10, [R1+0x1cc8] ;  /* 0x001cc800010a7983 */ /* 0x000ee80000300a00 */
[----:B------:R0:W-:Y:S04]  /*6dce0*/  @P3 STG.E.U8 desc[UR10][R22.64], R24 ;  /* 0x0000001816003986 */ /* 0x0001e8000c10110a */
[----:B------:R1:W-:Y:S01]  /*6dcf0*/  @P4 STG.E.U8 desc[UR10][R2.64], R26 ;  /* 0x0000001a02004986 */ /* 0x0003e2000c10110a */
[----:B0-----:R-:W-:-:S03]  /*6dd00*/  IADD3 R24, P3, PT, R25, R28, RZ ;  /* 0x0000001c19187210 */ /* 0x001fc60007f7e0ff */
[----:B------:R-:W3:Y:S01]  /*6dd10*/  LDL.LU.64 R22, [R1+0x1cc0] ;  /* 0x001cc00001167983 */ /* 0x000ee20000300a00 */
[----:B------:R-:W-:Y:S01]  /*6dd20*/  LEA.HI.X.SX32 R25, R25, R0, 0x1, P3 ;  /* 0x0000000019197211 */ /* 0x000fe200018f0eff */
[C---:B-1----:R-:W-:Y:S01]  /*6dd30*/  IMAD R26, R29.reuse, UR30, RZ ;  /* 0x0000001e1d1a7c24 */ /* 0x042fe2000f8e02ff */
[----:B------:R-:W-:Y:S02]  /*6dd40*/  ISETP.LT.AND P3, PT, R29, UR46, !P0 ;  /* 0x0000002e1d007c0c */ /* 0x000fe4000c761270 */
[----:B------:R-:W-:Y:S02]  /*6dd50*/  PRMT R29, R16, 0x7771, RZ ;  /* 0x00007771101d7816 */ /* 0x000fe400000000ff */
[C---:B--2---:R-:W-:Y:S01]  /*6dd60*/  ISETP.LT.AND P4, PT, R27.reuse, UR45, !P0 ;  /* 0x0000002d1b007c0c */ /* 0x044fe2000c781270 */
[----:B------:R-:W-:Y:S01]  /*6dd70*/  IMAD R3, R27, UR29, RZ ;  /* 0x0000001d1b037c24 */ /* 0x000fe2000f8e02ff */
[----:B------:R-:W-:-:S05]  /*6dd80*/  PRMT R27, R8, 0x7771, RZ ;  /* 0x00007771081b7816 */ /* 0x000fca00000000ff */
[----:B------:R0:W-:Y:S01]  /*6dd90*/  @P5 STG.E.U8 desc[UR10][R24.64], R27 ;  /* 0x0000001b18005986 */ /* 0x0001e2000c10110a */
[----:B------:R-:W-:-:S04]  /*6dda0*/  IADD3 R2, P6, PT, R3, R28, RZ ;  /* 0x0000001c03027210 */ /* 0x000fc80007fde0ff */
[----:B------:R-:W-:Y:S01]  /*6ddb0*/  LEA.HI.X.SX32 R3, R3, R0, 0x1, P6 ;  /* 0x0000000003037211 */ /* 0x000fe200030f0eff */
[----:B0-----:R-:W2:Y:S04]  /*6ddc0*/  LDL.LU R27, [R1+0x54] ;  /* 0x00005400011b7983 */ /* 0x001ea80000300800 */
[----:B------:R0:W-:Y:S04]  /*6ddd0*/  @P4 STG.E.U8 desc[UR10][R2.64], R29 ;  /* 0x0000001d02004986 */ /* 0x0001e8000c10110a */
[----:B0-----:R-:W3:Y:S04]  /*6dde0*/  LDL.LU R3, [R1+0x58] ;  /* 0x0000580001037983 */ /* 0x001ee80000300800 */
[----:B------:R-:W4:Y:S01]  /*6ddf0*/  LDL.LU R2, [R1+0x5c] ;  /* 0x00005c0001027983 */ /* 0x000f220000300800 */
[----:B------:R-:W-:-:S04]  /*6de00*/  IADD3 R24, P5, PT, R26, R28, RZ ;  /* 0x0000001c1a187210 */ /* 0x000fc80007fbe0ff */
[----:B------:R-:W-:Y:S02]  /*6de10*/  LEA.HI.X.SX32 R25, R26, R0, 0x1, P5 ;  /* 0x000000001a197211 */ /* 0x000fe400028f0eff */
[----:B------:R-:W-:-:S05]  /*6de20*/  PRMT R26, R12, 0x7771, RZ ;  /* 0x000077710c1a7816 */ /* 0x000fca00000000ff */
[----:B------:R0:W-:Y:S02]  /*6de30*/  @P3 STG.E.U8 desc[UR10][R24.64], R26 ;  /* 0x0000001a18003986 */ /* 0x0001e4000c10110a */
[----:B0-----:R-:W-:Y:S02]  /*6de40*/  PRMT R26, R5, 0x7772, RZ ;  /* 0x00007772051a7816 */ /* 0x001fe400000000ff */
[----:B------:R-:W-:Y:S02]  /*6de50*/  PRMT R29, R7, 0x7772, RZ ;  /* 0x00007772071d7816 */ /* 0x000fe400000000ff */
[C---:B--2---:R-:W-:Y:S01]  /*6de60*/  ISETP.LT.AND P6, PT, R27.reuse, UR47, !P0 ;  /* 0x0000002f1b007c0c */ /* 0x044fe2000c7c1270 */
[----:B------:R-:W-:-:S05]  /*6de70*/  IMAD R27, R27, UR31, RZ ;  /* 0x0000001f1b1b7c24 */ /* 0x000fca000f8e02ff */
[----:B------:R-:W-:-:S04]  /*6de80*/  IADD3 R24, P4, PT, R27, R28, RZ ;  /* 0x0000001c1b187210 */ /* 0x000fc80007f9e0ff */
[----:B------:R-:W-:Y:S02]  /*6de90*/  LEA.HI.X.SX32 R25, R27, R0, 0x1, P4 ;  /* 0x000000001b197211 */ /* 0x000fe400020f0eff */
[C---:B---3--:R-:W-:Y:S01]  /*6dea0*/  ISETP.LT.AND P3, PT, R3.reuse, UR48, !P0 ;  /* 0x0000003003007c0c */ /* 0x048fe2000c761270 */
[----:B------:R-:W-:Y:S02]  /*6deb0*/  IMAD R3, R3, UR6, RZ ;  /* 0x0000000603037c24 */ /* 0x000fe4000f8e02ff */
[----:B------:R0:W-:Y:S01]  /*6dec0*/  @P6 STG.E.U8 desc[UR10][R24.64], R26 ;  /* 0x0000001a18006986 */ /* 0x0001e2000c10110a */
[----:B------:R-:W1:Y:S01]  /*6ded0*/  LDCU UR6, c[0x0][0x3b8] ;  /* 0x00007700ff0677ac */ /* 0x000e620008000800 */
[C---:B----4-:R-:W-:Y:S01]  /*6dee0*/  ISETP.LT.AND P4, PT, R2.reuse, UR32, !P0 ;  /* 0x0000002002007c0c */ /* 0x050fe2000c781270 */
[----:B------:R-:W-:Y:S01]  /*6def0*/  IMAD R27, R2, UR7, RZ ;  /* 0x00000007021b7c24 */ /* 0x000fe2000f8e02ff */
[C---:B------:R-:W-:Y:S01]  /*6df00*/  IADD3 R2, P5, PT, R3.reuse, R28, RZ ;  /* 0x0000001c03027210 */ /* 0x040fe20007fbe0ff */
[----:B------:R-:W2:Y:S01]  /*6df10*/  LDCU UR7, c[0x0][0x3b8] ;  /* 0x00007700ff0777ac */ /* 0x000ea20008000800 */
[----:B0-----:R-:W3:Y:S02]  /*6df20*/  LDL.LU R26, [R1+0x60] ;  /* 0x00006000011a7983 */ /* 0x001ee40000300800 */
[----:B------:R-:W-:-:S05]  /*6df30*/  LEA.HI.X.SX32 R3, R3, R0, 0x1, P5 ;  /* 0x0000000003037211 */ /* 0x000fca00028f0eff */
[----:B------:R0:W-:Y:S04]  /*6df40*/  @P3 STG.E.U8 desc[UR10][R2.64], R29 ;  /* 0x0000001d02003986 */ /* 0x0001e8000c10110a */
[----:B0-----:R-:W4:Y:S04]  /*6df50*/  LDL.LU R3, [R1+0x64] ;  /* 0x0000640001037983 */ /* 0x001f280000300800 */
[----:B------:R-:W2:Y:S01]  /*6df60*/  LDL.LU R2, [R1+0x68] ;  /* 0x0000680001027983 */ /* 0x000ea20000300800 */
[----:B------:R-:W-:-:S04]  /*6df70*/  IADD3 R24, P6, PT, R27, R28, RZ ;  /* 0x0000001c1b187210 */ /* 0x000fc80007fde0ff */
[----:B------:R-:W-:Y:S02]  /*6df80*/  LEA.HI.X.SX32 R25, R27, R0, 0x1, P6 ;  /* 0x000000001b197211 */ /* 0x000fe400030f0eff */
[----:B------:R-:W-:-:S05]  /*6df90*/  PRMT R27, R6, 0x7772, RZ ;  /* 0x00007772061b7816 */ /* 0x000fca00000000ff */
[----:B------:R0:W-:Y:S02]  /*6dfa0*/  @P4 STG.E.U8 desc[UR10][R24.64], R27 ;  /* 0x0000001b18004986 */ /* 0x0001e4000c10110a */
[----:B0-----:R-:W-:Y:S02]  /*6dfb0*/  PRMT R27, R4, 0x7772, RZ ;  /* 0x00007772041b7816 */ /* 0x001fe400000000ff */
[----:B------:R-:W-:Y:S02]  /*6dfc0*/  PRMT R29, R20, 0x7772, RZ ;  /* 0x00007772141d7816 */ /* 0x000fe400000000ff */
[C---:B---3--:R-:W-:Y:S01]  /*6dfd0*/  ISETP.LT.AND P5, PT, R26.reuse, UR20, !P0 ;  /* 0x000000141a007c0c */ /* 0x048fe2000c7a1270 */
[----:B------:R-:W-:Y:S01]  /*6dfe0*/  IMAD R26, R26, UR8, RZ ;  /* 0x000000081a1a7c24 */ /* 0x000fe2000f8e02ff */
[----:B------:R-:W0:Y:S04]  /*6dff0*/  LDCU UR20, c[0x0][0x39c] ;  /* 0x00007380ff1477ac */ /* 0x000e280008000800 */
[C---:B------:R-:W-:Y:S01]  /*6e000*/  IADD3 R24, P3, PT, R26.reuse, R28, RZ ;  /* 0x0000001c1a187210 */ /* 0x040fe20007f7e0ff */
[----:B------:R-:W3:Y:S03]  /*6e010*/  LDCU UR8, c[0x0][0x3b8] ;  /* 0x00007700ff0877ac */ /* 0x000ee60008000800 */
[----:B------:R-:W-:-:S05]  /*6e020*/  LEA.HI.X.SX32 R25, R26, R0, 0x1, P3 ;  /* 0x000000001a197211 */ /* 0x000fca00018f0eff */
[----:B------:R0:W-:Y:S01]  /*6e030*/  @P5 STG.E.U8 desc[UR10][R24.64], R27 ;  /* 0x0000001b18005986 */ /* 0x0001e2000c10110a */
[C---:B----4-:R-:W-:Y:S01]  /*6e040*/  ISETP.LT.AND P4, PT, R3.reuse, UR21, !P0 ;  /* 0x0000001503007c0c */ /* 0x050fe2000c781270 */
[----:B------:R-:W-:Y:S01]  /*6e050*/  IMAD R3, R3, UR4, RZ ;  /* 0x0000000403037c24 */ /* 0x000fe2000f8e02ff */
[----:B------:R-:W4:Y:S01]  /*6e060*/  LDCU UR4, c[0x0][0x3b8] ;  /* 0x00007700ff0477ac */ /* 0x000f220008000800 */
[C---:B--2---:R-:W-:Y:S01]  /*6e070*/  ISETP.LT.AND P3, PT, R2.reuse, UR22, !P0 ;  /* 0x0000001602007c0c */ /* 0x044fe2000c761270 */
[----:B------:R-:W-:Y:S02]  /*6e080*/  IMAD R26, R2, UR12, RZ ;  /* 0x0000000c021a7c24 */ /* 0x000fe4000f8e02ff */
[C---:B------:R-:W-:Y:S01]  /*6e090*/  IADD3 R2, P6, PT, R3.reuse, R28, RZ ;  /* 0x0000001c03027210 */ /* 0x040fe20007fde0ff */
[----:B------:R-:W2:Y:S01]  /*6e0a0*/  LDCU UR12, c[0x0][0x39c] ;  /* 0x00007380ff0c77ac */ /* 0x000ea20008000800 */
[----:B0-----:R-:W2:Y:S02]  /*6e0b0*/  LDL.LU R27, [R1+0x6c] ;  /* 0x00006c00011b7983 */ /* 0x001ea40000300800 */
[----:B------:R-:W-:-:S05]  /*6e0c0*/  LEA.HI.X.SX32 R3, R3, R0, 0x1, P6 ;  /* 0x0000000003037211 */ /* 0x000fca00030f0eff */
        /* <DEDUP_REMOVED lines=10> */
[----:B------:R-:W-:Y:S01]  /*6e170*/  IMAD R27, R27, UR5, RZ ;  /* 0x000000051b1b7c24 */ /* 0x000fe2000f8e02ff */
[----:B------:R-:W0:Y:S04]  /*6e180*/  LDCU UR5, c[0x0][0x3b8] ;  /* 0x00007700ff0577ac */ /* 0x000e280008000800 */
[----:B------:R-:W-:-:S04]  /*6e190*/  IADD3 R24, P3, PT, R27, R28, RZ ;  /* 0x0000001c1b187210 */ /* 0x000fc80007f7e0ff */
[----:B------:R-:W-:-:S05]  /*6e1a0*/  LEA.HI.X.SX32 R25, R27, R0, 0x1, P3 ;  /* 0x000000001b197211 */ /* 0x000fca00018f0eff */
[----:B------:R2:W-:Y:S01]  /*6e1b0*/  @P6 STG.E.U8 desc[UR10][R24.64], R26 ;  /* 0x0000001a18006986 */ /* 0x0005e2000c10110a */
[C---:B---3--:R-:W-:Y:S01]  /*6e1c0*/  ISETP.LT.AND P4, PT, R3.reuse, UR24, !P0 ;  /* 0x0000001803007c0c */ /* 0x048fe2000c781270 */
[----:B------:R-:W-:Y:S01]  /*6e1d0*/  IMAD R3, R3, UR13, RZ ;  /* 0x0000000d03037c24 */ /* 0x000fe2000f8e02ff */
[----:B------:R-:W-:Y:S01]  /*6e1e0*/  PRMT R4, R4, 0x7773, RZ ;  /* 0x0000777304047816 */ /* 0x000fe200000000ff */
[----:B------:R-:W3:Y:S01]  /*6e1f0*/  LDCU UR13, c[0x0][0x39c] ;  /* 0x00007380ff0d77ac */ /* 0x000ee20008000800 */
[C---:B----4-:R-:W-:Y:S01]  /*6e200*/  IMAD R27, R2.reuse, UR16, RZ ;  /* 0x00000010021b7c24 */ /* 0x050fe2000f8e02ff */
[----:B------:R-:W-:Y:S02]  /*6e210*/  ISETP.LT.AND P3, PT, R2, UR25, !P0 ;  /* 0x0000001902007c0c */ /* 0x000fe4000c761270 */
[-C--:B------:R-:W-:Y:S01]  /*6e220*/  IADD3 R2, P5, PT, R3, R28.reuse, RZ ;  /* 0x0000001c03027210 */ /* 0x080fe20007fbe0ff */
[----:B------:R-:W4:Y:S01]  /*6e230*/  LDCU UR16, c[0x0][0x39c] ;  /* 0x00007380ff1077ac */ /* 0x000f220008000800 */
[----:B--2---:R-:W2:Y:S01]  /*6e240*/  LDL.LU R26, [R1+0x7c] ;  /* 0x00007c00011a7983 */ /* 0x004ea20000300800 */
[----:B------:R-:W-:-:S02]  /*6e250*/  IADD3 R24, P6, PT, R27, R28, RZ ;  /* 0x0000001c1b187210 */ /* 0x000fc40007fde0ff */
[-C--:B------:R-:W-:Y:S02]  /*6e260*/  LEA.HI.X.SX32 R3, R3, R0.reuse, 0x1, P5 ;  /* 0x0000000003037211 */ /* 0x080fe400028f0eff */
[----:B------:R-:W-:Y:S02]  /*6e270*/  LEA.HI.X.SX32 R25, R27, R0, 0x1, P6 ;  /* 0x000000001b197211 */ /* 0x000fe400030f0eff */
[----:B------:R-:W-:Y:S01]  /*6e280*/  PRMT R27, R5, 0x7773, RZ ;  /* 0x00007773051b7816 */ /* 0x000fe200000000ff */
[----:B------:R0:W-:Y:S04]  /*6e290*/  @P4 STG.E.U8 desc[UR10][R2.64], R29 ;  /* 0x0000001d02004986 */ /* 0x0001e8000c10110a */
[----:B------:R-:W3:Y:S04]  /*6e2a0*/  LDL.LU R5, [R1+0x1cb8] ;  /* 0x001cb80001057983 */ /* 0x000ee80000300800 */
[----:B0-----:R-:W3:Y:S04]  /*6e2b0*/  LDL.LU R3, [R1+0x84] ;  /* 0x0000840001037983 */ /* 0x001ee80000300800 */
[----:B------:R-:W4:Y:S04]  /*6e2c0*/  LDL.LU R2, [R1+0x88] ;  /* 0x0000880001027983 */ /* 0x000f280000300800 */
[----:B------:R0:W-:Y:S01]  /*6e2d0*/  @P3 STG.E.U8 desc[UR10][R24.64], R27 ;  /* 0x0000001b18003986 */ /* 0x0001e2000c10110a */
[----:B------:R-:W-:-:S02]  /*6e2e0*/  PRMT R29, R6, 0x7773, RZ ;  /* 0x00007773061d7816 */ /* 0x000fc400000000ff */
[C---:B--2---:R-:W-:Y:S01]  /*6e2f0*/  ISETP.LT.AND P5, PT, R26.reuse, UR26, !P0 ;  /* 0x0000001a1a007c0c */ /* 0x044fe2000c7a1270 */
[----:B------:R-:W-:Y:S01]  /*6e300*/  IMAD R26, R26, UR17, RZ ;  /* 0x000000111a1a7c24 */ /* 0x000fe2000f8e02ff */
[----:B------:R-:W-:Y:S01]  /*6e310*/  PRMT R16, R16, 0x7773, RZ ;  /* 0x0000777310107816 */ /* 0x000fe200000000ff */
[----:B------:R-:W2:Y:S03]  /*6e320*/  LDCU UR17, c[0x0][0x39c] ;  /* 0x00007380ff1177ac */ /* 0x000ea60008000800 */
[----:B0-----:R-:W-:-:S04]  /*6e330*/  IADD3 R24, P3, PT, R26, R28, RZ ;  /* 0x0000001c1a187210 */ /* 0x001fc80007f7e0ff */
[----:B------:R-:W-:Y:S02]  /*6e340*/  LEA.HI.X.SX32 R25, R26, R0, 0x1, P3 ;  /* 0x000000001a197211 */ /* 0x000fe400018f0eff */
[----:B------:R-:W-:Y:S02]  /*6e350*/  PRMT R26, R7, 0x7773, RZ ;  /* 0x00007773071a7816 */ /* 0x000fe400000000ff */
[----:B------:R-:W2:Y:S01]  /*6e360*/  LDL.LU R7, [R1+0x98] ;  /* 0x0000980001077983 */ /* 0x000ea20000300800 */
[C---:B---3--:R-:W-:Y:S01]  /*6e370*/  ISETP.LT.AND P4, PT, R3.reuse, UR27, !P0 ;  /* 0x0000001b03007c0c */ /* 0x048fe2000c781270 */
[----:B------:R-:W-:Y:S02]  /*6e380*/  IMAD R3, R3, UR18, RZ ;  /* 0x0000001203037c24 */ /* 0x000fe4000f8e02ff */
[----:B------:R0:W-:Y:S01]  /*6e390*/  @P5 STG.E.U8 desc[UR10][R24.64], R26 ;  /* 0x0000001a18005986 */ /* 0x0001e2000c10110a */
[C---:B----4-:R-:W-:Y:S01]  /*6e3a0*/  ISETP.LT.AND P3, PT, R2.reuse, UR28, !P0 ;  /* 0x0000001c02007c0c */ /* 0x050fe2000c761270 */
[----:B-----5:R-:W-:Y:S01]  /*6e3b0*/  IMAD R27, R2, UR19, RZ ;  /* 0x00000013021b7c24 */ /* 0x020fe2000f8e02ff */
[-C--:B------:R-:W-:Y:S01]  /*6e3c0*/  IADD3 R2, P6, PT, R3, R28.reuse, RZ ;  /* 0x0000001c03027210 */ /* 0x080fe20007fde0ff */
[----:B0-----:R-:W3:Y:S03]  /*6e3d0*/  LDL.LU R26, [R1+0x8c] ;  /* 0x00008c00011a7983 */ /* 0x001ee60000300800 */
[----:B------:R-:W-:-:S02]  /*6e3e0*/  IADD3 R24, P5, PT, R27, R28, RZ ;  /* 0x0000001c1b187210 */ /* 0x000fc40007fbe0ff */
[-C--:B------:R-:W-:Y:S01]  /*6e3f0*/  LEA.HI.X.SX32 R3, R3, R0.reuse, 0x1, P6 ;  /* 0x0000000003037211 */ /* 0x080fe200030f0eff */
[----:B------:R-:W4:Y:S01]  /*6e400*/  LDL.LU R6, [R1+0x1cb4] ;  /* 0x001cb40001067983 */ /* 0x000f220000300800 */
[----:B------:R-:W-:-:S03]  /*6e410*/  LEA.HI.X.SX32 R25, R27, R0, 0x1, P5 ;  /* 0x000000001b197211 */ /* 0x000fc600028f0eff */
[----:B------:R-:W5:Y:S04]  /*6e420*/  LDL.LU R27, [R1+0x94] ;  /* 0x00009400011b7983 */ /* 0x000f680000300800 */
[----:B------:R0:W-:Y:S04]  /*6e430*/  @P4 STG.E.U8 desc[UR10][R2.64], R29 ;  /* 0x0000001d02004986 */ /* 0x0001e8000c10110a */
[----:B0-----:R-:W2:Y:S04]  /*6e440*/  LDL.LU R29, [R1+0x90] ;  /* 0x00009000011d7983 */ /* 0x001ea80000300800 */
[----:B------:R0:W-:Y:S02]  /*6e450*/  @P3 STG.E.U8 desc[UR10][R24.64], R4 ;  /* 0x0000000418003986 */ /* 0x0001e4000c10110a */
[----:B0-----:R-:W-:-:S02]  /*6e460*/  PRMT R24, R20, 0x7773, RZ ;  /* 0x0000777314187816 */ /* 0x001fc400000000ff */
[C---:B---3--:R-:W-:Y:S01]  /*6e470*/  ISETP.LT.AND P6, PT, R26.reuse, UR20, !P0 ;  /* 0x000000141a007c0c */ /* 0x048fe2000c7c1270 */
[----:B-1----:R-:W-:Y:S01]  /*6e480*/  IMAD R26, R26, UR6, RZ ;  /* 0x000000061a1a7c24 */ /* 0x002fe2000f8e02ff */
[----:B------:R-:W-:Y:S01]  /*6e490*/  PRMT R12, R12, 0x7773, RZ ;  /* 0x000077730c0c7816 */ /* 0x000fe200000000ff */
[----:B------:R-:W0:Y:S03]  /*6e4a0*/  LDCU UR6, c[0x0][0x39c] ;  /* 0x00007380ff0677ac */ /* 0x000e260008000800 */
[----:B------:R-:W-:-:S04]  /*6e4b0*/  IADD3 R2, P4, PT, R26, R28, RZ ;  /* 0x0000001c1a027210 */ /* 0x000fc80007f9e0ff */
[----:B------:R-:W-:Y:S01]  /*6e4c0*/  LEA.HI.X.SX32 R3, R26, R0, 0x1, P4 ;  /* 0x000000001a037211 */ /* 0x000fe200020f0eff */
[----:B-----5:R-:W-:Y:S02]  /*6e4d0*/  IMAD R20, R27, UR5, RZ ;  /* 0x000000051b147c24 */ /* 0x020fe4000f8e02ff */
[C---:B--2---:R-:W-:Y:S02]  /*6e4e0*/  IMAD R4, R29.reuse, UR4, RZ ;  /* 0x000000041d047c24 */ /* 0x044fe4000f8e02ff */
[----:B------:R1:W-:Y:S01]  /*6e4f0*/  @P6 STG.E.U8 desc[UR10][R2.64], R24 ;  /* 0x0000001802006986 */ /* 0x0003e2000c10110a */
[----:B------:R-:W-:Y:S01]  /*6e500*/  ISETP.LT.AND P5, PT, R29, UR12, !P0 ;  /* 0x0000000c1d007c0c */ /* 0x000fe2000c7a1270 */
[----:B------:R-:W2:Y:S01]  /*6e510*/  LDC R26, c[0x0][0x3b8] ;  /* 0x0000ee00ff1a7b82 */ /* 0x000ea20000000800 */
[----:B------:R-:W-:Y:S01]  /*6e520*/  ISETP.LT.AND P3, PT, R27, UR13, !P0 ;  /* 0x0000000d1b007c0c */ /* 0x000fe2000c761270 */
[----:B------:R-:W3:Y:S01]  /*6e530*/  LDL.LU R29, [R1+0x4] ;  /* 0x00000400011d7983 */ /* 0x000ee20000300800 */
[----:B------:R-:W5:Y:S01]  /*6e540*/  LDCU UR5, c[0x0][0x39c] ;  /* 0x00007380ff0577ac */ /* 0x000f620008000800 */
[----:B------:R-:W0:Y:S04]  /*6e550*/  LDCU UR4, c[0x0][0x39c] ;  /* 0x00007380ff0477ac */ /* 0x000e280008000800 */
[----:B------:R-:W0:Y:S01]  /*6e560*/  LDC R27, c[0x0][0x3b8] ;  /* 0x0000ee00ff1b7b82 */ /* 0x000e220000000800 */
[----:B-1----:R-:W-:-:S02]  /*6e570*/  IADD3 R2, P4, PT, R4, R28, RZ ;  /* 0x0000001c04027210 */ /* 0x002fc40007f9e0ff */
[----:B------:R-:W-:Y:S02]  /*6e580*/  IADD3 R24, P6, PT, R20, R28, RZ ;  /* 0x0000001c14187210 */ /* 0x000fe40007fde0ff */
[-C--:B------:R-:W-:Y:S02]  /*6e590*/  LEA.HI.X.SX32 R3, R4, R0.reuse, 0x1, P4 ;  /* 0x0000000004037211 */ /* 0x080fe400020f0eff */
[----:B------:R-:W-:Y:S01]  /*6e5a0*/  PRMT R4, R8, 0x7773, RZ ;  /* 0x0000777308047816 */ /* 0x000fe200000000ff */
[C---:B------:R-:W-:Y:S01]  /*6e5b0*/  IMAD R8, R7.reuse, UR7, RZ ;  /* 0x0000000707087c24 */ /* 0x040fe2000f8e02ff */
[----:B------:R-:W-:Y:S01]  /*6e5c0*/  ISETP.LT.AND P4, PT, R7, UR16, !P0 ;  /* 0x0000001007007c0c */ /* 0x000fe2000c781270 */
[----:B------:R-:W1:Y:S01]  /*6e5d0*/  LDCU UR7, c[0x0][0x39c] ;  /* 0x00007380ff0777ac */ /* 0x000e620008000800 */
[----:B------:R-:W2:Y:S01]  /*6e5e0*/  LDL.LU R7, [R1+0x14] ;  /* 0x0000140001077983 */ /* 0x000ea20000300800 */
[----:B------:R-:W-:-:S03]  /*6e5f0*/  LEA.HI.X.SX32 R25, R20, R0, 0x1, P6 ;  /* 0x0000000014197211 */ /* 0x000fc600030f0eff */
[----:B------:R-:W2:Y:S04]  /*6e600*/  LDL.LU R20, [R1+0x9c] ;  /* 0x00009c0001147983 */ /* 0x000ea80000300800 */
[----:B------:R1:W-:Y:S04]  /*6e610*/  @P5 STG.E.U8 desc[UR10][R2.64], R4 ;  /* 0x0000000402005986 */ /* 0x0003e8000c10110a */
[----:B------:R4:W-:Y:S01]  /*6e620*/  @P3 STG.E.U8 desc[UR10][R24.64], R16 ;  /* 0x0000001018003986 */ /* 0x0009e2000c10110a */
[----:B-1----:R-:W-:-:S04]  /*6e630*/  IADD3 R2, P5, PT, R8, R28, RZ ;  /* 0x0000001c08027210 */ /* 0x002fc80007fbe0ff */
[----:B------:R-:W-:Y:S01]  /*6e640*/  LEA.HI.X.SX32 R3, R8, R0, 0x1, P5 ;  /* 0x0000000008037211 */ /* 0x000fe200028f0eff */
[----:B----4-:R-:W4:Y:S04]  /*6e650*/  LDL.LU R25, [R1+0xa0] ;  /* 0x0000a00001197983 */ /* 0x010f280000300800 */
[----:B------:R-:W3:Y:S04]  /*6e660*/  LDL.LU R16, [R1+0xa4] ;  /* 0x0000a40001107983 */ /* 0x000ee80000300800 */
[----:B------:R1:W-:Y:S04]  /*6e670*/  @P4 STG.E.U8 desc[UR10][R2.64], R12 ;  /* 0x0000000c02004986 */ /* 0x0003e8000c10110a */
[----:B------:R-:W5:Y:S01]  /*6e680*/  LDL.LU R8, [R1+0xa8] ;  /* 0x0000a80001087983 */ /* 0x000f620000300800 */
[----:B-1----:R-:W1:Y:S01]  /*6e690*/  LDC R12, c[0x0][0x3b8] ;  /* 0x0000ee00ff0c7b82 */ /* 0x002e620000000800 */
[----:B--2---:R-:W-:-:S04]  /*6e6a0*/  IMAD R4, R20, UR8, RZ ;  /* 0x0000000814047c24 */ /* 0x004fc8000f8e02ff */
[----:B0-----:R-:W-:Y:S02]  /*6e6b0*/  IMAD R3, R27, 0x4, R4 ;  /* 0x000000041b037824 */ /* 0x001fe400078e0204 */
[----:B------:R-:W2:Y:S01]  /*6e6c0*/  LDL.LU R27, [R1+0x34] ;  /* 0x00003400011b7983 */ /* 0x000ea20000300800 */
[----:B------:R-:W-:Y:S01]  /*6e6d0*/  ISETP.LT.AND P3, PT, R20, UR6, !P0 ;  /* 0x0000000614007c0c */ /* 0x000fe2000c761270 */
[----:B------:R-:W0:Y:S01]  /*6e6e0*/  LDCU UR6, c[0x0][0x39c] ;  /* 0x00007380ff0677ac */ /* 0x000e220008000800 */
[C---:B------:R-:W-:Y:S01]  /*6e6f0*/  IADD3 R24, P5, PT, R4.reuse, R28, RZ ;  /* 0x0000001c04187210 */ /* 0x040fe20007fbe0ff */
[----:B------:R-:W0:Y:S01]  /*6e700*/  LDC R20, c[0x0][0x3b8] ;  /* 0x0000ee00ff147b82 */ /* 0x000e220000000800 */
[----:B----4-:R-:W-:Y:S02]  /*6e710*/  ISETP.LT.AND P6, PT, R25, UR17, !P0 ;  /* 0x0000001119007c0c */ /* 0x010fe4000c7c1270 */
[----:B------:R-:W-:Y:S02]  /*6e720*/  LEA.HI.X.SX32 R25, R4, R0, 0x1, P5 ;  /* 0x0000000004197211 */ /* 0x000fe400028f0eff */
[----:B------:R-:W-:-:S02]  /*6e730*/  IADD3 R2, P5, PT, R3, R28, RZ ;  /* 0x0000001c03027210 */ /* 0x000fc40007fbe0ff */
[----:B--2---:R-:W-:-:S05]  /*6e740*/  PRMT R4, R27, 0x7770, RZ ;  /* 0x000077701b047816 */ /* 0x004fca00000000ff */
[----:B------:R2:W-:Y:S01]  /*6e750*/  @P3 STG.E.U8 desc[UR10][R24.64], R4 ;  /* 0x0000000418003986 */ /* 0x0005e2000c10110a */
[----:B-----5:R-:W-:Y:S01]  /*6e760*/  ISETP.LT.AND P3, PT, R8, UR5, !P0 ;  /* 0x0000000508007c0c */ /* 0x020fe2000c761270 */
[----:B------:R-:W4:Y:S01]  /*6e770*/  LDCU UR5, c[0x0][0x39c] ;  /* 0x00007380ff0577ac */ /* 0x000f220008000800 */
[----:B---3--:R-:W-:Y:S01]  /*6e780*/  PRMT R8, R29, 0x7770, RZ ;  /* 0x000077701d087816 */ /* 0x008fe200000000ff */
[----:B--2---:R-:W-:Y:S01]  /*6e790*/  IMAD R4, R26, 0x4, R3 ;  /* 0x000000041a047824 */ /* 0x004fe200078e0203 */
[----:B------:R-:W-:Y:S01]  /*6e7a0*/  LEA.HI.X.SX32 R3, R3, R0, 0x1, P5 ;  /* 0x0000000003037211 */ /* 0x000fe200028f0eff */
[----:B------:R-:W2:Y:S04]  /*6e7b0*/  LDC R26, c[0x0][0x3b8] ;  /* 0x0000ee00ff1a7b82 */ /* 0x000ea80000000800 */
[----:B------:R3:W-:Y:S04]  /*6e7c0*/  @P2 STG.E.U8 desc[UR10][R2.64], R8 ;  /* 0x0000000802002986 */ /* 0x0007e8000c10110a */
[----:B---3--:R-:W3:Y:S01]  /*6e7d0*/  LDL.LU R2, [R1+0xac] ;  /* 0x0000ac0001027983 */ /* 0x008ee20000300800 */
[----:B------:R-:W-:Y:S01]  /*6e7e0*/  ISETP.LT.AND P4, PT, R16, UR4, !P0 ;  /* 0x0000000410007c0c */ /* 0x000fe2000c781270 */
[----:B------:R-:W3:Y:S01]  /*6e7f0*/  LDCU UR4, c[0x0][0x39c] ;  /* 0x00007380ff0477ac */ /* 0x000ee20008000800 */
[----:B------:R-:W5:Y:S01]  /*6e800*/  LDC R16, c[0x0][0x3b8] ;  /* 0x0000ee00ff107b82 */ /* 0x000f620000000800 */
[----:B------:R-:W-:Y:S01]  /*6e810*/  IADD3 R24, P5, PT, R4, R28, RZ ;  /* 0x0000001c04187210 */ /* 0x000fe20007fbe0ff */
[----:B0-----:R-:W-:-:S03]  /*6e820*/  IMAD R3, R20, 0x4, R4 ;  /* 0x0000000414037824 */ /* 0x001fc600078e0204 */
[----:B------:R-:W-:Y:S02]  /*6e830*/  LEA.HI.X.SX32 R25, R4, R0, 0x1, P5 ;  /* 0x0000000004197211 */ /* 0x000fe400028f0eff */
[----:B------:R-:W-:Y:S01]  /*6e840*/  PRMT R4, R7, 0x7770, RZ ;  /* 0x0000777007047816 */ /* 0x000fe200000000ff */
[----:B------:R-:W0:Y:S01]  /*6e850*/  LDC R20, c[0x0][0x3b8] ;  /* 0x0000ee00ff147b82 */ /* 0x000e220000000800 */
[----:B------:R-:W-:-:S03]  /*6e860*/  PRMT R8, R5, 0x7770, RZ ;  /* 0x0000777005087816 */ /* 0x000fc600000000ff */
[----:B------:R1:W-:Y:S04]  /*6e870*/  @P6 STG.E.U8 desc[UR10][R24.64], R4 ;  /* 0x0000000418006986 */ /* 0x0003e8000c10110a */
[----:B-1----:R-:W4:Y:S01]  /*6e880*/  LDL.LU R25, [R1+0xb0] ;  /* 0x0000b00001197983 */ /* 0x002f220000300800 */
[----:B-----5:R-:W-:-:S03]  /*6e890*/  IMAD R4, R16, 0x4, R3 ;  /* 0x0000000410047824 */ /* 0x020fc600078e0203 */
[----:B------:R-:W5:Y:S01]  /*6e8a0*/  LDL.LU R16, [R1+0xb4] ;  /* 0x0000b40001107983 */ /* 0x000f620000300800 */
[----:B---3--:R-:W-:Y:S01]  /*6e8b0*/  ISETP.LT.AND P5, PT, R2, UR4, !P0 ;  /* 0x0000000402007c0c */ /* 0x008fe2000c7a1270 */
[----:B------:R-:W1:Y:S01]  /*6e8c0*/  LDCU UR4, c[0x0][0x39c] ;  /* 0x00007380ff0477ac */ /* 0x000e620008000800 */
[----:B------:R-:W-:-:S04]  /*6e8d0*/  IADD3 R2, P2, PT, R3, R28, RZ ;  /* 0x0000001c03027210 */ /* 0x000fc80007f5e0ff */
[----:B------:R-:W-:-:S05]  /*6e8e0*/  LEA.HI.X.SX32 R3, R3, R0, 0x1, P2 ;  /* 0x0000000003037211 */ /* 0x000fca00010f0eff */
[----:B------:R3:W-:Y:S04]  /*6e8f0*/  @P4 STG.E.U8 desc[UR10][R2.64], R8 ;  /* 0x0000000802004986 */ /* 0x0007e8000c10110a */
[----:B---3--:R-:W1:Y:S01]  /*6e900*/  LDL.LU R8, [R1+0xb8] ;  /* 0x0000b80001087983 */ /* 0x008e620000300800 */
[----:B------:R-:W-:Y:S01]  /*6e910*/  IADD3 R24, P6, PT, R4, R28, RZ ;  /* 0x0000001c04187210 */ /* 0x000fe20007fde0ff */
[----:B------:R-:W-:Y:S01]  /*6e920*/  IMAD R3, R12, 0x4, R4 ;  /* 0x000000040c037824 */ /* 0x000fe200078e0204 */
[----:B----4-:R-:W-:Y:S01]  /*6e930*/  ISETP.LT.AND P2, PT, R25, UR5, !P0 ;  /* 0x0000000519007c0c */ /* 0x010fe2000c741270 */
[----:B------:R-:W3:Y:S01]  /*6e940*/  LDCU UR5, c[0x0][0x39c] ;  /* 0x00007380ff0577ac */ /* 0x000ee20008000800 */
[----:B------:R-:W-:Y:S01]  /*6e950*/  LEA.HI.X.SX32 R25, R4, R0, 0x1, P6 ;  /* 0x0000000004197211 */ /* 0x000fe200030f0eff */
[----:B------:R-:W4:Y:S01]  /*6e960*/  LDC R12, c[0x0][0x3b8] ;  /* 0x0000ee00ff0c7b82 */ /* 0x000f220000000800 */
[----:B------:R-:W-:-:S02]  /*6e970*/  PRMT R4, R21, 0x7770, RZ ;  /* 0x0000777015047816 */ /* 0x000fc400000000ff */
[----:B------:R-:W-:-:S03]  /*6e980*/  IADD3 R2, P6, PT, R3, R28, RZ ;  /* 0x0000001c03027210 */ /* 0x000fc60007fde0ff */
[----:B------:R2:W-:Y:S02]  /*6e990*/  @P3 STG.E.U8 desc[UR10][R24.64], R4 ;  /* 0x0000000418003986 */ /* 0x0005e4000c10110a */
[----:B--2---:R-:W-:Y:S01]  /*6e9a0*/  IMAD R4, R26, 0x4, R3 ;  /* 0x000000041a047824 */ /* 0x004fe200078e0203 */
[----:B------:R-:W-:Y:S01]  /*6e9b0*/  LEA.HI.X.SX32 R3, R3, R0, 0x1, P6 ;  /* 0x0000000003037211 */ /* 0x000fe200030f0eff */
[----:B------:R-:W2:Y:S01]  /*6e9c0*/  LDC R26, c[0x0][0x3b8] ;  /* 0x0000ee00ff1a7b82 */ /* 0x000ea20000000800 */
[----:B-1----:R-:W-:Y:S01]  /*6e9d0*/  ISETP.LT.AND P3, PT, R8, UR4, !P0 ;  /* 0x0000000408007c0c */ /* 0x002fe2000c761270 */
[----:B------:R-:W1:Y:S01]  /*6e9e0*/  LDCU UR4, c[0x0][0x39c] ;  /* 0x00007380ff0477ac */ /* 0x000e620008000800 */
[----:B------:R-:W-:-:S05]  /*6e9f0*/  PRMT R8, R9, 0x7770, RZ ;  /* 0x0000777009087816 */ /* 0x000fca00000000ff */
[----:B------:R0:W-:Y:S04]  /*6ea00*/  @P5 STG.E.U8 desc[UR10][R2.64], R8 ;  /* 0x0000000802005986 */ /* 0x0001e8000c10110a */
[----:B0-----:R-:W3:Y:S01]  /*6ea10*/  LDL.LU R2, [R1+0xbc] ;  /* 0x0000bc0001027983 */ /* 0x001ee20000300800 */
[----:B-----5:R-:W-:Y:S02]  /*6ea20*/  ISETP.LT.AND P4, PT, R16, UR6, !P0 ;  /* 0x0000000610007c0c */ /* 0x020fe4000c781270 */
[----:B------:R-:W-:Y:S01]  /*6ea30*/  IADD3 R24, P6, PT, R4, R28, RZ ;  /* 0x0000001c04187210 */ /* 0x000fe20007fde0ff */
[----:B------:R-:W0:Y:S01]  /*6ea40*/  LDC R16, c[0x0][0x3b8] ;  /* 0x0000ee00ff107b82 */ /* 0x000e220000000800 */
[----:B------:R-:W-:Y:S01]  /*6ea50*/  IMAD R3, R20, 0x4, R4 ;  /* 0x0000000414037824 */ /* 0x000fe200078e0204 */
[----:B------:R-:W-:Y:S01]  /*6ea60*/  PRMT R8, R13, 0x7770, RZ ;  /* 0x000077700d087816 */ /* 0x000fe200000000ff */
[----:B------:R-:W5:Y:S01]  /*6ea70*/  LDCU UR6, c[0x0][0x39c] ;  /* 0x00007380ff0677ac */ /* 0x000f620008000800 */
[----:B------:R-:W-:-:S02]  /*6ea80*/  LEA.HI.X.SX32 R25, R4, R0, 0x1, P6 ;  /* 0x0000000004197211 */ /* 0x000fc400030f0eff */
[----:B------:R-:W-:Y:S02]  /*6ea90*/  PRMT R4, R17, 0x7770, RZ ;  /* 0x0000777011047816 */ /* 0x000fe400000000ff */
[----:B------:R-:W1:Y:S03]  /*6eaa0*/  LDC R20, c[0x0][0x3b8] ;  /* 0x0000ee00ff147b82 */ /* 0x000e660000000800 */
[----:B------:R2:W-:Y:S04]  /*6eab0*/  @P2 STG.E.U8 desc[UR10][R24.64], R4 ;  /* 0x0000000418002986 */ /* 0x0005e8000c10110a */
[----:B--2---:R-:W1:Y:S01]  /*6eac0*/  LDL.LU R25, [R1+0xc0] ;  /* 0x0000c00001197983 */ /* 0x004e620000300800 */
[----:B0-----:R-:W-:-:S03]  /*6ead0*/  IMAD R4, R16, 0x4, R3 ;  /* 0x0000000410047824 */ /* 0x001fc600078e0203 */
[----:B------:R-:W5:Y:S01]  /*6eae0*/  LDL.LU R16, [R1+0xc4] ;  /* 0x0000c40001107983 */ /* 0x000f620000300800 */
[----:B---3--:R-:W-:Y:S01]  /*6eaf0*/  ISETP.LT.AND P5, PT, R2, UR5, !P0 ;  /* 0x0000000502007c0c */ /* 0x008fe2000c7a1270 */
[----:B------:R-:W0:Y:S01]  /*6eb00*/  LDCU UR5, c[0x0][0x39c] ;  /* 0x00007380ff0577ac */ /* 0x000e220008000800 */
[----:B------:R-:W-:-:S04]  /*6eb10*/  IADD3 R2, P6, PT, R3, R28, RZ ;  /* 0x0000001c03027210 */ /* 0x000fc80007fde0ff */
[----:B------:R-:W-:-:S05]  /*6eb20*/  LEA.HI.X.SX32 R3, R3, R0, 0x1, P6 ;  /* 0x0000000003037211 */ /* 0x000fca00030f0eff */
[----:B------:R2:W-:Y:S04]  /*6eb30*/  @P4 STG.E.U8 desc[UR10][R2.64], R8 ;  /* 0x0000000802004986 */ /* 0x0005e8000c10110a */
[----:B--2---:R-:W0:Y:S01]  /*6eb40*/  LDL.LU R8, [R1+0xc8] ;  /* 0x0000c80001087983 */ /* 0x004e220000300800 */
[----:B------:R-:W-:Y:S01]  /*6eb50*/  IADD3 R24, P6, PT, R4, R28, RZ ;  /* 0x0000001c04187210 */ /* 0x000fe20007fde0ff */
[----:B----4-:R-:W-:Y:S01]  /*6eb60*/  IMAD R3, R12, 0x4, R4 ;  /* 0x000000040c037824 */ /* 0x010fe200078e0204 */
[----:B-1----:R-:W-:Y:S01]  /*6eb70*/  ISETP.LT.AND P2, PT, R25, UR4, !P0 ;  /* 0x0000000419007c0c */ /* 0x002fe2000c741270 */
[----:B------:R-:W1:Y:S01]  /*6eb80*/  LDCU UR4, c[0x0][0x39c] ;  /* 0x00007380ff0477ac */ /* 0x000e620008000800 */
[----:B------:R-:W-:Y:S01]  /*6eb90*/  LEA.HI.X.SX32 R25, R4, R0, 0x1, P6 ;  /* 0x0000000004197211 */ /* 0x000fe200030f0eff */
[----:B------:R-:W2:Y:S01]  /*6eba0*/  LDC R12, c[0x0][0x3b8] ;  /* 0x0000ee00ff0c7b82 */ /* 0x000ea20000000800 */
[----:B------:R-:W-:-:S02]  /*6ebb0*/  PRMT R4, R27, 0x7771, RZ ;  /* 0x000077711b047816 */ /* 0x000fc400000000ff */
[----:B------:R-:W-:-:S03]  /*6ebc0*/  IADD3 R2, P6, PT, R3, R28, RZ ;  /* 0x0000001c03027210 */ /* 0x000fc60007fde0ff */
[----:B------:R3:W-:Y:S02]  /*6ebd0*/  @P3 STG.E.U8 desc[UR10][R24.64], R4 ;  /* 0x0000000418003986 */ /* 0x0007e4000c10110a */
[----:B---3--:R-:W-:Y:S01]  /*6ebe0*/  IMAD R4, R26, 0x4, R3 ;  /* 0x000000041a047824 */ /* 0x008fe200078e0203 */
[----:B------:R-:W-:Y:S01]  /*6ebf0*/  LEA.HI.X.SX32 R3, R3, R0, 0x1, P6 ;  /* 0x0000000003037211 */ /* 0x000fe200030f0eff */
[----:B------:R-:W3:Y:S01]  /*6ec00*/  LDC R26, c[0x0][0x3b8] ;  /* 0x0000ee00ff1a7b82 */ /* 0x000ee20000000800 */
[----:B0-----:R-:W-:Y:S01]  /*6ec10*/  ISETP.LT.AND P3, PT, R8, UR5, !P0 ;  /* 0x0000000508007c0c */ /* 0x001fe2000c761270 */
[----:B------:R-:W0:Y:S01]  /*6ec20*/  LDCU UR5, c[0x0][0x39c] ;  /* 0x00007380ff0577ac */ /* 0x000e220008000800 */
[----:B------:R-:W-:-:S05]  /*6ec30*/  PRMT R8, R29, 0x7771, RZ ;  /* 0x000077711d087816 */ /* 0x000fca00000000ff */
[----:B------:R4:W-:Y:S04]  /*6ec40*/  @P5 STG.E.U8 desc[UR10][R2.64], R8 ;  /* 0x0000000802005986 */ /* 0x0009e8000c10110a */
[----:B----4-:R-:W1:Y:S01]  /*6ec50*/  LDL.LU R2, [R1+0xcc] ;  /* 0x0000cc0001027983 */ /* 0x010e620000300800 */
[----:B-----5:R-:W-:Y:S02]  /*6ec60*/  ISETP.LT.AND P4, PT, R16, UR6, !P0 ;  /* 0x0000000610007c0c */ /* 0x020fe4000c781270 */
[----:B------:R-:W-:Y:S01]  /*6ec70*/  IADD3 R24, P6, PT, R4, R28, RZ ;  /* 0x0000001c04187210 */ /* 0x000fe20007fde0ff */
[----:B------:R-:W4:Y:S01]  /*6ec80*/  LDC R16, c[0x0][0x3b8] ;  /* 0x0000ee00ff107b82 */ /* 0x000f220000000800 */
[----:B------:R-:W-:Y:S01]  /*6ec90*/  IMAD R3, R20, 0x4, R4 ;  /* 0x0000000414037824 */ /* 0x000fe200078e0204 */
[----:B------:R-:W-:Y:S01]  /*6eca0*/  PRMT R8, R5, 0x7771, RZ ;  /* 0x0000777105087816 */ /* 0x000fe200000000ff */
[----:B------:R-:W5:Y:S01]  /*6ecb0*/  LDCU UR6, c[0x0][0x39c] ;  /* 0x00007380ff0677ac */ /* 0x000f620008000800 */
[----:B------:R-:W-:-:S02]  /*6ecc0*/  LEA.HI.X.SX32 R25, R4, R0, 0x1, P6 ;  /* 0x0000000004197211 */ /* 0x000fc400030f0eff */
[----:B------:R-:W-:Y:S02]  /*6ecd0*/  PRMT R4, R7, 0x7771, RZ ;  /* 0x0000777107047816 */ /* 0x000fe400000000ff */
[----:B------:R-:W0:Y:S03]  /*6ece0*/  LDC R20, c[0x0][0x3b8] ;  /* 0x0000ee00ff147b82 */ /* 0x000e260000000800 */
[----:B------:R2:W-:Y:S04]  /*6ecf0*/  @P2 STG.E.U8 desc[UR10][R24.64], R4 ;  /* 0x0000000418002986 */ /* 0x0005e8000c10110a */
[----:B--2---:R-:W0:Y:S01]  /*6ed00*/  LDL.LU R25, [R1+0xd0] ;  /* 0x0000d00001197983 */ /* 0x004e220000300800 */
[----:B----4-:R-:W-:-:S03]  /*6ed10*/  IMAD R4, R16, 0x4, R3 ;  /* 0x0000000410047824 */ /* 0x010fc600078e0203 */
[----:B------:R-:W5:Y:S01]  /*6ed20*/  LDL.LU R16, [R1+0xd4] ;  /* 0x0000d40001107983 */ /* 0x000f620000300800 */
[----:B-1----:R-:W-:Y:S01]  /*6ed30*/  ISETP.LT.AND P5, PT, R2, UR4, !P0 ;  /* 0x0000000402007c0c */ /* 0x002fe2000c7a1270 */
[----:B------:R-:W1:Y:S01]  /*6ed40*/  LDCU UR4, c[0x0][0x39c] ;  /* 0x00007380ff0477ac */ /* 0x000e620008000800 */
[----:B------:R-:W-:-:S04]  /*6ed50*/  IADD3 R2, P6, PT, R3, R28, RZ ;  /* 0x0000001c03027210 */ /* 0x000fc80007fde0ff */
[----:B------:R-:W-:-:S05]  /*6ed60*/  LEA.HI.X.SX32 R3, R3, R0, 0x1, P6 ;  /* 0x0000000003037211 */ /* 0x000fca00030f0eff */
[----:B------:R2:W-:Y:S04]  /*6ed70*/  @P4 STG.E.U8 desc[UR10][R2.64], R8 ;  /* 0x0000000802004986 */ /* 0x0005e8000c10110a */
[----:B--2---:R-:W1:Y:S01]  /*6ed80*/  LDL.LU R8, [R1+0xd8] ;  /* 0x0000d80001087983 */ /* 0x004e620000300800 */
[----:B------:R-:W-:Y:S01]  /*6ed90*/  IADD3 R24, P6, PT, R4, R28, RZ ;  /* 0x0000001c04187210 */ /* 0x000fe20007fde0ff */
[----:B------:R-:W-:Y:S01]  /*6eda0*/  IMAD R3, R12, 0x4, R4 ;  /* 0x000000040c037824 */ /* 0x000fe200078e0204 */
[----:B0-----:R-:W-:Y:S01]  /*6edb0*/  ISETP.LT.AND P2, PT, R25, UR5, !P0 ;  /* 0x0000000519007c0c */ /* 0x001fe2000c741270 */
[----:B------:R-:W0:Y:S01]  /*6edc0*/  LDCU UR5, c[0x0][0x39c] ;  /* 0x00007380ff0577ac */ /* 0x000e220008000800 */
        /* <DEDUP_REMOVED lines=8> */
[----:B-1----:R-:W-:Y:S01]  /*6ee50*/  ISETP.LT.AND P3, PT, R8, UR4, !P0 ;  /* 0x0000000408007c0c */ /* 0x002fe2000c761270 */
[----:B------:R-:W1:Y:S01]  /*6ee60*/  LDCU UR4, c[0x0][0x39c] ;  /* 0x00007380ff0477ac */ /* 0x000e620008000800 */
[----:B------:R-:W-:-:S05]  /*6ee70*/  PRMT R8, R9, 0x7771, RZ ;  /* 0x0000777109087816 */ /* 0x000fca00000000ff */
[----:B------:R4:W-:Y:S04]  /*6ee80*/  @P5 STG.E.U8 desc[UR10][R2.64], R8 ;  /* 0x0000000802005986 */ /* 0x0009e8000c10110a */
[----:B----4-:R-:W0:Y:S01]  /*6ee90*/  LDL.LU R2, [R1+0xdc] ;  /* 0x0000dc0001027983 */ /* 0x010e220000300800 */
        /* <DEDUP_REMOVED lines=10> */
[----:B-1----:R-:W3:Y:S01]  /*6ef40*/  LDL.LU R25, [R1+0xe0] ;  /* 0x0000e00001197983 */ /* 0x002ee20000300800 */
[----:B----4-:R-:W-:-:S03]  /*6ef50*/  IMAD R4, R16, 0x4, R3 ;  /* 0x0000000410047824 */ /* 0x010fc600078e0203 */
[----:B------:R-:W5:Y:S01]  /*6ef60*/  LDL.LU R16, [R1+0xe4] ;  /* 0x0000e40001107983 */ /* 0x000f620000300800 */
[----:B0-----:R-:W-:Y:S01]  /*6ef70*/  ISETP.LT.AND P5, PT, R2, UR5, !P0 ;  /* 0x0000000502007c0c */ /* 0x001fe2000c7a1270 */
[----:B------:R-:W0:Y:S01]  /*6ef80*/  LDCU UR5, c[0x0][0x39c] ;  /* 0x00007380ff0577ac */ /* 0x000e220008000800 */
[----:B------:R-:W-:-:S04]  /*6ef90*/  IADD3 R2, P6, PT, R3, R28, RZ ;  /* 0x0000001c03027210 */ /* 0x000fc80007fde0ff */
[----:B------:R-:W-:-:S05]  /*6efa0*/  LEA.HI.X.SX32 R3, R3, R0, 0x1, P6 ;  /* 0x0000000003037211 */ /* 0x000fca00030f0eff */
[----:B------:R1:W-:Y:S04]  /*6efb0*/  @P4 STG.E.U8 desc[UR10][R2.64], R8 ;  /* 0x0000000802004986 */ /* 0x0003e8000c10110a */
[----:B-1----:R-:W0:Y:S01]  /*6efc0*/  LDL.LU R8, [R1+0xe8] ;  /* 0x0000e80001087983 */ /* 0x002e220000300800 */
[----:B------:R-:W-:Y:S01]  /*6efd0*/  IADD3 R24, P6, PT, R4, R28, RZ ;  /* 0x0000001c04187210 */ /* 0x000fe20007fde0ff */
[----:B--2---:R-:W-:Y:S01]  /*6efe0*/  IMAD R3, R12, 0x4, R4 ;  /* 0x000000040c037824 */ /* 0x004fe200078e0204 */
[----:B---3--:R-:W-:Y:S01]  /*6eff0*/  ISETP.LT.AND P2, PT, R25, UR4, !P0 ;  /* 0x0000000419007c0c */ /* 0x008fe2000c741270 */
        /* <DEDUP_REMOVED lines=76> */
[C---:B------:R-:W-:Y:S01]  /*6f4c0*/  IADD3 R2, P6, PT, R3.reuse, R28, RZ ;  /* 0x0000001c03027210 */ /* 0x040fe20007fde0ff */
[----:B------:R-:W3:Y:S04]  /*6f4d0*/  LDL.LU R27, [R1+0x114] ;  /* 0x00011400011b7983 */ /* 0x000ee80000300800 */
[----:B------:R4:W-:Y:S02]  /*6f4e0*/  @P3 STG.E.U8 desc[UR10][R24.64], R4 ;  /* 0x0000000418003986 */ /* 0x0009e4000c10110a */
[----:B----4-:R-:W-:Y:S01]  /*6f4f0*/  IMAD R4, R26, 0x4, R3 ;  /* 0x000000041a047824 */ /* 0x010fe200078e0203 */
[----:B------:R-:W-:Y:S01]  /*6f500*/  LEA.HI.X.SX32 R3, R3, R0, 0x1, P6 ;  /* 0x0000000003037211 */ /* 0x000fe200030f0eff */
[----:B------:R-:W4:Y:S01]  /*6f510*/  LDL.LU R26, [R1+0x110] ;  /* 0x00011000011a7983 */ /* 0x000f220000300800 */
[----:B0-----:R-:W-:Y:S01]  /*6f520*/  ISETP.LT.AND P3, PT, R8, UR5, !P0 ;  /* 0x0000000508007c0c */ /* 0x001fe2000c761270 */
[----:B------:R-:W4:Y:S01]  /*6f530*/  LDCU UR5, c[0x0][0x39c] ;  /* 0x00007380ff0577ac */ /* 0x000f220008000800 */
[----:B------:R-:W-:-:S02]  /*6f540*/  PRMT R8, R29, 0x7773, RZ ;  /* 0x000077731d087816 */ /* 0x000fc400000000ff */
[----:B------:R-:W2:Y:S04]  /*6f550*/  LDL.LU R29, [R1+0x11c] ;  /* 0x00011c00011d7983 */ /* 0x000ea80000300800 */
[----:B------:R0:W-:Y:S04]  /*6f560*/  @P5 STG.E.U8 desc[UR10][R2.64], R8 ;  /* 0x0000000802005986 */ /* 0x0001e8000c10110a */
[----:B0-----:R-:W1:Y:S01]  /*6f570*/  LDL.LU R2, [R1+0x10c] ;  /* 0x00010c0001027983 */ /* 0x001e620000300800 */
[----:B-----5:R-:W-:Y:S01]  /*6f580*/  ISETP.LT.AND P4, PT, R16, UR6, !P0 ;  /* 0x0000000610007c0c */ /* 0x020fe2000c781270 */
[----:B------:R-:W-:Y:S01]  /*6f590*/  IMAD R3, R20, 0x4, R4 ;  /* 0x0000000414037824 */ /* 0x000fe200078e0204 */
[----:B------:R-:W0:Y:S01]  /*6f5a0*/  LDC R16, c[0x0][0x3b8] ;  /* 0x0000ee00ff107b82 */ /* 0x000e220000000800 */
[C---:B------:R-:W-:Y:S01]  /*6f5b0*/  IADD3 R24, P6, PT, R4.reuse, R28, RZ ;  /* 0x0000001c04187210 */ /* 0x040fe20007fde0ff */
[----:B------:R-:W3:Y:S06]  /*6f5c0*/  LDCU UR6, c[0x0][0x39c] ;  /* 0x00007380ff0677ac */ /* 0x000eec0008000800 */
[----:B------:R-:W5:Y:S01]  /*6f5d0*/  LDC R20, c[0x0][0x3b8] ;  /* 0x0000ee00ff147b82 */ /* 0x000f620000000800 */
[----:B------:R-:W-:-:S02]  /*6f5e0*/  LEA.HI.X.SX32 R25, R4, R0, 0x1, P6 ;  /* 0x0000000004197211 */ /* 0x000fc400030f0eff */
[----:B------:R-:W-:Y:S02]  /*6f5f0*/  PRMT R4, R7, 0x7773, RZ ;  /* 0x0000777307047816 */ /* 0x000fe400000000ff */
[----:B------:R-:W-:Y:S01]  /*6f600*/  PRMT R5, R5, 0x7773, RZ ;  /* 0x0000777305057816 */ /* 0x000fe200000000ff */
[----:B------:R-:W2:Y:S04]  /*6f610*/  LDL.LU R7, [R1+0x1cb0] ;  /* 0x001cb00001077983 */ /* 0x000ea80000300800 */
[----:B------:R0:W-:Y:S02]  /*6f620*/  @P2 STG.E.U8 desc[UR10][R24.64], R4 ;  /* 0x0000000418002986 */ /* 0x0001e4000c10110a */
[----:B0-----:R-:W-:Y:S01]  /*6f630*/  IMAD R8, R16, 0x4, R3 ;  /* 0x0000000410087824 */ /* 0x001fe200078e0203 */
[----:B------:R-:W-:Y:S01]  /*6f640*/  PRMT R21, R21, 0x7773, RZ ;  /* 0x0000777315157816 */ /* 0x000fe200000000ff */
[----:B------:R-:W0:Y:S01]  /*6f650*/  LDC R16, c[0x0][0x3b8] ;  /* 0x0000ee00ff107b82 */ /* 0x000e220000000800 */
[----:B----4-:R-:W-:Y:S01]  /*6f660*/  ISETP.LT.AND P2, PT, R26, UR5, !P0 ;  /* 0x000000051a007c0c */ /* 0x010fe2000c741270 */
[----:B------:R-:W4:Y:S01]  /*6f670*/  LDCU UR5, c[0x0][0x39c] ;  /* 0x00007380ff0577ac */ /* 0x000f220008000800 */
[----:B------:R-:W4:Y:S04]  /*6f680*/  LDL.LU R25, [R1+0x120] ;  /* 0x0001200001197983 */ /* 0x000f280000300800 */
[----:B------:R-:W4:Y:S01]  /*6f690*/  LDL.LU R26, [R1+0x12c] ;  /* 0x00012c00011a7983 */ /* 0x000f220000300800 */
[----:B-1----:R-:W-:Y:S01]  /*6f6a0*/  ISETP.LT.AND P5, PT, R2, UR4, !P0 ;  /* 0x0000000402007c0c */ /* 0x002fe2000c7a1270 */
[----:B------:R-:W1:Y:S01]  /*6f6b0*/  LDCU UR4, c[0x0][0x39c] ;  /* 0x00007380ff0477ac */ /* 0x000e620008000800 */
[----:B------:R-:W-:-:S04]  /*6f6c0*/  IADD3 R2, P6, PT, R3, R28, RZ ;  /* 0x0000001c03027210 */ /* 0x000fc80007fde0ff */
[----:B------:R-:W-:Y:S02]  /*6f6d0*/  LEA.HI.X.SX32 R3, R3, R0, 0x1, P6 ;  /* 0x0000000003037211 */ /* 0x000fe400030f0eff */
[----:B------:R-:W-:-:S03]  /*6f6e0*/  IADD3 R4, P6, PT, R8, R28, RZ ;  /* 0x0000001c08047210 */ /* 0x000fc60007fde0ff */
[----:B------:R0:W-:Y:S01]  /*6f6f0*/  @P4 STG.E.U8 desc[UR10][R2.64], R5 ;  /* 0x0000000502004986 */ /* 0x0001e2000c10110a */
[----:B---3--:R-:W-:Y:S01]  /*6f700*/  ISETP.LT.AND P4, PT, R27, UR6, !P0 ;  /* 0x000000061b007c0c */ /* 0x008fe2000c781270 */
[----:B------:R-:W3:Y:S02]  /*6f710*/  LDCU UR6, c[0x0][0x39c] ;  /* 0x00007380ff0677ac */ /* 0x000ee40008000800 */
[----:B------:R-:W3:Y:S01]  /*6f720*/  LDL.LU R27, [R1+0x38] ;  /* 0x00003800011b7983 */ /* 0x000ee20000300800 */
[----:B0-----:R-:W-:Y:S01]  /*6f730*/  LEA.HI.X.SX32 R5, R8, R0, 0x1, P6 ;  /* 0x0000000008057211 */ /* 0x001fe200030f0eff */
[----:B--2---:R-:W-:Y:S02]  /*6f740*/  IMAD R3, R12, 0x4, R8 ;  /* 0x000000040c037824 */ /* 0x004fe400078e0208 */
[----:B------:R-:W0:Y:S02]  /*6f750*/  LDC R12, c[0x0][0x3b8] ;  /* 0x0000ee00ff0c7b82 */ /* 0x000e240000000800 */
[----:B------:R2:W-:Y:S01]  /*6f760*/  @P3 STG.E.U8 desc[UR10][R4.64], R21 ;  /* 0x0000001504003986 */ /* 0x0005e2000c10110a */
[----:B-1----:R-:W-:Y:S01]  /*6f770*/  ISETP.LT.AND P3, PT, R29, UR4, !P0 ;  /* 0x000000041d007c0c */ /* 0x002fe2000c761270 */
[----:B------:R-:W1:Y:S01]  /*6f780*/  LDCU UR4, c[0x0][0x39c] ;  /* 0x00007380ff0477ac */ /* 0x000e620008000800 */
[----:B------:R-:W-:-:S02]  /*6f790*/  PRMT R9, R9, 0x7773, RZ ;  /* 0x0000777309097816 */ /* 0x000fc400000000ff */
[----:B------:R-:W-:Y:S01]  /*6f7a0*/  PRMT R17, R17, 0x7773, RZ ;  /* 0x0000777311117816 */ /* 0x000fe200000000ff */
[----:B------:R-:W0:Y:S01]  /*6f7b0*/  LDC R8, c[0x0][0x3b8] ;  /* 0x0000ee00ff087b82 */ /* 0x000e220000000800 */
[----:B--2---:R-:W2:Y:S01]  /*6f7c0*/  LDL.LU R21, [R1+0x130] ;  /* 0x0001300001157983 */ /* 0x004ea20000300800 */
[----:B-----5:R-:W-:-:S03]  /*6f7d0*/  IMAD R5, R20, 0x4, R3 ;  /* 0x0000000414057824 */ /* 0x020fc600078e0203 */
[----:B------:R-:W5:Y:S04]  /*6f7e0*/  LDL.LU R29, [R1+0x8] ;  /* 0x00000800011d7983 */ /* 0x000f680000300800 */
[----:B------:R-:W2:Y:S04]  /*6f7f0*/  LDL.LU R24, [R1+0x18] ;  /* 0x0000180001187983 */ /* 0x000ea80000300800 */
[----:B------:R-:W1:Y:S01]  /*6f800*/  LDL.LU R20, [R1+0x128] ;  /* 0x0001280001147983 */ /* 0x000e620000300800 */
[----:B------:R-:W-:-:S04]  /*6f810*/  IADD3 R2, P6, PT, R3, R28, RZ ;  /* 0x0000001c03027210 */ /* 0x000fc80007fde0ff */
[----:B------:R-:W-:Y:S02]  /*6f820*/  LEA.HI.X.SX32 R3, R3, R0, 0x1, P6 ;  /* 0x0000000003037211 */ /* 0x000fe400030f0eff */
[----:B------:R-:W-:-:S03]  /*6f830*/  IADD3 R4, P6, PT, R5, R28, RZ ;  /* 0x0000001c05047210 */ /* 0x000fc60007fde0ff */
[----:B------:R4:W-:Y:S01]  /*6f840*/  @P5 STG.E.U8 desc[UR10][R2.64], R9 ;  /* 0x0000000902005986 */ /* 0x0009e2000c10110a */
[----:B------:R-:W-:Y:S01]  /*6f850*/  PRMT R13, R13, 0x7773, RZ ;  /* 0x000077730d0d7816 */ /* 0x000fe200000000ff */
[----:B----4-:R-:W-:Y:S01]  /*6f860*/  IMAD R3, R16, 0x4, R5 ;  /* 0x0000000410037824 */ /* 0x010fe200078e0205 */
[----:B------:R-:W-:Y:S01]  /*6f870*/  LEA.HI.X.SX32 R5, R5, R0, 0x1, P6 ;  /* 0x0000000005057211 */ /* 0x000fe200030f0eff */
[----:B------:R-:W4:Y:S03]  /*6f880*/  LDC R9, c[0x0][0x3b8] ;  /* 0x0000ee00ff097b82 */ /* 0x000f260000000800 */
[----:B------:R-:W-:Y:S01]  /*6f890*/  IADD3 R2, P6, PT, R3, R28, RZ ;  /* 0x0000001c03027210 */ /* 0x000fe20007fde0ff */
[----:B------:R0:W-:Y:S01]  /*6f8a0*/  @P2 STG.E.U8 desc[UR10][R4.64], R17 ;  /* 0x0000001104002986 */ /* 0x0001e2000c10110a */
[----:B------:R-:W-:Y:S01]  /*6f8b0*/  ISETP.LT.AND P5, PT, R25, UR5, !P0 ;  /* 0x0000000519007c0c */ /* 0x000fe2000c7a1270 */
[----:B------:R-:W2:Y:S02]  /*6f8c0*/  LDCU UR5, c[0x0][0x39c] ;  /* 0x00007380ff0577ac */ /* 0x000ea40008000800 */
[----:B------:R-:W5:Y:S01]  /*6f8d0*/  LDL.LU R25, [R1+0x134] ;  /* 0x0001340001197983 */ /* 0x000f620000300800 */
[----:B------:R-:W1:Y:S01]  /*6f8e0*/  LDC R16, c[0x0][0x3b8] ;  /* 0x0000ee00ff107b82 */ /* 0x000e620000000800 */
[----:B0-----:R-:W-:Y:S01]  /*6f8f0*/  IMAD R5, R12, 0x4, R3 ;  /* 0x000000040c057824 */ /* 0x001fe200078e0203 */
[----:B------:R-:W-:-:S06]  /*6f900*/  LEA.HI.X.SX32 R3, R3, R0, 0x1, P6 ;  /* 0x0000000003037211 */ /* 0x000fcc00030f0eff */
[----:B------:R-:W0:Y:S01]  /*6f910*/  LDC R12, c[0x0][0x3b8] ;  /* 0x0000ee00ff0c7b82 */ /* 0x000e220000000800 */
[----:B------:R0:W-:Y:S01]  /*6f920*/  @P4 STG.E.U8 desc[UR10][R2.64], R13 ;  /* 0x0000000d02004986 */ /* 0x0001e2000c10110a */
[----:B---3--:R-:W-:Y:S01]  /*6f930*/  ISETP.LT.AND P4, PT, R26, UR6, !P0 ;  /* 0x000000061a007c0c */ /* 0x008fe2000c781270 */
[----:B------:R-:W3:Y:S01]  /*6f940*/  LDCU UR6, c[0x0][0x39c] ;  /* 0x00007380ff0677ac */ /* 0x000ee20008000800 */
[----:B-1----:R-:W-:Y:S02]  /*6f950*/  ISETP.LT.AND P2, PT, R20, UR4, !P0 ;  /* 0x0000000414007c0c */ /* 0x002fe4000c741270 */
[C---:B------:R-:W-:Y:S01]  /*6f960*/  IADD3 R4, P6, PT, R5.reuse, R28, RZ ;  /* 0x0000001c05047210 */ /* 0x040fe20007fde0ff */
[----:B------:R-:W3:Y:S01]  /*6f970*/  LDL.LU R20, [R1+0x138] ;  /* 0x0001380001147983 */ /* 0x000ee20000300800 */
[----:B0-----:R-:W-:Y:S01]  /*6f980*/  IMAD R3, R8, 0x4, R5 ;  /* 0x0000000408037824 */ /* 0x001fe200078e0205 */
[----:B------:R-:W0:Y:S01]  /*6f990*/  LDCU UR4, c[0x0][0x39c] ;  /* 0x00007380ff0477ac */ /* 0x000e220008000800 */
[----:B------:R-:W1:Y:S01]  /*6f9a0*/  LDC R13, c[0x0][0x3b8] ;  /* 0x0000ee00ff0d7b82 */ /* 0x000e620000000800 */
[----:B------:R-:W3:Y:S01]  /*6f9b0*/  LDL.LU R26, [R1+0x13c] ;  /* 0x00013c00011a7983 */ /* 0x000ee20000300800 */
[----:B------:R-:W-:-:S02]  /*6f9c0*/  LEA.HI.X.SX32 R5, R5, R0, 0x1, P6 ;  /* 0x0000000005057211 */ /* 0x000fc400030f0eff */
[----:B------:R-:W-:Y:S02]  /*6f9d0*/  PRMT R8, R27, 0x7770, RZ ;  /* 0x000077701b087816 */ /* 0x000fe400000000ff */
[----:B------:R-:W-:-:S03]  /*6f9e0*/  IADD3 R2, P6, PT, R3, R28, RZ ;  /* 0x0000001c03027210 */ /* 0x000fc60007fde0ff */
[----:B------:R4:W-:Y:S01]  /*6f9f0*/  @P3 STG.E.U8 desc[UR10][R4.64], R8 ;  /* 0x0000000804003986 */ /* 0x0009e2000c10110a */
[----:B--2---:R-:W-:Y:S01]  /*6fa00*/  ISETP.LT.AND P3, PT, R21, UR5, !P0 ;  /* 0x0000000515007c0c */ /* 0x004fe2000c761270 */
[----:B------:R-:W3:Y:S02]  /*6fa10*/  LDCU UR5, c[0x0][0x39c] ;  /* 0x00007380ff0577ac */ /* 0x000ee40008000800 */
[----:B------:R-:W2:Y:S01]  /*6fa20*/  LDL.LU R21, [R1+0x140] ;  /* 0x0001400001157983 */ /* 0x000ea20000300800 */
[----:B----4-:R-:W-:Y:S01]  /*6fa30*/  IMAD R5, R9, 0x4, R3 ;  /* 0x0000000409057824 */ /* 0x010fe200078e0203 */
[----:B------:R-:W-:Y:S01]  /*6fa40*/  LEA.HI.X.SX32 R3, R3, R0, 0x1, P6 ;  /* 0x0000000003037211 */ /* 0x000fe200030f0eff */
[----:B------:R-:W4:Y:S01]  /*6fa50*/  LDC R9, c[0x0][0x3b8] ;  /* 0x0000ee00ff097b82 */ /* 0x000f220000000800 */
[----:B-----5:R-:W-:Y:S02]  /*6fa60*/  PRMT R8, R29, 0x7770, RZ ;  /* 0x000077701d087816 */ /* 0x020fe400000000ff */
[----:B------:R-:W-:-:S03]  /*6fa70*/  IADD3 R4, P6, PT, R5, R28, RZ ;  /* 0x0000001c05047210 */ /* 0x000fc60007fde0ff */
[----:B------:R5:W-:Y:S02]  /*6fa80*/  @P5 STG.E.U8 desc[UR10][R2.64], R8 ;  /* 0x0000000802005986 */ /* 0x000be4000c10110a */
[----:B-----5:R-:W-:Y:S01]  /*6fa90*/  IMAD R3, R16, 0x4, R5 ;  /* 0x0000000410037824 */ /* 0x020fe200078e0205 */
[----:B------:R-:W-:Y:S01]  /*6faa0*/  LEA.HI.X.SX32 R5, R5, R0, 0x1, P6 ;  /* 0x0000000005057211 */ /* 0x000fe200030f0eff */
[----:B------:R-:W5:Y:S01]  /*6fab0*/  LDC R16, c[0x0][0x3b8] ;  /* 0x0000ee00ff107b82 */ /* 0x000f620000000800 */
[----:B------:R-:W-:Y:S02]  /*6fac0*/  PRMT R8, R24, 0x7770, RZ ;  /* 0x0000777018087816 */ /* 0x000fe400000000ff */
[----:B------:R-:W-:-:S03]  /*6fad0*/  IADD3 R2, P6, PT, R3, R28, RZ ;  /* 0x0000001c03027210 */ /* 0x000fc60007fde0ff */
[----:B------:R1:W-:Y:S01]  /*6fae0*/  @P2 STG.E.U8 desc[UR10][R4.64], R8 ;  /* 0x0000000804002986 */ /* 0x0003e2000c10110a */
[----:B0-----:R-:W-:Y:S01]  /*6faf0*/  ISETP.LT.AND P5, PT, R25, UR4, !P0 ;  /* 0x0000000419007c0c */ /* 0x001fe2000c7a1270 */
[----:B------:R-:W2:Y:S02]  /*6fb00*/  LDCU UR4, c[0x0][0x39c] ;  /* 0x00007380ff0477ac */ /* 0x000ea40008000800 */
[----:B------:R-:W5:Y:S01]  /*6fb10*/  LDL.LU R25, [R1+0x144] ;  /* 0x0001440001197983 */ /* 0x000f620000300800 */
[----:B-1----:R-:W-:Y:S01]  /*6fb20*/  IMAD R5, R12, 0x4, R3 ;  /* 0x000000040c057824 */ /* 0x002fe200078e0203 */
[----:B------:R-:W-:Y:S01]  /*6fb30*/  LEA.HI.X.SX32 R3, R3, R0, 0x1, P6 ;  /* 0x0000000003037211 */ /* 0x000fe200030f0eff */
[----:B------:R-:W0:Y:S01]  /*6fb40*/  LDC R12, c[0x0][0x3b8] ;  /* 0x0000ee00ff0c7b82 */ /* 0x000e220000000800 */
[----:B------:R-:W-:-:S05]  /*6fb50*/  PRMT R8, R6, 0x7770, RZ ;  /* 0x0000777006087816 */ /* 0x000fca00000000ff */
[----:B------:R4:W-:Y:S01]  /*6fb60*/  @P4 STG.E.U8 desc[UR10][R2.64], R8 ;  /* 0x0000000802004986 */ /* 0x0009e2000c10110a */
[----:B---3--:R-:W-:Y:S02]  /*6fb70*/  ISETP.LT.AND P2, PT, R20, UR5, !P0 ;  /* 0x0000000514007c0c */ /* 0x008fe4000c741270 */
[----:B------:R-:W-:Y:S01]  /*6fb80*/  IADD3 R4, P6, PT, R5, R28, RZ ;  /* 0x0000001c05047210 */ /* 0x000fe20007fde0ff */
[----:B------:R-:W3:Y:S01]  /*6fb90*/  LDL.LU R20, [R1+0x148] ;  /* 0x0001480001147983 */ /* 0x000ee20000300800 */
[----:B------:R-:W-:Y:S01]  /*6fba0*/  ISETP.LT.AND P4, PT, R26, UR6, !P0 ;  /* 0x000000061a007c0c */ /* 0x000fe2000c781270 */
[----:B----4-:R-:W-:Y:S01]  /*6fbb0*/  IMAD R3, R9, 0x4, R5 ;  /* 0x0000000409037824 */ /* 0x010fe200078e0205 */
[----:B------:R-:W-:Y:S01]  /*6fbc0*/  PRMT R8, R22, 0x7770, RZ ;  /* 0x0000777016087816 */ /* 0x000fe200000000ff */
[----:B------:R-:W4:Y:S01]  /*6fbd0*/  LDL.LU R26, [R1+0x14c] ;  /* 0x00014c00011a7983 */ /* 0x000f220000300800 */
[----:B------:R-:W-:Y:S01]  /*6fbe0*/  LEA.HI.X.SX32 R5, R5, R0, 0x1, P6 ;  /* 0x0000000005057211 */ /* 0x000fe200030f0eff */
[----:B------:R-:W1:Y:S01]  /*6fbf0*/  LDCU UR5, c[0x0][0x39c] ;  /* 0x00007380ff0577ac */ /* 0x000e620008000800 */
[----:B------:R-:W-:Y:S01]  /*6fc00*/  IADD3 R2, P6, PT, R3, R28, RZ ;  /* 0x0000001c03027210 */ /* 0x000fe20007fde0ff */
[----:B------:R-:W0:Y:S02]  /*6fc10*/  LDC R9, c[0x0][0x3b8] ;  /* 0x0000ee00ff097b82 */ /* 0x000e240000000800 */
[----:B------:R5:W-:Y:S01]  /*6fc20*/  @P3 STG.E.U8 desc[UR10][R4.64], R8 ;  /* 0x0000000804003986 */ /* 0x000be2000c10110a */
[----:B------:R-:W4:Y:S01]  /*6fc30*/  LDCU UR6, c[0x0][0x39c] ;  /* 0x00007380ff0677ac */ /* 0x000f220008000800 */
[----:B--2---:R-:W-:-:S02]  /*6fc40*/  ISETP.LT.AND P3, PT, R21, UR4, !P0 ;  /* 0x0000000415007c0c */ /* 0x004fc4000c761270 */
[----:B------:R-:W2:Y:S01]  /*6fc50*/  LDL.LU R21, [R1+0x150] ;  /* 0x0001500001157983 */ /* 0x000ea20000300800 */
[----:B------:R-:W3:Y:S01]  /*6fc60*/  LDCU UR4, c[0x0][0x39c] ;  /* 0x00007380ff0477ac */ /* 0x000ee20008000800 */
[----:B-----5:R-:W-:Y:S01]  /*6fc70*/  IMAD R5, R16, 0x4, R3 ;  /* 0x0000000410057824 */ /* 0x020fe200078e0203 */
[----:B------:R-:W-:Y:S01]  /*6fc80*/  LEA.HI.X.SX32 R3, R3, R0, 0x1, P6 ;  /* 0x0000000003037211 */ /* 0x000fe200030f0eff */
[----:B------:R-:W5:Y:S01]  /*6fc90*/  LDC R16, c[0x0][0x3b8] ;  /* 0x0000ee00ff107b82 */ /* 0x000f620000000800 */
[----:B------:R-:W-:Y:S02]  /*6fca0*/  PRMT R8, R10, 0x7770, RZ ;  /* 0x000077700a087816 */ /* 0x000fe400000000ff */
[----:B------:R-:W-:-:S03]  /*6fcb0*/  IADD3 R4, P6, PT, R5, R28, RZ ;  /* 0x0000001c05047210 */ /* 0x000fc60007fde0ff */
[----:B------:R1:W-:Y:S02]  /*6fcc0*/  @P5 STG.E.U8 desc[UR10][R2.64], R8 ;  /* 0x0000000802005986 */ /* 0x0003e4000c10110a */
[----:B-1----:R-:W-:Y:S01]  /*6fcd0*/  IMAD R3, R13, 0x4, R5 ;  /* 0x000000040d037824 */ /* 0x002fe200078e0205 */
[----:B------:R-:W-:Y:S01]  /*6fce0*/  LEA.HI.X.SX32 R5, R5, R0, 0x1, P6 ;  /* 0x0000000005057211 */ /* 0x000fe200030f0eff */
[----:B------:R-:W1:Y:S01]  /*6fcf0*/  LDC R13, c[0x0][0x3b8] ;  /* 0x0000ee00ff0d7b82 */ /* 0x000e620000000800 */
[----:B------:R-:W-:Y:S02]  /*6fd00*/  PRMT R8, R18, 0x7770, RZ ;  /* 0x0000777012087816 */ /* 0x000fe400000000ff */
[----:B------:R-:W-:-:S03]  /*6fd10*/  IADD3 R2, P6, PT, R3, R28, RZ ;  /* 0x0000001c03027210 */ /* 0x000fc60007fde0ff */
[----:B------:R0:W-:Y:S01]  /*6fd20*/  @P2 STG.E.U8 desc[UR10][R4.64], R8 ;  /* 0x0000000804002986 */ /* 0x0001e2000c10110a */
[----:B------:R-:W-:Y:S01]  /*6fd30*/  ISETP.LT.AND P5, PT, R25, UR5, !P0 ;  /* 0x0000000519007c0c */ /* 0x000fe2000c7a1270 */
[----:B------:R-:W2:Y:S02]  /*6fd40*/  LDCU UR5, c[0x0][0x39c] ;  /* 0x00007380ff0577ac */ /* 0x000ea40008000800 */
[----:B------:R-:W5:Y:S01]  /*6fd50*/  LDL.LU R25, [R1+0x154] ;  /* 0x0001540001197983 */ /* 0x000f620000300800 */
[----:B0-----:R-:W-:Y:S01]  /*6fd60*/  IMAD R5, R12, 0x4, R3 ;  /* 0x000000040c057824 */ /* 0x001fe200078e0203 */
[----:B------:R-:W-:Y:S01]  /*6fd70*/  LEA.HI.X.SX32 R3, R3, R0, 0x1, P6 ;  /* 0x0000000003037211 */ /* 0x000fe200030f0eff */
[----:B------:R-:W0:Y:S01]  /*6fd80*/  LDC R12, c[0x0][0x3b8] ;  /* 0x0000ee00ff0c7b82 */ /* 0x000e220000000800 */
[----:B------:R-:W-:-:S05]  /*6fd90*/  PRMT R8, R14, 0x7770, RZ ;  /* 0x000077700e087816 */ /* 0x000fca00000000ff */
[----:B------:R0:W-:Y:S01]  /*6fda0*/  @P4 STG.E.U8 desc[UR10][R2.64], R8 ;  /* 0x0000000802004986 */ /* 0x0001e2000c10110a */
[----:B---3--:R-:W-:Y:S02]  /*6fdb0*/  ISETP.LT.AND P2, PT, R20, UR4, !P0 ;  /* 0x0000000414007c0c */ /* 0x008fe4000c741270 */
[----:B------:R-:W-:Y:S01]  /*6fdc0*/  IADD3 R4, P6, PT, R5, R28, RZ ;  /* 0x0000001c05047210 */ /* 0x000fe20007fde0ff */
[----:B------:R-:W3:Y:S01]  /*6fdd0*/  LDL.LU R20, [R1+0x158] ;  /* 0x0001580001147983 */ /* 0x000ee20000300800 */
[----:B----4-:R-:W-:Y:S01]  /*6fde0*/  ISETP.LT.AND P4, PT, R26, UR6, !P0 ;  /* 0x000000061a007c0c */ /* 0x010fe2000c781270 */
[----:B0-----:R-:W-:Y:S01]  /*6fdf0*/  IMAD R3, R9, 0x4, R5 ;  /* 0x0000000409037824 */ /* 0x001fe200078e0205 */
[----:B------:R-:W-:Y:S01]  /*6fe00*/  PRMT R8, R27, 0x7771, RZ ;  /* 0x000077711b087816 */ /* 0x000fe200000000ff */
[----:B------:R-:W4:Y:S01]  /*6fe10*/  LDL.LU R26, [R1+0x15c] ;  /* 0x00015c00011a7983 */ /* 0x000f220000300800 */
[----:B------:R-:W-:Y:S01]  /*6fe20*/  LEA.HI.X.SX32 R5, R5, R0, 0x1, P6 ;  /* 0x0000000005057211 */ /* 0x000fe200030f0eff */
[----:B------:R-:W0:Y:S01]  /*6fe30*/  LDCU UR4, c[0x0][0x39c] ;  /* 0x00007380ff0477ac */ /* 0x000e220008000800 */
[----:B------:R-:W-:Y:S01]  /*6fe40*/  IADD3 R2, P6, PT, R3, R28, RZ ;  /* 0x0000001c03027210 */ /* 0x000fe20007fde0ff */
[----:B------:R-:W3:Y:S02]  /*6fe50*/  LDC R9, c[0x0][0x3b8] ;  /* 0x0000ee00ff097b82 */ /* 0x000ee40000000800 */
        /* <DEDUP_REMOVED lines=16> */
[----:B------:R0:W-:Y:S02]  /*6ff60*/  @P2 STG.E.U8 desc[UR10][R4.64], R8 ;  /* 0x0000000804002986 */ /* 0x0001e4000c10110a */
[----:B0-----:R-:W-:Y:S01]  /*6ff70*/  ISETP.LT.AND P5, PT, R25, UR4, !P0 ;  /* 0x0000000419007c0c */ /* 0x001fe2000c7a1270 */
[----:B------:R-:W2:Y:S01]  /*6ff80*/  LDCU UR4, c[0x0][0x39c] ;  /* 0x00007380ff0477ac */ /* 0x000ea20008000800 */
[----:B------:R-:W5:Y:S01]  /*6ff90*/  LDL.LU R25, [R1+0x164] ;  /* 0x0001640001197983 */ /* 0x000f620000300800 */
[----:B------:R-:W-:Y:S01]  /*6ffa0*/  IMAD R5, R12, 0x4, R3 ;  /* 0x000000040c057824 */ /* 0x000fe200078e0203 */
        /* <DEDUP_REMOVED lines=16> */
[----:B--2---:R-:W-:Y:S01]  /*700b0*/  ISETP.LT.AND P3, PT, R21, UR4, !P0 ;  /* 0x0000000415007c0c */ /* 0x004fe2000c761270 */
[----:B------:R-:W3:Y:S02]  /*700c0*/  LDCU UR4, c[0x0][0x39c] ;  /* 0x00007380ff0477ac */ /* 0x000ee40008000800 */
[----:B------:R-:W2:Y:S01]  /*700d0*/  LDL.LU R21, [R1+0x170] ;  /* 0x0001700001157983 */ /* 0x000ea20000300800 */
[----:B------:R-:W4:Y:S01]  /*700e0*/  LDCU UR6, c[0x0][0x39c] ;  /* 0x00007380ff0677ac */ /* 0x000f220008000800 */
[----:B-----5:R-:W-:Y:S01]  /*700f0*/  IMAD R5, R16, 0x4, R3 ;  /* 0x0000000410057824 */ /* 0x020fe200078e0203 */
[----:B------:R-:W-:Y:S01]  /*70100*/  LEA.HI.X.SX32 R3, R3, R0, 0x1, P6 ;  /* 0x0000000003037211 */ /* 0x000fe200030f0eff */
[----:B------:R-:W5:Y:S01]  /*70110*/  LDC R16, c[0x0][0x3b8] ;  /* 0x0000ee00ff107b82 */ /* 0x000f620000000800 */
[----:B------:R-:W-:-:S02]  /*70120*/  PRMT R8, R10, 0x7771, RZ ;  /* 0x000077710a087816 */ /* 0x000fc400000000ff */
        /* <DEDUP_REMOVED lines=67> */
[----:B------:R-:W0:Y:S01]  /*70560*/  LDCU UR4, c[0x0][0x39c] ;  /* 0x00007380ff0477ac */ /* 0x000e220008000800 */
        /* <DEDUP_REMOVED lines=19> */
[----:B------:R1:W-:Y:S02]  /*706a0*/  @P4 STG.E.U8 desc[UR10][R2.64], R8 ;  /* 0x0000000802004986 */ /* 0x0003e4000c10110a */
[----:B-1----:R-:W-:Y:S02]  /*706b0*/  PRMT R8, R27, 0x7773, RZ ;  /* 0x000077731b087816 */ /* 0x002fe400000000ff */
[----:B----4-:R-:W-:Y:S02]  /*706c0*/  ISETP.LT.AND P4, PT, R26, UR6, !P0 ;  /* 0x000000061a007c0c */ /* 0x010fe4000c781270 */
[----:B------:R-:W-:Y:S01]  /*706d0*/  IADD3 R4, P6, PT, R5, R28, RZ ;  /* 0x0000001c05047210 */ /* 0x000fe20007fde0ff */
[----:B------:R-:W4:Y:S01]  /*706e0*/  LDL.LU R26, [R1+0x198] ;  /* 0x00019800011a7983 */ /* 0x000f220000300800 */
[----:B---3--:R-:W-:Y:S01]  /*706f0*/  IMAD R3, R9, 0x4, R5 ;  /* 0x0000000409037824 */ /* 0x008fe200078e0205 */
[----:B------:R-:W-:Y:S01]  /*70700*/  ISETP.LT.AND P2, PT, R20, UR4, !P0 ;  /* 0x0000000414007c0c */ /* 0x000fe2000c741270 */
[----:B------:R-:W1:Y:S01]  /*70710*/  LDCU UR4, c[0x0][0x39c] ;  /* 0x00007380ff0477ac */ /* 0x000e620008000800 */
[----:B------:R-:W3:Y:S01]  /*70720*/  LDL.LU R27, [R1+0x19c] ;  /* 0x00019c00011b7983 */ /* 0x000ee20000300800 */
[----:B------:R-:W-:Y:S01]  /*70730*/  LEA.HI.X.SX32 R5, R5, R0, 0x1, P6 ;  /* 0x0000000005057211 */ /* 0x000fe200030f0eff */
[----:B------:R-:W4:Y:S01]  /*70740*/  LDC R9, c[0x0][0x3b8] ;  /* 0x0000ee00ff097b82 */ /* 0x000f220000000800 */
[----:B------:R-:W-:Y:S01]  /*70750*/  IADD3 R2, P6, PT, R3, R28, RZ ;  /* 0x0000001c03027210 */ /* 0x000fe20007fde0ff */
[----:B------:R-:W3:Y:S02]  /*70760*/  LDCU UR6, c[0x0][0x39c] ;  /* 0x00007380ff0677ac */ /* 0x000ee40008000800 */
[----:B------:R5:W-:Y:S01]  /*70770*/  @P3 STG.E.U8 desc[UR10][R4.64], R8 ;  /* 0x0000000804003986 */ /* 0x000be2000c10110a */
[----:B--2---:R-:W-:Y:S01]  /*70780*/  ISETP.LT.AND P3, PT, R21, UR5, !P0 ;  /* 0x0000000515007c0c */ /* 0x004fe2000c761270 */
[----:B------:R-:W4:Y:S01]  /*70790*/  LDCU UR5, c[0x0][0x39c] ;  /* 0x00007380ff0577ac */ /* 0x000f220008000800 */
[----:B-----5:R-:W-:Y:S01]  /*707a0*/  IMAD R5, R16, 0x4, R3 ;  /* 0x0000000410057824 */ /* 0x020fe200078e0203 */
[----:B------:R-:W-:-:S02]  /*707b0*/  LEA.HI.X.SX32 R3, R3, R0, 0x1, P6 ;  /* 0x0000000003037211 */ /* 0x000fc400030f0eff */
[----:B------:R-:W-:Y:S02]  /*707c0*/  PRMT R8, R29, 0x7773, RZ ;  /* 0x000077731d087816 */ /* 0x000fe400000000ff */
[----:B------:R-:W2:Y:S01]  /*707d0*/  LDL.LU R29, [R1+0x1a0] ;  /* 0x0001a000011d7983 */ /* 0x000ea20000300800 */
[----:B------:R-:W-:-:S03]  /*707e0*/  IADD3 R4, P6, PT, R5, R28, RZ ;  /* 0x0000001c05047210 */ /* 0x000fc60007fde0ff */
[----:B------:R0:W-:Y:S04]  /*707f0*/  @P5 STG.E.U8 desc[UR10][R2.64], R8 ;  /* 0x0000000802005986 */ /* 0x0001e8000c10110a */
[----:B------:R-:W5:Y:S01]  /*70800*/  LDL.LU R20, [R1+0x1a4] ;  /* 0x0001a40001147983 */ /* 0x000f620000300800 */
[----:B------:R-:W-:-:S03]  /*70810*/  PRMT R6, R6, 0x7773, RZ ;  /* 0x0000777306067816 */ /* 0x000fc600000000ff */
[----:B------:R-:W5:Y:S01]  /*70820*/  LDL.LU R21, [R1+0x1a8] ;  /* 0x0001a80001157983 */ /* 0x000f620000300800 */
[----:B0-----:R-:W-:Y:S01]  /*70830*/  IMAD R3, R12, 0x4, R5 ;  /* 0x000000040c037824 */ /* 0x001fe200078e0205 */
[----:B------:R-:W-:Y:S01]  /*70840*/  LEA.HI.X.SX32 R5, R5, R0, 0x1, P6 ;  /* 0x0000000005057211 */ /* 0x000fe200030f0eff */
[----:B------:R-:W0:Y:S01]  /*70850*/  LDC R12, c[0x0][0x3b8] ;  /* 0x0000ee00ff0c7b82 */ /* 0x000e220000000800 */
[----:B------:R-:W-:Y:S02]  /*70860*/  PRMT R8, R24, 0x7773, RZ ;  /* 0x0000777318087816 */ /* 0x000fe400000000ff */
[----:B------:R-:W-:-:S03]  /*70870*/  IADD3 R2, P6, PT, R3, R28, RZ ;  /* 0x0000001c03027210 */ /* 0x000fc60007fde0ff */
[----:B------:R1:W-:Y:S02]  /*70880*/  @P2 STG.E.U8 desc[UR10][R4.64], R8 ;  /* 0x0000000804002986 */ /* 0x0003e4000c10110a */
[----:B-1----:R-:W-:Y:S01]  /*70890*/  ISETP.LT.AND P5, PT, R25, UR4, !P0 ;  /* 0x0000000419007c0c */ /* 0x002fe2000c7a1270 */
[----:B------:R-:W2:Y:S01]  /*708a0*/  LDCU UR4, c[0x0][0x39c] ;  /* 0x00007380ff0477ac */ /* 0x000ea20008000800 */
[----:B------:R-:W5:Y:S01]  /*708b0*/  LDL.LU R25, [R1+0x1ac] ;  /* 0x0001ac0001197983 */ /* 0x000f620000300800 */
[----:B------:R-:W-:Y:S01]  /*708c0*/  IMAD R5, R13, 0x4, R3 ;  /* 0x000000040d057824 */ /* 0x000fe200078e0203 */
[----:B------:R-:W-:Y:S01]  /*708d0*/  LEA.HI.X.SX32 R3, R3, R0, 0x1, P6 ;  /* 0x0000000003037211 */ /* 0x000fe200030f0eff */
[----:B------:R-:W1:Y:S04]  /*708e0*/  LDC R8, c[0x0][0x3b8] ;  /* 0x0000ee00ff087b82 */ /* 0x000e680000000800 */
[----:B------:R0:W-:Y:S01]  /*708f0*/  @P4 STG.E.U8 desc[UR10][R2.64], R6 ;  /* 0x0000000602004986 */ /* 0x0001e2000c10110a */
[----:B----4-:R-:W-:Y:S01]  /*70900*/  ISETP.LT.AND P2, PT, R26, UR5, !P0 ;  /* 0x000000051a007c0c */ /* 0x010fe2000c741270 */
[----:B0-----:R-:W-:Y:S01]  /*70910*/  IMAD R3, R9, 0x4, R5 ;  /* 0x0000000409037824 */ /* 0x001fe200078e0205 */
[----:B------:R-:W-:Y:S01]  /*70920*/  IADD3 R4, P6, PT, R5, R28, RZ ;  /* 0x0000001c05047210 */ /* 0x000fe20007fde0ff */
[----:B------:R-:W0:Y:S01]  /*70930*/  LDC R9, c[0x0][0x3b8] ;  /* 0x0000ee00ff097b82 */ /* 0x000e220000000800 */
[----:B---3--:R-:W-:Y:S01]  /*70940*/  ISETP.LT.AND P4, PT, R27, UR6, !P0 ;  /* 0x000000061b007c0c */ /* 0x008fe2000c781270 */
[----:B------:R-:W5:Y:S01]  /*70950*/  LDCU UR5, c[0x0][0x39c] ;  /* 0x00007380ff0577ac */ /* 0x000f620008000800 */
[----:B------:R-:W3:Y:S01]  /*70960*/  LDL.LU R27, [R1+0x3c] ;  /* 0x00003c00011b7983 */ /* 0x000ee20000300800 */
[----:B------:R-:W-:-:S02]  /*70970*/  LEA.HI.X.SX32 R5, R5, R0, 0x1, P6 ;  /* 0x0000000005057211 */ /* 0x000fc400030f0eff */
[----:B------:R-:W-:Y:S01]  /*70980*/  PRMT R22, R22, 0x7773, RZ ;  /* 0x0000777316167816 */ /* 0x000fe200000000ff */
[----:B------:R-:W4:Y:S01]  /*70990*/  LDL.LU R26, [R1+0x1b0] ;  /* 0x0001b000011a7983 */ /* 0x000f220000300800 */
[C---:B------:R-:W-:Y:S01]  /*709a0*/  IADD3 R2, P6, PT, R3.reuse, R28, RZ ;  /* 0x0000001c03027210 */ /* 0x040fe20007fde0ff */
[----:B------:R-:W0:Y:S01]  /*709b0*/  LDC R6, c[0x0][0x3b8] ;  /* 0x0000ee00ff067b82 */ /* 0x000e220000000800 */
[----:B------:R-:W-:Y:S01]  /*709c0*/  PRMT R10, R10, 0x7773, RZ ;  /* 0x000077730a0a7816 */ /* 0x000fe200000000ff */
[----:B------:R1:W-:Y:S01]  /*709d0*/  @P3 STG.E.U8 desc[UR10][R4.64], R22 ;  /* 0x0000001604003986 */ /* 0x0003e2000c10110a */
[----:B------:R-:W0:Y:S03]  /*709e0*/  LDCU UR6, c[0x0][0x39c] ;  /* 0x00007380ff0677ac */ /* 0x000e260008000800 */
[----:B------:R-:W4:Y:S01]  /*709f0*/  LDL.LU R24, [R1+0xc] ;  /* 0x00000c0001187983 */ /* 0x000f220000300800 */
[----:B-1----:R-:W-:Y:S01]  /*70a00*/  IMAD R5, R12, 0x4, R3 ;  /* 0x000000040c057824 */ /* 0x002fe200078e0203 */
[----:B------:R-:W-:Y:S01]  /*70a10*/  LEA.HI.X.SX32 R3, R3, R0, 0x1, P6 ;  /* 0x0000000003037211 */ /* 0x000fe200030f0eff */
[----:B------:R-:W1:Y:S01]  /*70a20*/  LDC R12, c[0x0][0x3b8] ;  /* 0x0000ee00ff0c7b82 */ /* 0x000e620000000800 */
[----:B--2---:R-:W-:Y:S01]  /*70a30*/  ISETP.LT.AND P3, PT, R29, UR4, !P0 ;  /* 0x000000041d007c0c */ /* 0x004fe2000c761270 */
[----:B------:R-:W2:Y:S01]  /*70a40*/  LDCU UR4, c[0x0][0x39c] ;  /* 0x00007380ff0477ac */ /* 0x000ea20008000800 */
[----:B------:R-:W-:Y:S01]  /*70a50*/  IADD3 R4, P6, PT, R5, R28, RZ ;  /* 0x0000001c05047210 */ /* 0x000fe20007fde0ff */
[----:B------:R5:W-:Y:S01]  /*70a60*/  @P5 STG.E.U8 desc[UR10][R2.64], R10 ;  /* 0x0000000a02005986 */ /* 0x000be2000c10110a */
[----:B------:R-:W-:-:S02]  /*70a70*/  PRMT R18, R18, 0x7773, RZ ;  /* 0x0000777312127816 */ /* 0x000fc400000000ff */
[----:B-----5:R-:W-:Y:S01]  /*70a80*/  ISETP.LT.AND P5, PT, R20, UR5, !P0 ;  /* 0x0000000514007c0c */ /* 0x020fe2000c7a1270 */
[----:B------:R-:W5:Y:S01]  /*70a90*/  LDL.LU R29, [R1+0x1c] ;  /* 0x00001c00011d7983 */ /* 0x000f620000300800 */
[----:B------:R-:W4:Y:S03]  /*70aa0*/  LDCU UR5, c[0x0][0x39c] ;  /* 0x00007380ff0577ac */ /* 0x000f260008000800 */
[----:B------:R-:W5:Y:S01]  /*70ab0*/  LDL.LU R20, [R1+0x1b4] ;  /* 0x0001b40001147983 */ /* 0x000f620000300800 */
[----:B------:R-:W-:Y:S01]  /*70ac0*/  IMAD R3, R8, 0x4, R5 ;  /* 0x0000000408037824 */ /* 0x000fe200078e0205 */
[----:B------:R-:W-:Y:S01]  /*70ad0*/  LEA.HI.X.SX32 R5, R5, R0, 0x1, P6 ;  /* 0x0000000005057211 */ /* 0x000fe200030f0eff */
[----:B------:R-:W1:Y:S03]  /*70ae0*/  LDC R8, c[0x0][0x3b8] ;  /* 0x0000ee00ff087b82 */ /* 0x000e660000000800 */
[----:B------:R-:W-:Y:S01]  /*70af0*/  IADD3 R2, P6, PT, R3, R28, RZ ;  /* 0x0000001c03027210 */ /* 0x000fe20007fde0ff */
[----:B------:R0:W-:Y:S01]  /*70b00*/  @P2 STG.E.U8 desc[UR10][R4.64], R18 ;  /* 0x0000001204002986 */ /* 0x0001e2000c10110a */
[----:B------:R-:W-:-:S02]  /*70b10*/  PRMT R14, R14, 0x7773, RZ ;  /* 0x000077730e0e7816 */ /* 0x000fc400000000ff */
[----:B--2---:R-:W-:Y:S01]  /*70b20*/  ISETP.LT.AND P2, PT, R21, UR4, !P0 ;  /* 0x0000000415007c0c */ /* 0x004fe2000c741270 */
[----:B------:R-:W2:Y:S01]  /*70b30*/  LDC R10, c[0x0][0x3b8] ;  /* 0x0000ee00ff0a7b82 */ /* 0x000ea20000000800 */
[----:B------:R-:W2:Y:S01]  /*70b40*/  LDL.LU R21, [R1+0x1b8] ;  /* 0x0001b80001157983 */ /* 0x000ea20000300800 */
[----:B------:R-:W5:Y:S01]  /*70b50*/  LDCU UR4, c[0x0][0x39c] ;  /* 0x00007380ff0477ac */ /* 0x000f620008000800 */
[----:B0-----:R-:W-:Y:S01]  /*70b60*/  IMAD R5, R9, 0x4, R3 ;  /* 0x0000000409057824 */ /* 0x001fe200078e0203 */
[----:B------:R-:W-:-:S04]  /*70b70*/  LEA.HI.X.SX32 R3, R3, R0, 0x1, P6 ;  /* 0x0000000003037211 */ /* 0x000fc800030f0eff */
[----:B------:R-:W0:Y:S01]  /*70b80*/  LDC R9, c[0x0][0x3b8] ;  /* 0x0000ee00ff097b82 */ /* 0x000e220000000800 */
[----:B------:R-:W-:Y:S01]  /*70b90*/  IADD3 R4, P6, PT, R5, R28, RZ ;  /* 0x0000001c05047210 */ /* 0x000fe20007fde0ff */
[----:B------:R1:W-:Y:S01]  /*70ba0*/  @P4 STG.E.U8 desc[UR10][R2.64], R14 ;  /* 0x0000000e02004986 */ /* 0x0003e2000c10110a */
[----:B------:R-:W-:Y:S01]  /*70bb0*/  ISETP.LT.AND P4, PT, R25, UR6, !P0 ;  /* 0x0000000619007c0c */ /* 0x000fe2000c781270 */
[----:B------:R-:W0:Y:S02]  /*70bc0*/  LDCU UR6, c[0x0][0x39c] ;  /* 0x00007380ff0677ac */ /* 0x000e240008000800 */
[----:B------:R-:W2:Y:S01]  /*70bd0*/  LDL.LU R25, [R1+0x1bc] ;  /* 0x0001bc0001197983 */ /* 0x000ea20000300800 */
[----:B-1----:R-:W-:Y:S01]  /*70be0*/  IMAD R3, R6, 0x4, R5 ;  /* 0x0000000406037824 */ /* 0x002fe200078e0205 */
[----:B------:R-:W-:Y:S01]  /*70bf0*/  LEA.HI.X.SX32 R5, R5, R0, 0x1, P6 ;  /* 0x0000000005057211 */ /* 0x000fe200030f0eff */
[----:B------:R-:W1:Y:S01]  /*70c00*/  LDC R14, c[0x0][0x3b8] ;  /* 0x0000ee00ff0e7b82 */ /* 0x000e620000000800 */
[----:B---3--:R-:W-:-:S05]  /*70c10*/  PRMT R6, R27, 0x7770, RZ ;  /* 0x000077701b067816 */ /* 0x008fca00000000ff */
[----:B------:R3:W-:Y:S01]  /*70c20*/  @P3 STG.E.U8 desc[UR10][R4.64], R6 ;  /* 0x0000000604003986 */ /* 0x0007e2000c10110a */
[----:B----4-:R-:W-:Y:S01]  /*70c30*/  ISETP.LT.AND P3, PT, R26, UR5, !P0 ;  /* 0x000000051a007c0c */ /* 0x010fe2000c761270 */
[----:B------:R-:W4:Y:S02]  /*70c40*/  LDCU UR5, c[0x0][0x39c] ;  /* 0x00007380ff0577ac */ /* 0x000f240008000800 */
[----:B------:R-:W2:Y:S01]  /*70c50*/  LDL.LU R26, [R1+0x1c0] ;  /* 0x0001c000011a7983 */ /* 0x000ea20000300800 */
[C---:B------:R-:W-:Y:S01]  /*70c60*/  IADD3 R2, P6, PT, R3.reuse, R28, RZ ;  /* 0x0000001c03027210 */ /* 0x040fe20007fde0ff */
[----:B---3--:R-:W-:Y:S02]  /*70c70*/  IMAD R5, R8, 0x4, R3 ;  /* 0x0000000408057824 */ /* 0x008fe400078e0203 */
[----:B------:R-:W3:Y:S01]  /*70c80*/  LDC R8, c[0x0][0x3b8] ;  /* 0x0000ee00ff087b82 */ /* 0x000ee20000000800 */
[----:B------:R-:W-:Y:S02]  /*70c90*/  LEA.HI.X.SX32 R3, R3, R0, 0x1, P6 ;  /* 0x0000000003037211 */ /* 0x000fe400030f0eff */
[----:B------:R-:W-:-:S02]  /*70ca0*/  PRMT R6, R24, 0x7770, RZ ;  /* 0x0000777018067816 */ /* 0x000fc400000000ff */
[----:B------:R-:W-:-:S03]  /*70cb0*/  IADD3 R4, P6, PT, R5, R28, RZ ;  /* 0x0000001c05047210 */ /* 0x000fc60007fde0ff */
[----:B------:R2:W-:Y:S01]  /*70cc0*/  @P5 STG.E.U8 desc[UR10][R2.64], R6 ;  /* 0x0000000602005986 */ /* 0x0005e2000c10110a */
[----:B-----5:R-:W-:Y:S01]  /*70cd0*/  ISETP.LT.AND P5, PT, R20, UR4, !P0 ;  /* 0x0000000414007c0c */ /* 0x020fe2000c7a1270 */
[----:B------:R-:W5:Y:S02]  /*70ce0*/  LDCU UR4, c[0x0][0x39c] ;  /* 0x00007380ff0477ac */ /* 0x000f640008000800 */
[----:B------:R-:W2:Y:S02]  /*70cf0*/  LDL.LU R20, [R1+0x1c4] ;  /* 0x0001c40001147983 */ /* 0x000ea40000300800 */
[----:B--2---:R-:W-:Y:S01]  /*70d00*/  IMAD R3, R10, 0x4, R5 ;  /* 0x000000040a037824 */ /* 0x004fe200078e0205 */
[----:B------:R-:W-:Y:S01]  /*70d10*/  LEA.HI.X.SX32 R5, R5, R0, 0x1, P6 ;  /* 0x0000000005057211 */ /* 0x000fe200030f0eff */
[----:B------:R-:W2:Y:S01]  /*70d20*/  LDC R10, c[0x0][0x3b8] ;  /* 0x0000ee00ff0a7b82 */ /* 0x000ea20000000800 */
[----:B------:R-:W-:Y:S02]  /*70d30*/  PRMT R6, R29, 0x7770, RZ ;  /* 0x000077701d067816 */ /* 0x000fe400000000ff */
[----:B------:R-:W-:-:S03]  /*70d40*/  IADD3 R2, P6, PT, R3, R28, RZ ;  /* 0x0000001c03027210 */ /* 0x000fc60007fde0ff */
[----:B------:R0:W-:Y:S01]  /*70d50*/  @P2 STG.E.U8 desc[UR10][R4.64], R6 ;  /* 0x0000000604002986 */ /* 0x0001e2000c10110a */
[----:B----4-:R-:W-:Y:S01]  /*70d60*/  ISETP.LT.AND P2, PT, R21, UR5, !P0 ;  /* 0x0000000515007c0c */ /* 0x010fe2000c741270 */
[----:B------:R-:W4:Y:S02]  /*70d70*/  LDCU UR5, c[0x0][0x39c] ;  /* 0x00007380ff0577ac */ /* 0x000f240008000800 */
[----:B------:R-:W4:Y:S01]  /*70d80*/  LDL.LU R21, [R1+0x1c8] ;  /* 0x0001c80001157983 */ /* 0x000f220000300800 */
[----:B0-----:R-:W-:Y:S01]  /*70d90*/  IMAD R5, R9, 0x4, R3 ;  /* 0x0000000409057824 */ /* 0x001fe200078e0203 */
[----:B------:R-:W-:Y:S01]  /*70da0*/  LEA.HI.X.SX32 R3, R3, R0, 0x1, P6 ;  /* 0x0000000003037211 */ /* 0x000fe200030f0eff */
[----:B------:R-:W0:Y:S01]  /*70db0*/  LDC R9, c[0x0][0x3b8] ;  /* 0x0000ee00ff097b82 */ /* 0x000e220000000800 */
[----:B------:R-:W-:Y:S02]  /*70dc0*/  PRMT R6, R7, 0x7770, RZ ;  /* 0x0000777007067816 */ /* 0x000fe400000000ff */
[----:B------:R-:W-:-:S03]  /*70dd0*/  IADD3 R4, P6, PT, R5, R28, RZ ;  /* 0x0000001c05047210 */ /* 0x000fc60007fde0ff */
[----:B------:R3:W-:Y:S01]  /*70de0*/  @P4 STG.E.U8 desc[UR10][R2.64], R6 ;  /* 0x0000000602004986 */ /* 0x0007e2000c10110a */
[----:B------:R-:W-:Y:S01]  /*70df0*/  ISETP.LT.AND P4, PT, R25, UR6, !P0 ;  /* 0x0000000619007c0c */ /* 0x000fe2000c781270 */
[----:B------:R-:W0:Y:S02]  /*70e00*/  LDCU UR6, c[0x0][0x39c] ;  /* 0x00007380ff0677ac */ /* 0x000e240008000800 */
[----:B------:R-:W4:Y:S01]  /*70e10*/  LDL.LU R25, [R1+0x1cc] ;  /* 0x0001cc0001197983 */ /* 0x000f220000300800 */
[----:B---3--:R-:W-:Y:S01]  /*70e20*/  IMAD R3, R8, 0x4, R5 ;  /* 0x0000000408037824 */ /* 0x008fe200078e0205 */
[----:B------:R-:W-:Y:S01]  /*70e30*/  LEA.HI.X.SX32 R5, R5, R0, 0x1, P6 ;  /* 0x0000000005057211 */ /* 0x000fe200030f0eff */
[----:B------:R-:W3:Y:S01]  /*70e40*/  LDC R8, c[0x0][0x3b8] ;  /* 0x0000ee00ff087b82 */ /* 0x000ee20000000800 */
[----:B------:R-:W-:-:S05]  /*70e50*/  PRMT R6, R23, 0x7770, RZ ;  /* 0x0000777017067816 */ /* 0x000fca00000000ff */
[----:B------:R0:W-:Y:S01]  /*70e60*/  @P3 STG.E.U8 desc[UR10][R4.64], R6 ;  /* 0x0000000604003986 */ /* 0x0001e2000c10110a */
[----:B-----5:R-:W-:Y:S02]  /*70e70*/  ISETP.LT.AND P3, PT, R26, UR4, !P0 ;  /* 0x000000041a007c0c */ /* 0x020fe4000c761270 */
[----:B------:R-:W-:Y:S01]  /*70e80*/  IADD3 R2, P6, PT, R3, R28, RZ ;  /* 0x0000001c03027210 */ /* 0x000fe20007fde0ff */
[----:B------:R-:W5:Y:S01]  /*70e90*/  LDL.LU R26, [R1+0x1d0] ;  /* 0x0001d000011a7983 */ /* 0x000f620000300800 */
[----:B0-----:R-:W-:Y:S01]  /*70ea0*/  IMAD R5, R12, 0x4, R3 ;  /* 0x000000040c057824 */ /* 0x001fe200078e0203 */
[----:B------:R-:W-:Y:S01]  /*70eb0*/  PRMT R6, R11, 0x7770, RZ ;  /* 0x000077700b067816 */ /* 0x000fe200000000ff */
[----:B------:R-:W0:Y:S01]  /*70ec0*/  LDCU UR4, c[0x0][0x39c] ;  /* 0x00007380ff0477ac */ /* 0x000e220008000800 */
[----:B------:R-:W-:Y:S01]  /*70ed0*/  LEA.HI.X.SX32 R3, R3, R0, 0x1, P6 ;  /* 0x0000000003037211 */ /* 0x000fe200030f0eff */
[----:B------:R-:W1:Y:S01]  /*70ee0*/  LDC R12, c[0x0][0x3b8] ;  /* 0x0000ee00ff0c7b82 */ /* 0x000e620000000800 */
[----:B------:R-:W-:-:S03]  /*70ef0*/  IADD3 R4, P6, PT, R5, R28, RZ ;  /* 0x0000001c05047210 */ /* 0x000fc60007fde0ff */
[----:B------:R2:W-:Y:S02]  /*70f00*/  @P5 STG.E.U8 desc[UR10][R2.64], R6 ;  /* 0x0000000602005986 */ /* 0x0005e4000c10110a */
[----:B--2---:R-:W-:Y:S01]  /*70f10*/  IMAD R3, R10, 0x4, R5 ;  /* 0x000000040a037824 */ /* 0x004fe200078e0205 */
[----:B------:R-:W-:Y:S01]  /*70f20*/  LEA.HI.X.SX32 R5, R5, R0, 0x1, P6 ;  /* 0x0000000005057211 */ /* 0x000fe200030f0eff */
[----:B------:R-:W2:Y:S01]  /*70f30*/  LDC R10, c[0x0][0x3b8] ;  /* 0x0000ee00ff0a7b82 */ /* 0x000ea20000000800 */
[----:B------:R-:W-:Y:S02]  /*70f40*/  PRMT R6, R19, 0x7770, RZ ;  /* 0x0000777013067816 */ /* 0x000fe400000000ff */
[----:B----4-:R-:W-:Y:S01]  /*70f50*/  ISETP.LT.AND P5, PT, R20, UR5, !P0 ;  /* 0x0000000514007c0c */ /* 0x010fe2000c7a1270 */
[----:B------:R-:W5:Y:S01]  /*70f60*/  LDCU UR5, c[0x0][0x39c] ;  /* 0x00007380ff0577ac */ /* 0x000f620008000800 */
[----:B------:R-:W4:Y:S01]  /*70f70*/  LDL.LU R20, [R1+0x1d4] ;  /* 0x0001d40001147983 */ /* 0x000f220000300800 */
[----:B------:R-:W-:-:S03]  /*70f80*/  IADD3 R2, P6, PT, R3, R28, RZ ;  /* 0x0000001c03027210 */ /* 0x000fc60007fde0ff */
[----:B------:R0:W-:Y:S02]  /*70f90*/  @P2 STG.E.U8 desc[UR10][R4.64], R6 ;  /* 0x0000000604002986 */ /* 0x0001e4000c10110a */
[----:B0-----:R-:W-:Y:S01]  /*70fa0*/  IMAD R5, R9, 0x4, R3 ;  /* 0x0000000409057824 */ /* 0x001fe200078e0203 */
[----:B------:R-:W-:Y:S01]  /*70fb0*/  LEA.HI.X.SX32 R3, R3, R0, 0x1, P6 ;  /* 0x0000000003037211 */ /* 0x000fe200030f0eff */
[----:B------:R-:W0:Y:S01]  /*70fc0*/  LDC R9, c[0x0][0x3b8] ;  /* 0x0000ee00ff097b82 */ /* 0x000e220000000800 */
[----:B------:R-:W-:Y:S02]  /*70fd0*/  PRMT R6, R15, 0x7770, RZ ;  /* 0x000077700f067816 */ /* 0x000fe400000000ff */
[----:B------:R-:W-:Y:S02]  /*70fe0*/  IADD3 R4, P6, PT, R5, R28, RZ ;  /* 0x0000001c05047210 */ /* 0x000fe40007fde0ff */
[----:B------:R-:W-:Y:S01]  /*70ff0*/  ISETP.LT.AND P2, PT, R21, UR4, !P0 ;  /* 0x0000000415007c0c */ /* 0x000fe2000c741270 */
[----:B------:R3:W-:Y:S01]  /*71000*/  @P4 STG.E.U8 desc[UR10][R2.64], R6 ;  /* 0x0000000602004986 */ /* 0x0007e2000c10110a */
[----:B------:R-:W4:Y:S03]  /*71010*/  LDCU UR4, c[0x0][0x39c] ;  /* 0x00007380ff0477ac */ /* 0x000f260008000800 */
[----:B------:R-:W4:Y:S01]  /*71020*/  LDL.LU R21, [R1+0x1d8] ;  /* 0x0001d80001157983 */ /* 0x000f220000300800 */
        /* <DEDUP_REMOVED lines=9> */
[C---:B------:R-:W-:Y:S01]  /*710c0*/  IADD3 R2, P6, PT, R3.reuse, R28, RZ ;  /* 0x0000001c03027210 */ /* 0x040fe20007fde0ff */
[----:B------:R-:W5:Y:S01]  /*710d0*/  LDL.LU R26, [R1+0x1e0] ;  /* 0x0001e000011a7983 */ /* 0x000f620000300800 */
[----:B-1----:R-:W-:Y:S01]  /*710e0*/  IMAD R5, R12, 0x4, R3 ;  /* 0x000000040c057824 */ /* 0x002fe200078e0203 */
[----:B------:R-:W-:Y:S01]  /*710f0*/  PRMT R6, R24, 0x7771, RZ ;  /* 0x0000777118067816 */ /* 0x000fe200000000ff */
[----:B------:R-:W1:Y:S01]  /*71100*/  LDCU UR5, c[0x0][0x39c] ;  /* 0x00007380ff0577ac */ /* 0x000e620008000800 */
[----:B------:R-:W-:Y:S01]  /*71110*/  LEA.HI.X.SX32 R3, R3, R0, 0x1, P6 ;  /* 0x0000000003037211 */ /* 0x000fe200030f0eff */
[----:B------:R-:W5:Y:S01]  /*71120*/  LDL.LU R17, [R1+0x1e4] ;  /* 0x0001e40001117983 */ /* 0x000f620000300800 */
[C---:B------:R-:W-:Y:S01]  /*71130*/  IADD3 R4, P6, PT, R5.reuse, R28, RZ ;  /* 0x0000001c05047210 */ /* 0x040fe20007fde0ff */
[----:B------:R-:W1:Y:S02]  /*71140*/  LDC R12, c[0x0][0x3b8] ;  /* 0x0000ee00ff0c7b82 */ /* 0x000e640000000800 */
[----:B------:R2:W-:Y:S02]  /*71150*/  @P5 STG.E.U8 desc[UR10][R2.64], R6 ;  /* 0x0000000602005986 */ /* 0x0005e4000c10110a */
[----:B--2---:R-:W-:Y:S01]  /*71160*/  IMAD R3, R10, 0x4, R5 ;  /* 0x000000040a037824 */ /* 0x004fe200078e0205 */
[----:B------:R-:W-:-:S03]  /*71170*/  LEA.HI.X.SX32 R5, R5, R0, 0x1, P6 ;  /* 0x0000000005057211 */ /* 0x000fc600030f0eff */
        /* <DEDUP_REMOVED lines=19> */
[----:B------:R-:W-:Y:S02]  /*712b0*/  PRMT R6, R23, 0x7771, RZ ;  /* 0x0000777117067816 */ /* 0x000fe400000000ff */
[----:B-1----:R-:W-:Y:S01]  /*712c0*/  ISETP.LT.AND P2, PT, R21, UR5, !P0 ;  /* 0x0000000515007c0c */ /* 0x002fe2000c741270 */
[----:B------:R-:W1:Y:S01]  /*712d0*/  LDCU UR5, c[0x0][0x39c] ;  /* 0x00007380ff0577ac */ /* 0x000e620008000800 */
[----:B------:R-:W4:Y:S04]  /*712e0*/  LDL.LU R21, [R1+0x1f0] ;  /* 0x0001f00001157983 */ /* 0x000f280000300800 */
[----:B------:R0:W-:Y:S01]  /*712f0*/  @P3 STG.E.U8 desc[UR10][R4.64], R6 ;  /* 0x0000000604003986 */ /* 0x0001e2000c10110a */
[----:B-----5:R-:W-:-:S02]  /*71300*/  ISETP.LT.AND P3, PT, R26, UR4, !P0 ;  /* 0x000000041a007c0c */ /* 0x020fc4000c761270 */
[C---:B------:R-:W-:Y:S01]  /*71310*/  IADD3 R2, P6, PT, R3.reuse, R28, RZ ;  /* 0x0000001c03027210 */ /* 0x040fe20007fde0ff */
[----:B------:R-:W5:Y:S01]  /*71320*/  LDL.LU R26, [R1+0x1f4] ;  /* 0x0001f400011a7983 */ /* 0x000f620000300800 */
[----:B0-----:R-:W-:Y:S01]  /*71330*/  IMAD R5, R12, 0x4, R3 ;  /* 0x000000040c057824 */ /* 0x001fe200078e0203 */
[----:B------:R-:W4:Y:S01]  /*71340*/  LDCU UR4, c[0x0][0x39c] ;  /* 0x00007380ff0477ac */ /* 0x000f220008000800 */
[----:B------:R-:W-:Y:S01]  /*71350*/  LEA.HI.X.SX32 R3, R3, R0, 0x1, P6 ;  /* 0x0000000003037211 */ /* 0x000fe200030f0eff */
[----:B------:R-:W0:Y:S01]  /*71360*/  LDC R12, c[0x0][0x3b8] ;  /* 0x0000ee00ff0c7b82 */ /* 0x000e220000000800 */
[----:B------:R-:W-:Y:S01]  /*71370*/  PRMT R6, R11, 0x7771, RZ ;  /* 0x000077710b067816 */ /* 0x000fe200000000ff */
[----:B------:R-:W5:Y:S01]  /*71380*/  LDL.LU R16, [R1+0x1f8] ;  /* 0x0001f80001107983 */ /* 0x000f620000300800 */
[----:B------:R-:W-:-:S03]  /*71390*/  IADD3 R4, P6, PT, R5, R28, RZ ;  /* 0x0000001c05047210 */ /* 0x000fc60007fde0ff */
[----:B------:R2:W-:Y:S02]  /*713a0*/  @P5 STG.E.U8 desc[UR10][R2.64], R6 ;  /* 0x0000000602005986 */ /* 0x0005e4000c10110a */
[----:B--2---:R-:W-:Y:S01]  /*713b0*/  IMAD R3, R10, 0x4, R5 ;  /* 0x000000040a037824 */ /* 0x004fe200078e0205 */
[----:B------:R-:W-:Y:S01]  /*713c0*/  LEA.HI.X.SX32 R5, R5, R0, 0x1, P6 ;  /* 0x0000000005057211 */ /* 0x000fe200030f0eff */
[----:B------:R-:W2:Y:S01]  /*713d0*/  LDC R10, c[0x0][0x3b8] ;  /* 0x0000ee00ff0a7b82 */ /* 0x000ea20000000800 */
[----:B------:R-:W-:Y:S02]  /*713e0*/  PRMT R6, R19, 0x7771, RZ ;  /* 0x0000777113067816 */ /* 0x000fe400000000ff */
[----:B------:R-:W-:-:S03]  /*713f0*/  IADD3 R2, P5, PT, R3, R28, RZ ;  /* 0x0000001c03027210 */ /* 0x000fc60007fbe0ff */
[----:B------:R3:W-:Y:S01]  /*71400*/  @P2 STG.E.U8 desc[UR10][R4.64], R6 ;  /* 0x0000000604002986 */ /* 0x0007e2000c10110a */
[----:B----4-:R-:W-:Y:S01]  /*71410*/  ISETP.LT.AND P2, PT, R20, UR4, !P0 ;  /* 0x0000000414007c0c */ /* 0x010fe2000c741270 */
[----:B------:R-:W5:Y:S01]  /*71420*/  LDCU UR4, c[0x0][0x39c] ;  /* 0x00007380ff0477ac */ /* 0x000f620008000800 */
[----:B-1----:R-:W-:Y:S01]  /*71430*/  ISETP.LT.AND P6, PT, R17, UR5, !P0 ;  /* 0x0000000511007c0c */ /* 0x002fe2000c7c1270 */
[----:B------:R-:W1:Y:S01]  /*71440*/  LDCU UR5, c[0x0][0x39c] ;  /* 0x00007380ff0577ac */ /* 0x000e620008000800 */
[----:B---3--:R-:W-:Y:S01]  /*71450*/  IMAD R5, R9, 0x4, R3 ;  /* 0x0000000409057824 */ /* 0x008fe200078e0203 */
[----:B------:R-:W-:Y:S01]  /*71460*/  LEA.HI.X.SX32 R3, R3, R0, 0x1, P5 ;  /* 0x0000000003037211 */ /* 0x000fe200028f0eff */
[----:B------:R-:W3:Y:S01]  /*71470*/  LDC R9, c[0x0][0x3b8] ;  /* 0x0000ee00ff097b82 */ /* 0x000ee20000000800 */
[----:B------:R-:W-:Y:S01]  /*71480*/  PRMT R6, R15, 0x7771, RZ ;  /* 0x000077710f067816 */ /* 0x000fe200000000ff */
[----:B------:R-:W-:Y:S01]  /*71490*/  IMAD R8, R8, 0x4, R5 ;  /* 0x0000000408087824 */ /* 0x000fe200078e0205 */
[----:B------:R-:W-:-:S03]  /*714a0*/  IADD3 R4, P5, PT, R5, R28, RZ ;  /* 0x0000001c05047210 */ /* 0x000fc60007fbe0ff */
[----:B------:R4:W-:Y:S01]  /*714b0*/  @P4 STG.E.U8 desc[UR10][R2.64], R6 ;  /* 0x0000000602004986 */ /* 0x0009e2000c10110a */
[----:B------:R-:W-:Y:S02]  /*714c0*/  LEA.HI.X.SX32 R5, R5, R0, 0x1, P5 ;  /* 0x0000000005057211 */ /* 0x000fe400028f0eff */
[----:B----4-:R-:W-:Y:S01]  /*714d0*/  PRMT R3, R27, 0x7772, RZ ;  /* 0x000077721b037816 */ /* 0x010fe200000000ff */
[----:B------:R-:W4:Y:S01]  /*714e0*/  LDC R6, c[0x0][0x3b8] ;  /* 0x0000ee00ff067b82 */ /* 0x000f220000000800 */
[----:B------:R-:W-:Y:S02]  /*714f0*/  IADD3 R2, P5, PT, R8, R28, RZ ;  /* 0x0000001c08027210 */ /* 0x000fe40007fbe0ff */
[----:B------:R-:W-:Y:S01]  /*71500*/  ISETP.LT.AND P4, PT, R25, UR6, !P0 ;  /* 0x0000000619007c0c */ /* 0x000fe2000c781270 */
[----:B------:R0:W-:Y:S01]  /*71510*/  @P3 STG.E.U8 desc[UR10][R4.64], R3 ;  /* 0x0000000304003986 */ /* 0x0001e2000c10110a */
[----:B------:R-:W1:Y:S03]  /*71520*/  LDCU UR6, c[0x0][0x39c] ;  /* 0x00007380ff0677ac */ /* 0x000e660008000800 */
[----:B------:R-:W4:Y:S04]  /*71530*/  LDL.LU R25, [R1+0x1fc] ;  /* 0x0001fc0001197983 */ /* 0x000f280000300800 */
[----:B------:R-:W4:Y:S01]  /*71540*/  LDL.LU R20, [R1+0x200] ;  /* 0x0002000001147983 */ /* 0x000f220000300800 */
[----:B0-----:R-:W-:Y:S01]  /*71550*/  IMAD R5, R12, 0x4, R8 ;  /* 0x000000040c057824 */ /* 0x001fe200078e0208 */
[----:B------:R-:W-:Y:S01]  /*71560*/  LEA.HI.X.SX32 R3, R8, R0, 0x1, P5 ;  /* 0x0000000008037211 */ /* 0x000fe200028f0eff */
[----:B------:R-:W0:Y:S01]  /*71570*/  LDC R12, c[0x0][0x3b8] ;  /* 0x0000ee00ff0c7b82 */ /* 0x000e220000000800 */
[----:B------:R-:W-:-:S05]  /*71580*/  PRMT R8, R24, 0x7772, RZ ;  /* 0x0000777218087816 */ /* 0x000fca00000000ff */
[----:B------:R1:W-:Y:S01]  /*71590*/  @P6 STG.E.U8 desc[UR10][R2.64], R8 ;  /* 0x0000000802006986 */ /* 0x0003e2000c10110a */
[----:B------:R-:W-:Y:S01]  /*715a0*/  IADD3 R4, P5, PT, R5, R28, RZ ;  /* 0x0000001c05047210 */ /* 0x000fe20007fbe0ff */
[----:B--2---:R-:W-:Y:S01]  /*715b0*/  IMAD R13, R10, 0x4, R5 ;  /* 0x000000040a0d7824 */ /* 0x004fe200078e0205 */
[----:B------:R-:W-:Y:S01]  /*715c0*/  PRMT R17, R29, 0x7772, RZ ;  /* 0x000077721d117816 */ /* 0x000fe200000000ff */
[----:B------:R-:W2:Y:S08]  /*715d0*/  LDC R10, c[0x0][0x3b8] ;  /* 0x0000ee00ff0a7b82 */ /* 0x000eb00000000800 */
[----:B-1----:R-:W1:Y:S01]  /*715e0*/  LDC R8, c[0x0][0x3b8] ;  /* 0x0000ee00ff087b82 */ /* 0x002e620000000800 */
[----:B-----5:R-:W-:Y:S01]  /*715f0*/  ISETP.LT.AND P6, PT, R26, UR4, !P0 ;  /* 0x000000041a007c0c */ /* 0x020fe2000c7c1270 */
[----:B------:R-:W5:Y:S01]  /*71600*/  LDCU UR4, c[0x0][0x39c] ;  /* 0x00007380ff0477ac */ /* 0x000f620008000800 */
[----:B------:R-:W2:Y:S01]  /*71610*/  LDL.LU R26, [R1+0x20c] ;  /* 0x00020c00011a7983 */ /* 0x000ea20000300800 */
[----:B------:R-:W-:-:S03]  /*71620*/  LEA.HI.X.SX32 R5, R5, R0, 0x1, P5 ;  /* 0x0000000005057211 */ /* 0x000fc600028f0eff */
[----:B------:R-:W2:Y:S04]  /*71630*/  LDL.LU R18, [R1+0x124] ;  /* 0x0001240001127983 */ /* 0x000ea80000300800 */
[----:B------:R4:W-:Y:S01]  /*71640*/  @P2 STG.E.U8 desc[UR10][R4.64], R17 ;  /* 0x0000001104002986 */ /* 0x0009e2000c10110a */
[----:B------:R-:W-:Y:S01]  /*71650*/  ISETP.LT.AND P2, PT, R16, UR6, !P0 ;  /* 0x0000000610007c0c */ /* 0x000fe2000c741270 */
[----:B---3--:R-:W-:Y:S01]  /*71660*/  IMAD R9, R9, 0x4, R13 ;  /* 0x0000000409097824 */ /* 0x008fe200078e020d */
[----:B------:R-:W-:Y:S01]  /*71670*/  IADD3 R2, P5, PT, R13, R28, RZ ;  /* 0x0000001c0d027210 */ /* 0x000fe20007fbe0ff */
[----:B------:R-:W3:Y:S01]  /*71680*/  LDL.LU R22, [R1+0x204] ;  /* 0x0002040001167983 */ /* 0x000ee20000300800 */
[----:B------:R-:W-:Y:S01]  /*71690*/  ISETP.LT.AND P3, PT, R21, UR5, !P0 ;  /* 0x0000000515007c0c */ /* 0x000fe2000c761270 */
[----:B------:R-:W0:Y:S02]  /*716a0*/  LDCU UR5, c[0x0][0x39c] ;  /* 0x00007380ff0577ac */ /* 0x000e240008000800 */
[----:B------:R-:W3:Y:S01]  /*716b0*/  LDL.LU R16, [R1+0x208] ;  /* 0x0002080001107983 */ /* 0x000ee20000300800 */
[----:B------:R-:W-:Y:S01]  /*716c0*/  LEA.HI.X.SX32 R3, R13, R0, 0x1, P5 ;  /* 0x000000000d037211 */ /* 0x000fe200028f0eff */
[----:B------:R-:W2:Y:S01]  /*716d0*/  LDCU UR6, c[0x0][0x39c] ;  /* 0x00007380ff0677ac */ /* 0x000ea20008000800 */
[----:B------:R-:W-:Y:S01]  /*716e0*/  PRMT R21, R7, 0x7772, RZ ;  /* 0x0000777207157816 */ /* 0x000fe200000000ff */
[----:B----4-:R-:W-:Y:S01]  /*716f0*/  IMAD R5, R6, 0x4, R9 ;  /* 0x0000000406057824 */ /* 0x010fe200078e0209 */
[----:B------:R-:W-:Y:S01]  /*71700*/  PRMT R13, R23, 0x7772, RZ ;  /* 0x00007772170d7816 */ /* 0x000fe200000000ff */
[----:B------:R-:W4:Y:S02]  /*71710*/  LDC R6, c[0x0][0x3b8] ;  /* 0x0000ee00ff067b82 */ /* 0x000f240000000800 */
[----:B------:R0:W-:Y:S01]  /*71720*/  @P4 STG.E.U8 desc[UR10][R2.64], R21 ;  /* 0x0000001502004986 */ /* 0x0001e2000c10110a */
[----:B------:R-:W-:Y:S01]  /*71730*/  IADD3 R4, P5, PT, R5, R28, RZ ;  /* 0x0000001c05047210 */ /* 0x000fe20007fbe0ff */
[----:B-1----:R-:W-:-:S03]  /*71740*/  IMAD R17, R8, 0x4, R5 ;  /* 0x0000000408117824 */ /* 0x002fc600078e0205 */
[----:B------:R-:W-:Y:S02]  /*71750*/  LEA.HI.X.SX32 R5, R5, R0, 0x1, P5 ;  /* 0x0000000005057211 */ /* 0x000fe400028f0eff */
[----:B0-----:R-:W-:-:S04]  /*71760*/  IADD3 R2, P4, PT, R9, R28, RZ ;  /* 0x0000001c09027210 */ /* 0x001fc80007f9e0ff */
[----:B------:R-:W-:Y:S02]  /*71770*/  LEA.HI.X.SX32 R3, R9, R0, 0x1, P4 ;  /* 0x0000000009037211 */ /* 0x000fe400020f0eff */
[----:B------:R-:W0:Y:S03]  /*71780*/  LDC R9, c[0x0][0x3b8] ;  /* 0x0000ee00ff097b82 */ /* 0x000e260000000800 */
[----:B------:R1:W-:Y:S01]  /*71790*/  @P3 STG.E.U8 desc[UR10][R2.64], R13 ;  /* 0x0000000d02003986 */ /* 0x0003e2000c10110a */
[----:B-----5:R-:W-:Y:S01]  /*717a0*/  ISETP.LT.AND P4, PT, R25, UR4, !P0 ;  /* 0x0000000419007c0c */ /* 0x020fe2000c781270 */
[----:B------:R-:W5:Y:S01]  /*717b0*/  LDCU UR4, c[0x0][0x39c] ;  /* 0x00007380ff0477ac */ /* 0x000f620008000800 */
[----:B------:R-:W-:Y:S02]  /*717c0*/  PRMT R25, R11, 0x7772, RZ ;  /* 0x000077720b197816 */ /* 0x000fe400000000ff */
[----:B------:R-:W-:Y:S01]  /*717d0*/  ISETP.LT.AND P3, PT, R20, UR5, !P0 ;  /* 0x0000000514007c0c */ /* 0x000fe2000c761270 */
[----:B------:R-:W3:Y:S01]  /*717e0*/  LDCU UR5, c[0x0][0x39c] ;  /* 0x00007380ff0577ac */ /* 0x000ee20008000800 */
[----:B------:R-:W5:Y:S04]  /*717f0*/  LDL.LU R20, [R1+0x210] ;  /* 0x0002100001147983 */ /* 0x000f680000300800 */
[----:B------:R-:W-:Y:S01]  /*71800*/  @P6 STG.E.U8 desc[UR10][R4.64], R25 ;  /* 0x0000001904006986 */ /* 0x000fe2000c10110a */
[----:B--2---:R-:W-:Y:S01]  /*71810*/  ISETP.LT.AND P6, PT, R26, UR6, !P0 ;  /* 0x000000061a007c0c */ /* 0x004fe2000c7c1270 */
[----:B------:R-:W2:Y:S02]  /*71820*/  LDCU UR6, c[0x0][0x39c] ;  /* 0x00007380ff0677ac */ /* 0x000ea40008000800 */
[----:B------:R-:W2:Y:S01]  /*71830*/  LDL.LU R26, [R1+0x118] ;  /* 0x00011800011a7983 */ /* 0x000ea20000300800 */
[----:B-1----:R-:W-:-:S02]  /*71840*/  IADD3 R2, P5, PT, R17, R28, RZ ;  /* 0x0000001c11027210 */ /* 0x002fc40007fbe0ff */
[----:B------:R-:W-:Y:S02]  /*71850*/  PRMT R21, R19, 0x7772, RZ ;  /* 0x0000777213157816 */ /* 0x000fe400000000ff */
[----:B------:R-:W-:Y:S01]  /*71860*/  LEA.HI.X.SX32 R3, R17, R0, 0x1, P5 ;  /* 0x0000000011037211 */ /* 0x000fe200028f0eff */
[----:B------:R-:W-:Y:S02]  /*71870*/  IMAD R17, R10, 0x4, R17 ;  /* 0x000000040a117824 */ /* 0x000fe400078e0211 */
[----:B------:R-:W1:Y:S02]  /*71880*/  LDC R10, c[0x0][0x3b8] ;  /* 0x0000ee00ff0a7b82 */ /* 0x000e640000000800 */
[----:B------:R3:W-:Y:S01]  /*71890*/  @P2 STG.E.U8 desc[UR10][R2.64], R21 ;  /* 0x0000001502002986 */ /* 0x0007e2000c10110a */
[----:B0-----:R-:W-:Y:S01]  /*718a0*/  IMAD R9, R9, 0x4, R17 ;  /* 0x0000000409097824 */ /* 0x001fe200078e0211 */
[----:B------:R-:W-:Y:S02]  /*718b0*/  PRMT R13, R27, 0x7773, RZ ;  /* 0x000077731b0d7816 */ /* 0x000fe400000000ff */
[----:B------:R-:W-:-:S02]  /*718c0*/  PRMT R27, R15, 0x7772, RZ ;  /* 0x000077720f1b7816 */ /* 0x000fc400000000ff */
[----:B---3--:R-:W-:-:S04]  /*718d0*/  IADD3 R2, P2, PT, R17, R28, RZ ;  /* 0x0000001c11027210 */ /* 0x008fc80007f5e0ff */
[----:B------:R-:W-:Y:S02]  /*718e0*/  LEA.HI.X.SX32 R3, R17, R0, 0x1, P2 ;  /* 0x0000000011037211 */ /* 0x000fe400010f0eff */
[C---:B------:R-:W-:Y:S01]  /*718f0*/  IADD3 R4, P2, PT, R9.reuse, R28, RZ ;  /* 0x0000001c09047210 */ /* 0x040fe20007f5e0ff */
[----:B----4-:R-:W-:Y:S02]  /*71900*/  IMAD R17, R6, 0x4, R9 ;  /* 0x0000000406117824 */ /* 0x010fe400078e0209 */
[----:B------:R-:W0:Y:S01]  /*71910*/  LDC R6, c[0x0][0x3b8] ;  /* 0x0000ee00ff067b82 */ /* 0x000e220000000800 */
[----:B------:R-:W-:Y:S01]  /*71920*/  LEA.HI.X.SX32 R5, R9, R0, 0x1, P2 ;  /* 0x0000000009057211 */ /* 0x000fe200010f0eff */
[----:B------:R-:W-:Y:S04]  /*71930*/  @P4 STG.E.U8 desc[UR10][R2.64], R27 ;  /* 0x0000001b02004986 */ /* 0x000fe8000c10110a */
[----:B------:R3:W-:Y:S01]  /*71940*/  @P3 STG.E.U8 desc[UR10][R4.64], R13 ;  /* 0x0000000d04003986 */ /* 0x0007e2000c10110a */
[----:B------:R-:W-:-:S02]  /*71950*/  ISETP.LT.AND P3, PT, R16, UR5, !P0 ;  /* 0x0000000510007c0c */ /* 0x000fc4000c761270 */
[----:B------:R-:W4:Y:S01]  /*71960*/  LDC R16, c[0x0][0x3b8] ;  /* 0x0000ee00ff107b82 */ /* 0x000f220000000800 */
[C---:B------:R-:W-:Y:S02]  /*71970*/  IADD3 R8, P2, PT, R17.reuse, R28, RZ ;  /* 0x0000001c11087210 */ /* 0x040fe40007f5e0ff */
[----:B------:R-:W-:Y:S01]  /*71980*/  ISETP.LT.AND P5, PT, R18, UR7, !P0 ;  /* 0x0000000712007c0c */ /* 0x000fe2000c7a1270 */
[----:B------:R-:W0:Y:S01]  /*71990*/  LDCU UR7, c[0x0][0x39c] ;  /* 0x00007380ff0777ac */ /* 0x000e220008000800 */
[----:B------:R-:W-:Y:S01]  /*719a0*/  LEA.HI.X.SX32 R9, R17, R0, 0x1, P2 ;  /* 0x0000000011097211 */ /* 0x000fe200010f0eff */
[----:B------:R-:W-:Y:S01]  /*719b0*/  IMAD R17, R14, 0x4, R17 ;  /* 0x000000040e117824 */ /* 0x000fe200078e0211 */
[----:B------:R-:W-:Y:S01]  /*719c0*/  PRMT R25, R24, 0x7773, RZ ;  /* 0x0000777318197816 */ /* 0x000fe200000000ff */
[----:B---3--:R-:W3:Y:S02]  /*719d0*/  LDC R13, c[0x0][0x3b8] ;  /* 0x0000ee00ff0d7b82 */ /* 0x008ee40000000800 */
[----:B-1----:R-:W-:-:S02]  /*719e0*/  IMAD R5, R10, 0x4, R17 ;  /* 0x000000040a057824 */ /* 0x002fc400078e0211 */
[----:B------:R1:W-:Y:S01]  /*719f0*/  @P6 STG.E.U8 desc[UR10][R8.64], R25 ;  /* 0x0000001908006986 */ /* 0x0003e2000c10110a */
[----:B------:R-:W-:Y:S02]  /*71a00*/  IADD3 R2, P6, PT, R17, R28, RZ ;  /* 0x0000001c11027210 */ /* 0x000fe40007fde0ff */
[----:B-----5:R-:W-:Y:S02]  /*71a10*/  ISETP.LT.AND P4, PT, R22, UR4, !P0 ;  /* 0x0000000416007c0c */ /* 0x020fe4000c781270 */
[----:B------:R-:W-:Y:S01]  /*71a20*/  PRMT R27, R7, 0x7773, RZ ;  /* 0x00007773071b7816 */ /* 0x000fe200000000ff */
[----:B0-----:R-:W-:Y:S01]  /*71a30*/  IMAD R7, R6, 0x4, R5 ;  /* 0x0000000406077824 */ /* 0x001fe200078e0205 */
[----:B------:R-:W-:Y:S02]  /*71a40*/  PRMT R21, R29, 0x7773, RZ ;  /* 0x000077731d157816 */ /* 0x000fe400000000ff */
[----:B------:R-:W-:Y:S02]  /*71a50*/  LEA.HI.X.SX32 R3, R17, R0, 0x1, P6 ;  /* 0x0000000011037211 */ /* 0x000fe400030f0eff */
[-C--:B------:R-:W-:Y:S01]  /*71a60*/  IADD3 R4, P6, PT, R5, R28.reuse, RZ ;  /* 0x0000001c05047210 */ /* 0x080fe20007fde0ff */
[----:B-1----:R-:W-:Y:S01]  /*71a70*/  IMAD R9, R12, 0x4, R7 ;  /* 0x000000040c097824 */ /* 0x002fe200078e0207 */
[----:B------:R-:W-:Y:S01]  /*71a80*/  PRMT R17, R15, 0x7773, RZ ;  /* 0x000077730f117816 */ /* 0x000fe200000000ff */
[----:B------:R3:W-:Y:S01]  /*71a90*/  @P5 STG.E.U8 desc[UR10][R2.64], R21 ;  /* 0x0000001502005986 */ /* 0x0007e2000c10110a */
[----:B------:R-:W-:Y:S01]  /*71aa0*/  IADD3 R6, P5, PT, R7, R28, RZ ;  /* 0x0000001c07067210 */ /* 0x000fe20007fbe0ff */
[----:B----4-:R-:W-:Y:S01]  /*71ab0*/  IMAD R15, R16, 0x4, R9 ;  /* 0x00000004100f7824 */ /* 0x010fe200078e0209 */
[----:B------:R-:W-:-:S02]  /*71ac0*/  LEA.HI.X.SX32 R5, R5, R0, 0x1, P6 ;  /* 0x0000000005057211 */ /* 0x000fc400030f0eff */
[----:B--2---:R-:W-:-:S03]  /*71ad0*/  ISETP.LT.AND P2, PT, R20, UR6, !P0 ;  /* 0x0000000614007c0c */ /* 0x004fc6000c741270 */
[----:B------:R0:W-:Y:S01]  /*71ae0*/  @P4 STG.E.U8 desc[UR10][R4.64], R27 ;  /* 0x0000001b04004986 */ /* 0x0001e2000c10110a */
[----:B------:R-:W-:Y:S02]  /*71af0*/  LEA.HI.X.SX32 R7, R7, R0, 0x1, P5 ;  /* 0x0000000007077211 */ /* 0x000fe400028f0eff */
[-C--:B------:R-:W-:Y:S02]  /*71b00*/  IADD3 R8, P5, PT, R9, R28.reuse, RZ ;  /* 0x0000001c09087210 */ /* 0x080fe40007fbe0ff */
[----:B------:R-:W-:Y:S01]  /*71b10*/  IADD3 R12, P4, PT, R15, R28, RZ ;  /* 0x0000001c0f0c7210 */ /* 0x000fe20007f9e0ff */
[----:B---3--:R-:W-:Y:S01]  /*71b20*/  IMAD R3, R13, 0x4, R15 ;  /* 0x000000040d037824 */ /* 0x008fe200078e020f */
[----:B------:R-:W-:Y:S02]  /*71b30*/  PRMT R23, R23, 0x7773, RZ ;  /* 0x0000777317177816 */ /* 0x000fe400000000ff */
[----:B------:R-:W-:Y:S02]  /*71b40*/  PRMT R11, R11, 0x7773, RZ ;  /* 0x000077730b0b7816 */ /* 0x000fe400000000ff */
[----:B------:R-:W-:-:S02]  /*71b50*/  LEA.HI.X.SX32 R9, R9, R0, 0x1, P5 ;  /* 0x0000000009097211 */ /* 0x000fc400028f0eff */
[----:B------:R-:W-:Y:S02]  /*71b60*/  PRMT R19, R19, 0x7773, RZ ;  /* 0x0000777313137816 */ /* 0x000fe400000000ff */
[----:B------:R-:W-:Y:S01]  /*71b70*/  LEA.HI.X.SX32 R13, R15, R0, 0x1, P4 ;  /* 0x000000000f0d7211 */ /* 0x000fe200020f0eff */
[----:B------:R0:W-:Y:S01]  /*71b80*/  @P3 STG.E.U8 desc[UR10][R6.64], R23 ;  /* 0x0000001706003986 */ /* 0x0001e2000c10110a */
[----:B------:R-:W-:-:S03]  /*71b90*/  IADD3 R28, P3, PT, R3, R28, RZ ;  /* 0x0000001c031c7210 */ /* 0x000fc60007f7e0ff */
[----:B------:R0:W-:Y:S01]  /*71ba0*/  @P2 STG.E.U8 desc[UR10][R8.64], R11 ;  /* 0x0000000b08002986 */ /* 0x0001e2000c10110a */
[----:B------:R-:W-:Y:S02]  /*71bb0*/  LEA.HI.X.SX32 R29, R3, R0, 0x1, P3 ;  /* 0x00000000031d7211 */ /* 0x000fe400018f0eff */
[----:B------:R-:W-:-:S13]  /*71bc0*/  ISETP.LT.AND P0, PT, R26, UR7, !P0 ;  /* 0x000000071a007c0c */ /* 0x000fda000c701270 */
[----:B------:R0:W-:Y:S01]  /*71bd0*/  @P0 STG.E.U8 desc[UR10][R12.64], R19 ;  /* 0x000000130c000986 */ /* 0x0001e2000c10110a */
[----:B------:R-:W-:Y:S05]  /*71be0*/  @!P1 EXIT ;  /* 0x000000000000994d */ /* 0x000fea0003800000 */
[----:B------:R-:W-:Y:S01]  /*71bf0*/  STG.E.U8 desc[UR10][R28.64], R17 ;  /* 0x000000111c007986 */ /* 0x000fe2000c10110a */
[----:B------:R-:W-:Y:S05]  /*71c00*/  EXIT ;  /* 0x000000000000794d */ /* 0x000fea0003800000 */
.L_x_2:
[----:B------:R-:W-:-:S00]  /*71c10*/  BRA `(.L_x_2) ;  /* 0xfffffffc00fc7947 */ /* 0x000fc0000383ffff */
[----:B------:R-:W-:-:S00]  /*71c20*/  NOP ;  /* 0x0000000000007918 */ /* 0x000fc00000000000 */
        /* <DEDUP_REMOVED lines=13> */
.L_x_3:


//--------------------- .nv.shared.matmul_kernel  --------------------------
	.section	.nv.shared.matmul_kernel,"aw",@nobits
	.sectionflags	@""
	.align	16
	.zero		1024


//--------------------- .nv.shared.reserved.0     --------------------------
	.section	.nv.shared.reserved.0,"aw",@nobits
	.weak		__nv_reservedSMEM_offset_0_alias
	.size		__nv_reservedSMEM_offset_0_alias, 0, 64
	.other		__nv_reservedSMEM_offset_0_alias,@"STO_CUDA_RESERVED_SHARED STV_DEFAULT"
__nv_reservedSMEM_offset_0_alias:
	.zero		0
	.zero		64


//--------------------- .nv.constant0.matmul_kernel --------------------------
	.section	.nv.constant0.matmul_kernel,"a",@progbits
	.sectionflags	@""
	.align	4
.nv.constant0.matmul_kernel:
	.zero		976


//--------------------- SYMBOLS --------------------------

	.type		.nv.reservedSmem.offset0,@object
	.size		.nv.reservedSmem.offset0,0x4
	.type		.nv.reservedSmem.cap,@object
	.size		.nv.reservedSmem.cap,0x4
